def matmul_kernel(
    a_ptr,
    b_ptr,
    c_ptr,
    M,
    N,
    K,
    stride_am,
    stride_ak,
    stride_bk,
    stride_bn,
    stride_cm,
    stride_cn,
    BLOCK_M: tl.constexpr,
    BLOCK_N: tl.constexpr,
    BLOCK_K: tl.constexpr,
    GROUP_M: tl.constexpr,
):
    pid = tl.program_id(axis=0)
    num_pid_m = tl.cdiv(M, BLOCK_M)
    num_pid_n = tl.cdiv(N, BLOCK_N)
    num_pid_in_group = GROUP_M * num_pid_n
    group_id = pid // num_pid_in_group
    first_pid_m = group_id * GROUP_M
    group_size_m = min(num_pid_m - first_pid_m, GROUP_M)
    pid_m = first_pid_m + ((pid % num_pid_in_group) % group_size_m)
    pid_n = (pid % num_pid_in_group) // group_size_m

    offs_am = (pid_m * BLOCK_M + tl.arange(0, BLOCK_M)) % M
    offs_bn = (pid_n * BLOCK_N + tl.arange(0, BLOCK_N)) % N
    offs_k = tl.arange(0, BLOCK_K)
    a_ptrs = a_ptr + offs_am[:, None] * stride_am + offs_k[None, :] * stride_ak
    b_ptrs = b_ptr + offs_k[:, None] * stride_bk + offs_bn[None, :] * stride_bn

    acc = tl.zeros((BLOCK_M, BLOCK_N), dtype=tl.float32)
    for kk in range(0, tl.cdiv(K, BLOCK_K)):
        a = tl.load(a_ptrs, mask=offs_k[None, :] < K - kk * BLOCK_K, other=0.0)
        b = tl.load(b_ptrs, mask=offs_k[:, None] < K - kk * BLOCK_K, other=0.0)
        acc = tl.dot(a, b, acc)
        a_ptrs += BLOCK_K * stride_ak
        b_ptrs += BLOCK_K * stride_bk

    c = acc.to(c_ptr.dtype.element_ty)
    offs_cm = pid_m * BLOCK_M + tl.arange(0, BLOCK_M)
    offs_cn = pid_n * BLOCK_N + tl.arange(0, BLOCK_N)
    c_ptrs = c_ptr + offs_cm[:, None] * stride_cm + offs_cn[None, :] * stride_cn
    mask = (offs_cm[:, None] < M) & (offs_cn[None, :] < N)
    tl.store(c_ptrs, c, mask=mask)

# config = {"BLOCK_K": 32, "BLOCK_M": 512, "BLOCK_N": 512, "GROUP_M": 4, "arch": "sm_80", "dtype": "fp32", "num_ctas": 1, "num_stages": 3, "num_warps": 4}
# arch = sm_80


// ===== COMPILED SASS (sm_80) =====

	.target	sm_80

	.elftype	@"ET_EXEC"


//--------------------- .note.nv.tkinfo           --------------------------
	.section	.note.nv.tkinfo,"",@"SHT_NOTE"
	.sectionflags	@"SHF_NOTE_NV_TKINFO"
	.tkinfo
        /*0018*/ 	.word	0x00000002
        /*0030*/ 	.string	""
        /*0030*/ 	.string	"ptxas"
        /*0030*/ 	.string	"Cuda compilation tools, release 13.0, V13.0.88"
        /*0030*/ 	.string	"Build cuda_13.0.r13.0/compiler.36424714_0"
        /*0030*/ 	.string	"-v  -suppress-debug-info  -lineinfo  -arch sm_80 "



//--------------------- .note.nv.cuinfo           --------------------------
	.section	.note.nv.cuinfo,"",@"SHT_NOTE"
	.sectionflags	@"SHF_NOTE_NV_CUINFO"
        /*0018*/ 	.short	0x0002
        /*001a*/ 	.short	0x0050
        /*001c*/ 	.short	0x0082
	.zero		2


//--------------------- .nv.info                  --------------------------
	.section	.nv.info,"",@"SHT_CUDA_INFO"
	.align	4


	//----- nvinfo : EIATTR_REGCOUNT
	.align		4
        /*0000*/ 	.byte	0x04, 0x2f
        /*0002*/ 	.short	(.L_1 - .L_0)
	.align		4
.L_0:
        /*0004*/ 	.word	index@(matmul_kernel)
        /*0008*/ 	.word	0x000000ff


	//----- nvinfo : EIATTR_FRAME_SIZE
	.align		4
.L_1:
        /*000c*/ 	.byte	0x04, 0x11
        /*000e*/ 	.short	(.L_3 - .L_2)
	.align		4
.L_2:
        /*0010*/ 	.word	index@(matmul_kernel)
        /*0014*/ 	.word	0x000043c8


	//----- nvinfo : EIATTR_MIN_STACK_SIZE
	.align		4
.L_3:
        /*0018*/ 	.byte	0x04, 0x12
        /*001a*/ 	.short	(.L_5 - .L_4)
	.align		4
.L_4:
        /*001c*/ 	.word	index@(matmul_kernel)
        /*0020*/ 	.word	0x000043c8
.L_5:


//--------------------- .nv.info.matmul_kernel    --------------------------
	.section	.nv.info.matmul_kernel,"",@"SHT_CUDA_INFO"
	.sectionflags	@""
	.align	4


	//----- nvinfo : EIATTR_CUDA_API_VERSION
	.align		4
        /*0000*/ 	.byte	0x04, 0x37
        /*0002*/ 	.short	(.L_7 - .L_6)
.L_6:
        /*0004*/ 	.word	0x00000082


	//----- nvinfo : EIATTR_SW2861232_WAR
	.align		4
.L_7:
        /*0008*/ 	.byte	0x01, 0x35
	.zero		2


	//----- nvinfo : EIATTR_PARAM_CBANK
	.align		4
        /*000c*/ 	.byte	0x04, 0x0a
        /*000e*/ 	.short	(.L_9 - .L_8)
	.align		4
.L_8:
        /*0010*/ 	.word	index@(.nv.constant0.matmul_kernel)
        /*0014*/ 	.short	0x0160
        /*0016*/ 	.short	0x0050


	//----- nvinfo : EIATTR_CBANK_PARAM_SIZE
	.align		4
.L_9:
        /*0018*/ 	.byte	0x03, 0x19
        /*001a*/ 	.short	0x0050


	//----- nvinfo : EIATTR_KPARAM_INFO
	.align		4
        /*001c*/ 	.byte	0x04, 0x17
        /*001e*/ 	.short	(.L_11 - .L_10)
.L_10:
        /*0020*/ 	.word	0x00000000
        /*0024*/ 	.short	0x000d
        /*0026*/ 	.short	0x0048
        /*0028*/ 	.byte	0x00, 0xf4, 0x21, 0x00


	//----- nvinfo : EIATTR_KPARAM_INFO
	.align		4
.L_11:
        /*002c*/ 	.byte	0x04, 0x17
        /*002e*/ 	.short	(.L_13 - .L_12)
.L_12:
        /*0030*/ 	.word	0x00000000
        /*0034*/ 	.short	0x000c
        /*0036*/ 	.short	0x0040
        /*0038*/ 	.byte	0x00, 0xf4, 0x21, 0x00


	//----- nvinfo : EIATTR_KPARAM_INFO
	.align		4
.L_13:
        /*003c*/ 	.byte	0x04, 0x17
        /*003e*/ 	.short	(.L_15 - .L_14)
.L_14:
        /*0040*/ 	.word	0x00000000
        /*0044*/ 	.short	0x000b
        /*0046*/ 	.short	0x0038
        /*0048*/ 	.byte	0x00, 0xf0, 0x11, 0x00


	//----- nvinfo : EIATTR_KPARAM_INFO
	.align		4
.L_15:
        /*004c*/ 	.byte	0x04, 0x17
        /*004e*/ 	.short	(.L_17 - .L_16)
.L_16:
        /*0050*/ 	.word	0x00000000
        /*0054*/ 	.short	0x000a
        /*0056*/ 	.short	0x0034
        /*0058*/ 	.byte	0x00, 0xf0, 0x11, 0x00


	//----- nvinfo : EIATTR_KPARAM_INFO
	.align		4
.L_17:
        /*005c*/ 	.byte	0x04, 0x17
        /*005e*/ 	.short	(.L_19 - .L_18)
.L_18:
        /*0060*/ 	.word	0x00000000
        /*0064*/ 	.short	0x0009
        /*0066*/ 	.short	0x0030
        /*0068*/ 	.byte	0x00, 0xf0, 0x11, 0x00


	//----- nvinfo : EIATTR_KPARAM_INFO
	.align		4
.L_19:
        /*006c*/ 	.byte	0x04, 0x17
        /*006e*/ 	.short	(.L_21 - .L_20)
.L_20:
        /*0070*/ 	.word	0x00000000
        /*0074*/ 	.short	0x0008
        /*0076*/ 	.short	0x002c
        /*0078*/ 	.byte	0x00, 0xf0, 0x11, 0x00


	//----- nvinfo : EIATTR_KPARAM_INFO
	.align		4
.L_21:
        /*007c*/ 	.byte	0x04, 0x17
        /*007e*/ 	.short	(.L_23 - .L_22)
.L_22:
        /*0080*/ 	.word	0x00000000
        /*0084*/ 	.short	0x0007
        /*0086*/ 	.short	0x0028
        /*0088*/ 	.byte	0x00, 0xf0, 0x11, 0x00


	//----- nvinfo : EIATTR_KPARAM_INFO
	.align		4
.L_23:
        /*008c*/ 	.byte	0x04, 0x17
        /*008e*/ 	.short	(.L_25 - .L_24)
.L_24:
        /*0090*/ 	.word	0x00000000
        /*0094*/ 	.short	0x0006
        /*0096*/ 	.short	0x0024
        /*0098*/ 	.byte	0x00, 0xf0, 0x11, 0x00


	//----- nvinfo : EIATTR_KPARAM_INFO
	.align		4
.L_25:
        /*009c*/ 	.byte	0x04, 0x17
        /*009e*/ 	.short	(.L_27 - .L_26)
.L_26:
        /*00a0*/ 	.word	0x00000000
        /*00a4*/ 	.short	0x0005
        /*00a6*/ 	.short	0x0020
        /*00a8*/ 	.byte	0x00, 0xf0, 0x11, 0x00


	//----- nvinfo : EIATTR_KPARAM_INFO
	.align		4
.L_27:
        /*00ac*/ 	.byte	0x04, 0x17
        /*00ae*/ 	.short	(.L_29 - .L_28)
.L_28:
        /*00b0*/ 	.word	0x00000000
        /*00b4*/ 	.short	0x0004
        /*00b6*/ 	.short	0x001c
        /*00b8*/ 	.byte	0x00, 0xf0, 0x11, 0x00


	//----- nvinfo : EIATTR_KPARAM_INFO
	.align		4
.L_29:
        /*00bc*/ 	.byte	0x04, 0x17
        /*00be*/ 	.short	(.L_31 - .L_30)
.L_30:
        /*00c0*/ 	.word	0x00000000
        /*00c4*/ 	.short	0x0003
        /*00c6*/ 	.short	0x0018
        /*00c8*/ 	.byte	0x00, 0xf0, 0x11, 0x00


	//----- nvinfo : EIATTR_KPARAM_INFO
	.align		4
.L_31:
        /*00cc*/ 	.byte	0x04, 0x17
        /*00ce*/ 	.short	(.L_33 - .L_32)
.L_32:
        /*00d0*/ 	.word	0x00000000
        /*00d4*/ 	.short	0x0002
        /*00d6*/ 	.short	0x0010
        /*00d8*/ 	.byte	0x00, 0xf4, 0x21, 0x00


	//----- nvinfo : EIATTR_KPARAM_INFO
	.align		4
.L_33:
        /*00dc*/ 	.byte	0x04, 0x17
        /*00de*/ 	.short	(.L_35 - .L_34)
.L_34:
        /*00e0*/ 	.word	0x00000000
        /*00e4*/ 	.short	0x0001
        /*00e6*/ 	.short	0x0008
        /*00e8*/ 	.byte	0x00, 0xf4, 0x21, 0x00


	//----- nvinfo : EIATTR_KPARAM_INFO
	.align		4
.L_35:
        /*00ec*/ 	.byte	0x04, 0x17
        /*00ee*/ 	.short	(.L_37 - .L_36)
.L_36:
        /*00f0*/ 	.word	0x00000000
        /*00f4*/ 	.short	0x0000
        /*00f6*/ 	.short	0x0000
        /*00f8*/ 	.byte	0x00, 0xf4, 0x21, 0x00


	//----- nvinfo : EIATTR_MAXREG_COUNT
	.align		4
.L_37:
        /*00fc*/ 	.byte	0x03, 0x1b
        /*00fe*/ 	.short	0x00ff


	//----- nvinfo : EIATTR_NUM_BARRIERS
	.align		4
        /*0100*/ 	.byte	0x02, 0x4c
        /*0102*/ 	.byte	0x01
	.zero		1


	//----- nvinfo : EIATTR_ANNOTATIONS
	.align		4
        /*0104*/ 	.byte	0x04, 0x55
        /*0106*/ 	.short	(.L_39 - .L_38)


	//   ....[0]....
.L_38:
        /*0108*/ 	.word	0x00000001
        /*010c*/ 	.byte	0x20, 0x07, 0x00, 0x00, 0x01, 0x00, 0x00, 0x00, 0x60, 0x07, 0x00, 0x00, 0x01, 0x00, 0x00, 0x00
        /* <DEDUP_REMOVED lines=2544> */
        /*a01c*/ 	.byte	0xe0, 0x21, 0x02, 0x00


	//----- nvinfo : EIATTR_MERCURY_ISA_VERSION
	.align		4
.L_39:
        /*a020*/ 	.byte	0x03, 0x5f
        /*a022*/ 	.short	0x0000


	//----- nvinfo : EIATTR_EXIT_INSTR_OFFSETS
	.align		4
        /*a024*/ 	.byte	0x04, 0x1c
        /*a026*/ 	.short	(.L_41 - .L_40)


	//   ....[0]....
.L_40:
        /*a028*/ 	.word	0x0009abe0


	//   ....[1]....
        /*a02c*/ 	.word	0x0009ac00


	//----- nvinfo : EIATTR_REQNTID
	.align		4
.L_41:
        /*a030*/ 	.byte	0x04, 0x10
        /*a032*/ 	.short	(.L_43 - .L_42)
.L_42:
        /*a034*/ 	.word	0x00000080
        /*a038*/ 	.word	0x00000001
        /*a03c*/ 	.word	0x00000001
.L_43:


//--------------------- .nv.callgraph             --------------------------
	.section	.nv.callgraph,"",@"SHT_CUDA_CALLGRAPH"
	.align	4
	.sectionentsize	8
	.align		4
        /*0000*/ 	.word	0x00000000
	.align		4
        /*0004*/ 	.word	0xffffffff
	.align		4
        /*0008*/ 	.word	0x00000000
	.align		4
        /*000c*/ 	.word	0xfffffffe
	.align		4
        /*0010*/ 	.word	0x00000000
	.align		4
        /*0014*/ 	.word	0xfffffffd
	.align		4
        /*0018*/ 	.word	0x00000000
	.align		4
        /*001c*/ 	.word	0xfffffffc


//--------------------- .nv.rel.action            --------------------------
	.section	.nv.rel.action,"",@"SHT_CUDA_RELOCINFO"
	.align	8
	.sectionentsize	8
        /*0000*/ 	.byte	0x73, 0x00, 0x00, 0x00, 0x00, 0x00, 0x00, 0x00, 0x00, 0x00, 0x00, 0x11, 0x25, 0x00, 0x05, 0x36


//--------------------- .nv.constant0.matmul_kernel --------------------------
	.section	.nv.constant0.matmul_kernel,"a",@progbits
	.sectionflags	@""
	.align	4
.nv.constant0.matmul_kernel:
	.zero		432


//--------------------- .text.matmul_kernel       --------------------------
	.section	.text.matmul_kernel,"ax",@progbits
	.sectioninfo	@"SHI_REGISTERS=255"
	.align	128
        .global         matmul_kernel
        .type           matmul_kernel,@function
        .size           matmul_kernel,(.L_x_4 - matmul_kernel)
        .other          matmul_kernel,@"STO_CUDA_ENTRY STV_DEFAULT"
matmul_kernel:
.text.matmul_kernel:
[----:B------:R-:W-:-:S03]  /*0000*/  IMAD.MOV.U32 R1, RZ, RZ, c[0x0][0x28] ;  /* 0x00000a00ff017624 */ /* 0x000fc600078e00ff */
[----:B------:R-:W-:Y:S01]  /*0010*/  IMAD.MOV.U32 R6, RZ, RZ, 0x1ff ;  /* 0x000001ffff067424 */ /* 0x000fe200078e00ff */
[----:B------:R-:W1:Y:S01]  /*0020*/  S2R R5, SR_CTAID.X ;  /* 0x0000000000057919 */ /* 0x000e620000002500 */
[----:B------:R-:W-:Y:S01]  /*0030*/  IADD3 R1, R1, -0x43c8, RZ ;  /* 0xffffbc3801017810 */ /* 0x000fe20007ffe0ff */
[----:B------:R-:W-:Y:S01]  /*0040*/  IMAD.MOV.U32 R124, RZ, RZ, c[0x0][0x180] ;  /* 0x00006000ff7c7624 */ /* 0x000fe200078e00ff */
[----:B------:R-:W-:Y:S01]  /*0050*/  ULDC.64 UR4, c[0x0][0x118] ;  /* 0x0000460000047ab9 */ /* 0x000fe20000000a00 */
[----:B------:R-:W-:Y:S01]  /*0060*/  IADD3 R0, R6, c[0x0][0x17c], RZ ;  /* 0x00005f0006007a10 */ /* 0x000fe20007ffe0ff */
[----:B------:R-:W2:Y:S03]  /*0070*/  S2R R20, SR_TID.X ;  /* 0x0000000000147919 */ /* 0x000ea60000002100 */
[----:B------:R-:W-:-:S04]  /*0080*/  SHF.R.S32.HI R3, RZ, 0x1f, R0 ;  /* 0x0000001fff037819 */ /* 0x000fc80000011400 */
[----:B------:R-:W-:-:S04]  /*0090*/  LEA.HI R3, R3, R0, RZ, 0x9 ;  /* 0x0000000003037211 */ /* 0x000fc800078f48ff */
[----:B------:R-:W-:-:S05]  /*00a0*/  SHF.R.S32.HI R3, RZ, 0x9, R3 ;  /* 0x00000009ff037819 */ /* 0x000fca0000011403 */
[----:B------:R-:W-:Y:S01]  /*00b0*/  IMAD.SHL.U32 R4, R3, 0x4, RZ ;  /* 0x0000000403047824 */ /* 0x000fe200078e00ff */
[----:B-1----:R-:W-:-:S04]  /*00c0*/  IABS R10, R5 ;  /* 0x00000005000a7213 */ /* 0x002fc80000000000 */
[-C--:B------:R-:W-:Y:S02]  /*00d0*/  IABS R7, R4.reuse ;  /* 0x0000000400077213 */ /* 0x080fe40000000000 */
[----:B------:R-:W-:Y:S02]  /*00e0*/  IABS R11, R4 ;  /* 0x00000004000b7213 */ /* 0x000fe40000000000 */
[----:B------:R-:W1:Y:S01]  /*00f0*/  I2F.RP R0, R7 ;  /* 0x0000000700007306 */ /* 0x000e620000209400 */
[----:B--2---:R-:W-:-:S07]  /*0100*/  LOP3.LUT R122, R20, 0x7f, RZ, 0xc0, !PT ;  /* 0x0000007f147a7812 */ /* 0x004fce00078ec0ff */
[----:B-1----:R-:W1:Y:S02]  /*0110*/  MUFU.RCP R0, R0 ;  /* 0x0000000000007308 */ /* 0x002e640000001000 */
[----:B-1----:R-:W-:Y:S01]  /*0120*/  IADD3 R2, R0, 0xffffffe, RZ ;  /* 0x0ffffffe00027810 */ /* 0x002fe20007ffe0ff */
[----:B------:R-:W-:-:S05]  /*0130*/  IMAD.MOV R0, RZ, RZ, -R11 ;  /* 0x000000ffff007224 */ /* 0x000fca00078e0a0b */
[----:B------:R1:W2:Y:S02]  /*0140*/  F2I.FTZ.U32.TRUNC.NTZ R3, R2 ;  /* 0x0000000200037305 */ /* 0x0002a4000021f000 */
[----:B-1----:R-:W-:Y:S02]  /*0150*/  IMAD.MOV.U32 R2, RZ, RZ, RZ ;  /* 0x000000ffff027224 */ /* 0x002fe400078e00ff */
[----:B--2---:R-:W-:-:S04]  /*0160*/  IMAD.MOV R8, RZ, RZ, -R3 ;  /* 0x000000ffff087224 */ /* 0x004fc800078e0a03 */
[----:B------:R-:W-:Y:S02]  /*0170*/  IMAD R9, R8, R7, RZ ;  /* 0x0000000708097224 */ /* 0x000fe400078e02ff */
[----:B------:R-:W-:Y:S02]  /*0180*/  IMAD.MOV.U32 R8, RZ, RZ, R10 ;  /* 0x000000ffff087224 */ /* 0x000fe400078e000a */
[----:B------:R-:W-:Y:S01]  /*0190*/  IMAD.HI.U32 R3, R3, R9, R2 ;  /* 0x0000000903037227 */ /* 0x000fe200078e0002 */
[----:B------:R-:W-:-:S05]  /*01a0*/  IABS R9, c[0x0][0x178] ;  /* 0x00005e0000097a13 */ /* 0x000fca0000000000 */
[----:B------:R-:W-:-:S04]  /*01b0*/  IMAD.HI.U32 R3, R3, R8, RZ ;  /* 0x0000000803037227 */ /* 0x000fc800078e00ff */
[----:B------:R-:W-:-:S05]  /*01c0*/  IMAD R0, R3, R0, R8 ;  /* 0x0000000003007224 */ /* 0x000fca00078e0208 */
[----:B------:R-:W-:-:S13]  /*01d0*/  ISETP.GT.U32.AND P1, PT, R7, R0, PT ;  /* 0x000000000700720c */ /* 0x000fda0003f24070 */
[----:B------:R-:W-:Y:S01]  /*01e0*/  @!P1 IMAD.IADD R0, R0, 0x1, -R7 ;  /* 0x0000000100009824 */ /* 0x000fe200078e0a07 */
[----:B------:R-:W-:Y:S02]  /*01f0*/  @!P1 IADD3 R3, R3, 0x1, RZ ;  /* 0x0000000103039810 */ /* 0x000fe40007ffe0ff */
[----:B------:R-:W-:Y:S02]  /*0200*/  ISETP.NE.AND P1, PT, R4, RZ, PT ;  /* 0x000000ff0400720c */ /* 0x000fe40003f25270 */
[----:B------:R-:W-:Y:S02]  /*0210*/  ISETP.GE.U32.AND P0, PT, R0, R7, PT ;  /* 0x000000070000720c */ /* 0x000fe40003f06070 */
[----:B------:R-:W-:-:S04]  /*0220*/  LOP3.LUT R0, R5, R4, RZ, 0x3c, !PT ;  /* 0x0000000405007212 */ /* 0x000fc800078e3cff */
[----:B------:R-:W-:Y:S02]  /*0230*/  ISETP.GE.AND P2, PT, R0, RZ, PT ;  /* 0x000000ff0000720c */ /* 0x000fe40003f46270 */
[----:B------:R-:W-:-:S05]  /*0240*/  IADD3 R0, R6, c[0x0][0x178], RZ ;  /* 0x00005e0006007a10 */ /* 0x000fca0007ffe0ff */
[----:B------:R-:W-:-:S05]  /*0250*/  @P0 IADD3 R3, R3, 0x1, RZ ;  /* 0x0000000103030810 */ /* 0x000fca0007ffe0ff */
[----:B------:R-:W-:Y:S01]  /*0260*/  IMAD.MOV.U32 R2, RZ, RZ, R3 ;  /* 0x000000ffff027224 */ /* 0x000fe200078e0003 */
[----:B------:R-:W-:-:S03]  /*0270*/  SHF.R.S32.HI R3, RZ, 0x1f, R0 ;  /* 0x0000001fff037819 */ /* 0x000fc60000011400 */
[----:B------:R-:W-:Y:S01]  /*0280*/  @!P2 IMAD.MOV R2, RZ, RZ, -R2 ;  /* 0x000000ffff02a224 */ /* 0x000fe200078e0a02 */
[----:B------:R-:W-:Y:S02]  /*0290*/  @!P1 LOP3.LUT R2, RZ, R4, RZ, 0x33, !PT ;  /* 0x00000004ff029212 */ /* 0x000fe400078e33ff */
[----:B------:R-:W-:-:S03]  /*02a0*/  LEA.HI R3, R3, R0, RZ, 0x9 ;  /* 0x0000000003037211 */ /* 0x000fc600078f48ff */
[----:B------:R-:W-:Y:S02]  /*02b0*/  IMAD.SHL.U32 R10, R2, 0x4, RZ ;  /* 0x00000004020a7824 */ /* 0x000fe400078e00ff */
[----:B------:R-:W-:-:S03]  /*02c0*/  IMAD.MOV R2, RZ, RZ, -R2 ;  /* 0x000000ffff027224 */ /* 0x000fc600078e0a02 */
[----:B------:R-:W-:Y:S01]  /*02d0*/  LEA.HI.SX32 R3, R3, -R10, 0x17 ;  /* 0x8000000a03037211 */ /* 0x000fe200078fbaff */
[----:B------:R-:W-:Y:S02]  /*02e0*/  IMAD R12, R4, R2, R5 ;  /* 0x00000002040c7224 */ /* 0x000fe400078e0205 */
[----:B------:R-:W-:Y:S01]  /*02f0*/  IMAD.MOV.U32 R2, RZ, RZ, RZ ;  /* 0x000000ffff027224 */ /* 0x000fe200078e00ff */
[----:B------:R-:W-:Y:S02]  /*0300*/  IMNMX R11, R3, 0x4, PT ;  /* 0x00000004030b7817 */ /* 0x000fe40003800200 */
[----:B------:R-:W-:Y:S02]  /*0310*/  IABS R7, R12 ;  /* 0x0000000c00077213 */ /* 0x000fe40000000000 */
[-C--:B------:R-:W-:Y:S02]  /*0320*/  IABS R8, R11.reuse ;  /* 0x0000000b00087213 */ /* 0x080fe40000000000 */
[----:B------:R-:W-:-:S02]  /*0330*/  IABS R4, R11 ;  /* 0x0000000b00047213 */ /* 0x000fc40000000000 */
[----:B------:R-:W1:Y:S08]  /*0340*/  I2F.RP R0, R8 ;  /* 0x0000000800007306 */ /* 0x000e700000209400 */
[----:B-1----:R-:W1:Y:S02]  /*0350*/  MUFU.RCP R0, R0 ;  /* 0x0000000000007308 */ /* 0x002e640000001000 */
[----:B-1----:R-:W-:-:S02]  /*0360*/  IADD3 R3, R0, 0xffffffe, RZ ;  /* 0x0ffffffe00037810 */ /* 0x002fc40007ffe0ff */
[----:B------:R-:W-:-:S04]  /*0370*/  IABS R0, c[0x0][0x17c] ;  /* 0x00005f0000007a13 */ /* 0x000fc80000000000 */
[----:B------:R-:W1:Y:S02]  /*0380*/  F2I.FTZ.U32.TRUNC.NTZ R3, R3 ;  /* 0x0000000300037305 */ /* 0x000e64000021f000 */
[----:B-1----:R-:W-:-:S04]  /*0390*/  IMAD.MOV R6, RZ, RZ, -R3 ;  /* 0x000000ffff067224 */ /* 0x002fc800078e0a03 */
[----:B------:R-:W-:Y:S02]  /*03a0*/  IMAD.MOV.U32 R5, RZ, RZ, R6 ;  /* 0x000000ffff057224 */ /* 0x000fe400078e0006 */
[----:B------:R-:W1:Y:S02]  /*03b0*/  I2F.RP R6, R9 ;  /* 0x0000000900067306 */ /* 0x000e640000209400 */
[----:B------:R-:W-:-:S04]  /*03c0*/  IMAD R5, R5, R8, RZ ;  /* 0x0000000805057224 */ /* 0x000fc800078e02ff */
[----:B------:R-:W-:-:S04]  /*03d0*/  IMAD.HI.U32 R2, R3, R5, R2 ;  /* 0x0000000503027227 */ /* 0x000fc800078e0002 */
[----:B------:R-:W-:Y:S02]  /*03e0*/  IMAD.MOV R3, RZ, RZ, -R4 ;  /* 0x000000ffff037224 */ /* 0x000fe400078e0a04 */
[----:B------:R-:W-:Y:S01]  /*03f0*/  IMAD.HI.U32 R2, R2, R7, RZ ;  /* 0x0000000702027227 */ /* 0x000fe200078e00ff */
[----:B------:R-:W2:Y:S03]  /*0400*/  I2F.RP R4, R0 ;  /* 0x0000000000047306 */ /* 0x000ea60000209400 */
[----:B------:R-:W-:Y:S01]  /*0410*/  IMAD R3, R2, R3, R7 ;  /* 0x0000000302037224 */ /* 0x000fe200078e0207 */
[----:B------:R-:W-:Y:S02]  /*0420*/  SHF.R.U32.HI R7, RZ, 0x5, R20 ;  /* 0x00000005ff077819 */ /* 0x000fe40000011614 */
[----:B------:R-:W-:Y:S02]  /*0430*/  LOP3.LUT R20, R20, 0x1f, RZ, 0xc0, !PT ;  /* 0x0000001f14147812 */ /* 0x000fe400078ec0ff */
[----:B------:R-:W-:Y:S01]  /*0440*/  ISETP.GT.U32.AND P1, PT, R8, R3, PT ;  /* 0x000000030800720c */ /* 0x000fe20003f24070 */
[----:B-1----:R-:W-:Y:S01]  /*0450*/  MUFU.RCP R6, R6 ;  /* 0x0000000600067308 */ /* 0x002fe20000001000 */
[----:B------:R-:W-:-:S07]  /*0460*/  SGXT.U32 R7, R7, 0x2 ;  /* 0x000000020707781a */ /* 0x000fce0000000000 */
[----:B--2---:R-:W1:Y:S04]  /*0470*/  MUFU.RCP R4, R4 ;  /* 0x0000000400047308 */ /* 0x004e680000001000 */
[----:B------:R-:W-:Y:S01]  /*0480*/  @!P1 IMAD.IADD R3, R3, 0x1, -R8 ;  /* 0x0000000103039824 */ /* 0x000fe200078e0a08 */
[----:B------:R-:W-:Y:S02]  /*0490*/  @!P1 IADD3 R2, R2, 0x1, RZ ;  /* 0x0000000102029810 */ /* 0x000fe40007ffe0ff */
[----:B------:R-:W-:Y:S02]  /*04a0*/  ISETP.NE.AND P1, PT, R11, RZ, PT ;  /* 0x000000ff0b00720c */ /* 0x000fe40003f25270 */
[----:B------:R-:W-:Y:S02]  /*04b0*/  ISETP.GE.U32.AND P0, PT, R3, R8, PT ;  /* 0x000000080300720c */ /* 0x000fe40003f06070 */
[----:B------:R-:W-:-:S04]  /*04c0*/  LOP3.LUT R3, R12, R11, RZ, 0x3c, !PT ;  /* 0x0000000b0c037212 */ /* 0x000fc800078e3cff */
[----:B------:R-:W-:Y:S02]  /*04d0*/  ISETP.GE.AND P2, PT, R3, RZ, PT ;  /* 0x000000ff0300720c */ /* 0x000fe40003f46270 */
[----:B-1----:R-:W-:Y:S02]  /*04e0*/  IADD3 R5, R4, 0xffffffe, RZ ;  /* 0x0ffffffe04057810 */ /* 0x002fe40007ffe0ff */
[----:B------:R-:W-:-:S03]  /*04f0*/  IADD3 R3, R6, 0xffffffe, RZ ;  /* 0x0ffffffe06037810 */ /* 0x000fc60007ffe0ff */
[----:B------:R-:W-:Y:S01]  /*0500*/  @P0 IADD3 R2, R2, 0x1, RZ ;  /* 0x0000000102020810 */ /* 0x000fe20007ffe0ff */
[----:B------:R-:W1:Y:S04]  /*0510*/  F2I.FTZ.U32.TRUNC.NTZ R5, R5 ;  /* 0x0000000500057305 */ /* 0x000e68000021f000 */
[----:B------:R-:W-:-:S04]  /*0520*/  IMAD.MOV.U32 R242, RZ, RZ, R2 ;  /* 0x000000fffff27224 */ /* 0x000fc800078e0002 */
[----:B------:R-:W-:Y:S01]  /*0530*/  @!P2 IMAD.MOV R242, RZ, RZ, -R242 ;  /* 0x000000fffff2a224 */ /* 0x000fe200078e0af2 */
[----:B------:R-:W2:Y:S01]  /*0540*/  F2I.FTZ.U32.TRUNC.NTZ R3, R3 ;  /* 0x0000000300037305 */ /* 0x000ea2000021f000 */
[----:B------:R-:W-:-:S05]  /*0550*/  @!P1 LOP3.LUT R242, RZ, R11, RZ, 0x33, !PT ;  /* 0x0000000bfff29212 */ /* 0x000fca00078e33ff */
[----:B------:R-:W-:Y:S02]  /*0560*/  IMAD.MOV R2, RZ, RZ, -R242 ;  /* 0x000000ffff027224 */ /* 0x000fe400078e0af2 */
[----:B-1----:R-:W-:Y:S02]  /*0570*/  IMAD.MOV R4, RZ, RZ, -R5 ;  /* 0x000000ffff047224 */ /* 0x002fe400078e0a05 */
[----:B------:R-:W-:Y:S02]  /*0580*/  IMAD.SHL.U32 R242, R242, 0x200, RZ ;  /* 0x00000200f2f27824 */ /* 0x000fe400078e00ff */
[----:B------:R-:W-:Y:S02]  /*0590*/  IMAD R2, R11, R2, R12 ;  /* 0x000000020b027224 */ /* 0x000fe400078e020c */
[----:B------:R-:W-:Y:S01]  /*05a0*/  IMAD.MOV.U32 R11, RZ, RZ, R4 ;  /* 0x000000ffff0b7224 */ /* 0x000fe200078e0004 */
[----:B------:R-:W-:Y:S01]  /*05b0*/  LOP3.LUT R6, R242, R7, RZ, 0xfc, !PT ;  /* 0x00000007f2067212 */ /* 0x000fe200078efcff */
[----:B------:R-:W-:-:S02]  /*05c0*/  IMAD.IADD R2, R10, 0x1, R2 ;  /* 0x000000010a027824 */ /* 0x000fc400078e0202 */
[----:B------:R-:W-:Y:S01]  /*05d0*/  IMAD R7, R11, R0, RZ ;  /* 0x000000000b077224 */ /* 0x000fe200078e02ff */
[C---:B------:R-:W-:Y:S01]  /*05e0*/  LOP3.LUT R14, R6.reuse, 0x1fc, RZ, 0xfc, !PT ;  /* 0x000001fc060e7812 */ /* 0x040fe200078efcff */
[----:B------:R-:W-:Y:S01]  /*05f0*/  IMAD.MOV.U32 R4, RZ, RZ, RZ ;  /* 0x000000ffff047224 */ /* 0x000fe200078e00ff */
[----:B------:R-:W-:Y:S01]  /*0600*/  LOP3.LUT R17, R6, 0x70, RZ, 0xfc, !PT ;  /* 0x0000007006117812 */ /* 0x000fe200078efcff */
[----:B--2---:R-:W-:Y:S01]  /*0610*/  IMAD.MOV R8, RZ, RZ, -R3 ;  /* 0x000000ffff087224 */ /* 0x004fe200078e0a03 */
[----:B------:R-:W-:Y:S01]  /*0620*/  IABS R21, R14 ;  /* 0x0000000e00157213 */ /* 0x000fe20000000000 */
[----:B------:R-:W-:Y:S01]  /*0630*/  IMAD R243, R2, 0x200, R122 ;  /* 0x0000020002f37824 */ /* 0x000fe200078e027a */
[----:B------:R-:W-:Y:S01]  /*0640*/  ISETP.GE.AND P2, PT, R14, RZ, PT ;  /* 0x000000ff0e00720c */ /* 0x000fe20003f46270 */
[----:B------:R-:W-:Y:S01]  /*0650*/  IMAD.HI.U32 R7, R5, R7, R4 ;  /* 0x0000000705077227 */ /* 0x000fe200078e0004 */
[----:B------:R-:W-:Y:S02]  /*0660*/  LOP3.LUT R14, R6, 0x18, RZ, 0xfc, !PT ;  /* 0x00000018060e7812 */ /* 0x000fe400078efcff */
[----:B------:R-:W-:Y:S01]  /*0670*/  IADD3 R252, R243, 0x80, RZ ;  /* 0x00000080f3fc7810 */ /* 0x000fe20007ffe0ff */
[----:B------:R-:W-:Y:S01]  /*0680*/  IMAD R5, R8, R9, RZ ;  /* 0x0000000908057224 */ /* 0x000fe200078e02ff */
[----:B------:R-:W-:Y:S01]  /*0690*/  IABS R8, R243 ;  /* 0x000000f300087213 */ /* 0x000fe20000000000 */
[----:B------:R-:W-:Y:S01]  /*06a0*/  IMAD.MOV.U32 R2, RZ, RZ, RZ ;  /* 0x000000ffff027224 */ /* 0x000fe200078e00ff */
[----:B------:R-:W-:-:S02]  /*06b0*/  IABS R10, R252 ;  /* 0x000000fc000a7213 */ /* 0x000fc40000000000 */
[----:B------:R-:W-:Y:S01]  /*06c0*/  IADD3 R16, R243, 0x100, RZ ;  /* 0x00000100f3107810 */ /* 0x000fe20007ffe0ff */
[----:B------:R-:W-:Y:S01]  /*06d0*/  IMAD.HI.U32 R2, R3, R5, R2 ;  /* 0x0000000503027227 */ /* 0x000fe200078e0002 */
[----:B------:R-:W-:Y:S02]  /*06e0*/  IADD3 R15, R243, 0x180, RZ ;  /* 0x00000180f30f7810 */ /* 0x000fe40007ffe0ff */
[----:B------:R-:W-:Y:S01]  /*06f0*/  IABS R12, R16 ;  /* 0x00000010000c7213 */ /* 0x000fe20000000000 */
[----:B------:R-:W-:Y:S01]  /*0700*/  IMAD.HI.U32 R5, R7, R21, RZ ;  /* 0x0000001507057227 */ /* 0x000fe200078e00ff */
[----:B------:R-:W-:Y:S01]  /*0710*/  IABS R13, R15 ;  /* 0x0000000f000d7213 */ /* 0x000fe20000000000 */
[----:B------:R-:W-:Y:S01]  /*0720*/  STL [R1+0x18a4], R16 ;  /* 0x0018a41001007387 */ /* 0x000fe20000100800 */
[----:B------:R-:W-:Y:S01]  /*0730*/  IABS R35, R14 ;  /* 0x0000000e00237213 */ /* 0x000fe20000000000 */
[----:B------:R-:W-:Y:S01]  /*0740*/  IMAD.HI.U32 R3, R2, R8, RZ ;  /* 0x0000000802037227 */ /* 0x000fe200078e00ff */
[----:B------:R-:W-:Y:S01]  /*0750*/  IABS R95, R17 ;  /* 0x00000011005f7213 */ /* 0x000fe20000000000 */
[----:B------:R1:W-:Y:S01]  /*0760*/  STL [R1+0x18a0], R15 ;  /* 0x0018a00f01007387 */ /* 0x0003e20000100800 */
[----:B------:R-:W-:Y:S01]  /*0770*/  LOP3.LUT R18, R6, 0x1f4, RZ, 0xfc, !PT ;  /* 0x000001f406127812 */ /* 0x000fe200078efcff */
[----:B------:R-:W-:-:S02]  /*0780*/  IMAD.HI.U32 R4, R2, R10, RZ ;  /* 0x0000000a02047227 */ /* 0x000fc400078e00ff */
[----:B------:R2:W-:Y:S01]  /*0790*/  STL.64 [R1+0x35f0], R242 ;  /* 0x0035f0f201007387 */ /* 0x0005e20000100a00 */
[----:B------:R-:W-:Y:S01]  /*07a0*/  IABS R55, R18 ;  /* 0x0000001200377213 */ /* 0x000fe20000000000 */
[----:B------:R-:W-:Y:S02]  /*07b0*/  IMAD.MOV R5, RZ, RZ, -R5 ;  /* 0x000000ffff057224 */ /* 0x000fe400078e0a05 */
[----:B------:R-:W-:Y:S02]  /*07c0*/  IMAD.MOV R3, RZ, RZ, -R3 ;  /* 0x000000ffff037224 */ /* 0x000fe400078e0a03 */
[----:B------:R-:W-:Y:S02]  /*07d0*/  IMAD.MOV R11, RZ, RZ, -R4 ;  /* 0x000000ffff0b7224 */ /* 0x000fe400078e0a04 */
[----:B------:R-:W-:Y:S02]  /*07e0*/  IMAD R21, R0, R5, R21 ;  /* 0x0000000500157224 */ /* 0x000fe400078e0215 */
[----:B------:R-:W-:-:S03]  /*07f0*/  IMAD.HI.U32 R4, R2, R12, RZ ;  /* 0x0000000c02047227 */ /* 0x000fc600078e00ff */
[----:B------:R-:W-:Y:S01]  /*0800*/  ISETP.GT.U32.AND P4, PT, R0, R21, PT ;  /* 0x000000150000720c */ /* 0x000fe20003f84070 */
[----:B------:R-:W-:-:S04]  /*0810*/  IMAD.HI.U32 R5, R2, R13, RZ ;  /* 0x0000000d02057227 */ /* 0x000fc800078e00ff */
[C---:B------:R-:W-:Y:S02]  /*0820*/  IMAD R2, R9.reuse, R3, R8 ;  /* 0x0000000309027224 */ /* 0x040fe400078e0208 */
[----:B------:R-:W-:Y:S02]  /*0830*/  IMAD.MOV R8, RZ, RZ, -R5 ;  /* 0x000000ffff087224 */ /* 0x000fe400078e0a05 */
[C---:B------:R-:W-:Y:S01]  /*0840*/  IMAD R3, R9.reuse, R11, R10 ;  /* 0x0000000b09037224 */ /* 0x040fe200078e020a */
[C---:B------:R-:W-:Y:S01]  /*0850*/  ISETP.GT.U32.AND P1, PT, R9.reuse, R2, PT ;  /* 0x000000020900720c */ /* 0x040fe20003f24070 */
[----:B------:R-:W-:Y:S01]  /*0860*/  IMAD R5, R9, R8, R13 ;  /* 0x0000000809057224 */ /* 0x000fe200078e020d */
[----:B------:R-:W-:Y:S01]  /*0870*/  IABS R11, R6 ;  /* 0x00000006000b7213 */ /* 0x000fe20000000000 */
[----:B------:R-:W-:Y:S01]  /*0880*/  IMAD.MOV R4, RZ, RZ, -R4 ;  /* 0x000000ffff047224 */ /* 0x000fe200078e0a04 */
[----:B------:R-:W-:Y:S01]  /*0890*/  LOP3.LUT R10, R6, 0x4, RZ, 0xfc, !PT ;  /* 0x00000004060a7812 */ /* 0x000fe200078efcff */
[----:B------:R-:W-:Y:S01]  /*08a0*/  @!P4 IMAD.IADD R21, R21, 0x1, -R0 ;  /* 0x000000011515c824 */ /* 0x000fe200078e0a00 */
[----:B------:R-:W-:Y:S01]  /*08b0*/  ISETP.GT.U32.AND P5, PT, R9, R5, PT ;  /* 0x000000050900720c */ /* 0x000fe20003fa4070 */
[----:B------:R-:W-:Y:S01]  /*08c0*/  IMAD.HI.U32 R8, R7, R11, RZ ;  /* 0x0000000b07087227 */ /* 0x000fe200078e00ff */
[----:B------:R-:W-:-:S02]  /*08d0*/  IABS R25, R10 ;  /* 0x0000000a00197213 */ /* 0x000fc40000000000 */
[C---:B------:R-:W-:Y:S01]  /*08e0*/  ISETP.GT.U32.AND P0, PT, R9.reuse, R3, PT ;  /* 0x000000030900720c */ /* 0x040fe20003f04070 */
[C---:B------:R-:W-:Y:S01]  /*08f0*/  IMAD R4, R9.reuse, R4, R12 ;  /* 0x0000000409047224 */ /* 0x040fe200078e020c */
[----:B------:R-:W-:Y:S01]  /*0900*/  ISETP.GT.U32.AND P4, PT, R0, R21, PT ;  /* 0x000000150000720c */ /* 0x000fe20003f84070 */
[--C-:B------:R-:W-:Y:S01]  /*0910*/  @!P1 IMAD.IADD R2, R2, 0x1, -R9.reuse ;  /* 0x0000000102029824 */ /* 0x100fe200078e0a09 */
[----:B------:R-:W-:Y:S01]  /*0920*/  ISETP.GE.AND P1, PT, R10, RZ, PT ;  /* 0x000000ff0a00720c */ /* 0x000fe20003f26270 */
[----:B------:R-:W-:Y:S01]  /*0930*/  IMAD.MOV R8, RZ, RZ, -R8 ;  /* 0x000000ffff087224 */ /* 0x000fe200078e0a08 */
[C---:B------:R-:W-:Y:S02]  /*0940*/  ISETP.GT.U32.AND P3, PT, R9.reuse, R4, PT ;  /* 0x000000040900720c */ /* 0x040fe40003f64070 */
[----:B------:R-:W-:Y:S01]  /*0950*/  ISETP.GT.U32.AND P6, PT, R9, R2, PT ;  /* 0x000000020900720c */ /* 0x000fe20003fc4070 */
[----:B------:R-:W-:Y:S01]  /*0960*/  @!P5 IMAD.IADD R5, R5, 0x1, -R9 ;  /* 0x000000010505d824 */ /* 0x000fe200078e0a09 */
[----:B------:R-:W-:Y:S01]  /*0970*/  LOP3.LUT R10, R6, 0x8, RZ, 0xfc, !PT ;  /* 0x00000008060a7812 */ /* 0x000fe200078efcff */
[----:B------:R-:W-:Y:S01]  /*0980*/  IMAD R11, R0, R8, R11 ;  /* 0x00000008000b7224 */ /* 0x000fe200078e020b */
[----:B------:R-:W-:Y:S01]  /*0990*/  LOP3.LUT R12, R6, 0xc, RZ, 0xfc, !PT ;  /* 0x0000000c060c7812 */ /* 0x000fe200078efcff */
[----:B------:R-:W-:Y:S01]  /*09a0*/  IMAD.HI.U32 R8, R7, R25, RZ ;  /* 0x0000001907087227 */ /* 0x000fe200078e00ff */
[----:B------:R-:W-:-:S02]  /*09b0*/  ISETP.GT.U32.AND P5, PT, R9, R5, PT ;  /* 0x000000050900720c */ /* 0x000fc40003fa4070 */
[----:B------:R-:W-:Y:S01]  /*09c0*/  IABS R23, R10 ;  /* 0x0000000a00177213 */ /* 0x000fe20000000000 */
[----:B------:R-:W-:Y:S01]  /*09d0*/  IMAD.MOV R8, RZ, RZ, -R8 ;  /* 0x000000ffff087224 */ /* 0x000fe200078e0a08 */
[----:B------:R-:W-:Y:S01]  /*09e0*/  IABS R27, R12 ;  /* 0x0000000c001b7213 */ /* 0x000fe20000000000 */
[--C-:B------:R-:W-:Y:S01]  /*09f0*/  @!P0 IMAD.IADD R3, R3, 0x1, -R9.reuse ;  /* 0x0000000103038824 */ /* 0x100fe200078e0a09 */
[----:B------:R-:W-:Y:S01]  /*0a00*/  LOP3.LUT R13, R6, 0x14, RZ, 0xfc, !PT ;  /* 0x00000014060d7812 */ /* 0x000fe200078efcff */
[----:B------:R-:W-:Y:S01]  /*0a10*/  @!P6 IMAD.IADD R2, R2, 0x1, -R9 ;  /* 0x000000010202e824 */ /* 0x000fe200078e0a09 */
[----:B------:R-:W-:Y:S01]  /*0a20*/  ISETP.GE.AND P6, PT, R243, RZ, PT ;  /* 0x000000fff300720c */ /* 0x000fe20003fc6270 */
[C---:B------:R-:W-:Y:S01]  /*0a30*/  IMAD R25, R0.reuse, R8, R25 ;  /* 0x0000000800197224 */ /* 0x040fe200078e0219 */
[----:B------:R-:W-:Y:S01]  /*0a40*/  ISETP.GT.U32.AND P0, PT, R9, R3, PT ;  /* 0x000000030900720c */ /* 0x000fe20003f04070 */
[----:B------:R-:W-:Y:S01]  /*0a50*/  @!P4 IMAD.IADD R21, R21, 0x1, -R0 ;  /* 0x000000011515c824 */ /* 0x000fe200078e0a00 */
[----:B------:R-:W-:Y:S01]  /*0a60*/  ISETP.GT.U32.AND P4, PT, R0, R11, PT ;  /* 0x0000000b0000720c */ /* 0x000fe20003f84070 */
[--C-:B------:R-:W-:Y:S01]  /*0a70*/  @!P3 IMAD.IADD R4, R4, 0x1, -R9.reuse ;  /* 0x000000010404b824 */ /* 0x100fe200078e0a09 */
[----:B------:R-:W-:Y:S01]  /*0a80*/  IABS R29, R13 ;  /* 0x0000000d001d7213 */ /* 0x000fe20000000000 */
[----:B------:R-:W-:Y:S01]  /*0a90*/  @!P5 IMAD.IADD R5, R5, 0x1, -R9 ;  /* 0x000000010505d824 */ /* 0x000fe200078e0a09 */
[----:B------:R-:W-:Y:S01]  /*0aa0*/  ISETP.GE.AND P5, PT, R15, RZ, PT ;  /* 0x000000ff0f00720c */ /* 0x000fe20003fa6270 */
[----:B------:R-:W-:Y:S01]  /*0ab0*/  IMAD.HI.U32 R8, R7, R23, RZ ;  /* 0x0000001707087227 */ /* 0x000fe200078e00ff */
[----:B------:R-:W-:-:S02]  /*0ac0*/  ISETP.GT.U32.AND P3, PT, R9, R4, PT ;  /* 0x000000040900720c */ /* 0x000fc40003f64070 */
[----:B-1----:R-:W-:Y:S01]  /*0ad0*/  LOP3.LUT R15, R6, 0x1c, RZ, 0xfc, !PT ;  /* 0x0000001c060f7812 */ /* 0x002fe200078efcff */
[----:B------:R-:W-:Y:S01]  /*0ae0*/  @!P6 IMAD.MOV R2, RZ, RZ, -R2 ;  /* 0x000000ffff02e224 */ /* 0x000fe200078e0a02 */
[C---:B------:R-:W-:Y:S01]  /*0af0*/  ISETP.GT.U32.AND P6, PT, R0.reuse, R25, PT ;  /* 0x000000190000720c */ /* 0x040fe20003fc4070 */
[----:B------:R-:W-:Y:S01]  /*0b00*/  IMAD.MOV R8, RZ, RZ, -R8 ;  /* 0x000000ffff087224 */ /* 0x000fe200078e0a08 */
[----:B------:R-:W-:Y:S01]  /*0b10*/  IABS R31, R15 ;  /* 0x0000000f001f7213 */ /* 0x000fe20000000000 */
[----:B------:R-:W-:Y:S01]  /*0b20*/  @!P4 IMAD.IADD R11, R11, 0x1, -R0 ;  /* 0x000000010b0bc824 */ /* 0x000fe200078e0a00 */
[----:B------:R-:W-:Y:S01]  /*0b30*/  ISETP.NE.AND P4, PT, RZ, c[0x0][0x178], PT ;  /* 0x00005e00ff007a0c */ /* 0x000fe20003f85270 */
[----:B------:R-:W-:Y:S02]  /*0b40*/  IMAD R23, R0, R8, R23 ;  /* 0x0000000800177224 */ /* 0x000fe400078e0217 */
[----:B------:R-:W-:Y:S02]  /*0b50*/  IMAD.MOV.U32 R8, RZ, RZ, R5 ;  /* 0x000000ffff087224 */ /* 0x000fe400078e0005 */
[--C-:B------:R-:W-:Y:S01]  /*0b60*/  @!P0 IMAD.IADD R3, R3, 0x1, -R9.reuse ;  /* 0x0000000103038824 */ /* 0x100fe200078e0a09 */
[----:B------:R-:W-:Y:S01]  /*0b70*/  ISETP.GE.AND P0, PT, R16, RZ, PT ;  /* 0x000000ff1000720c */ /* 0x000fe20003f06270 */
[----:B------:R-:W-:Y:S01]  /*0b80*/  @!P5 IMAD.MOV R8, RZ, RZ, -R8 ;  /* 0x000000ffff08d224 */ /* 0x000fe200078e0a08 */
[----:B------:R-:W-:Y:S01]  /*0b90*/  ISETP.GT.U32.AND P5, PT, R0, R11, PT ;  /* 0x0000000b0000720c */ /* 0x000fe20003fa4070 */
[----:B------:R-:W-:Y:S01]  /*0ba0*/  @!P6 IMAD.IADD R25, R25, 0x1, -R0 ;  /* 0x000000011919e824 */ /* 0x000fe200078e0a00 */
[----:B------:R-:W-:Y:S01]  /*0bb0*/  LOP3.LUT R16, R6, 0x20, RZ, 0xfc, !PT ;  /* 0x0000002006107812 */ /* 0x000fe200078efcff */
[----:B------:R-:W-:Y:S01]  /*0bc0*/  @!P3 IMAD.IADD R4, R4, 0x1, -R9 ;  /* 0x000000010404b824 */ /* 0x000fe200078e0a09 */
[----:B------:R-:W-:Y:S01]  /*0bd0*/  ISETP.GE.AND P3, PT, R252, RZ, PT ;  /* 0x000000fffc00720c */ /* 0x000fe20003f66270 */
[----:B------:R-:W-:Y:S01]  /*0be0*/  IMAD.HI.U32 R9, R7, R27, RZ ;  /* 0x0000001b07097227 */ /* 0x000fe200078e00ff */
[----:B------:R-:W-:-:S02]  /*0bf0*/  ISETP.GT.U32.AND P6, PT, R0, R25, PT ;  /* 0x000000190000720c */ /* 0x000fc40003fc4070 */
[----:B------:R-:W-:Y:S01]  /*0c00*/  IABS R37, R16 ;  /* 0x0000001000257213 */ /* 0x000fe20000000000 */
[----:B------:R-:W-:Y:S02]  /*0c10*/  IMAD.MOV R9, RZ, RZ, -R9 ;  /* 0x000000ffff097224 */ /* 0x000fe400078e0a09 */
[----:B------:R-:W-:Y:S01]  /*0c20*/  @!P0 IMAD.MOV R4, RZ, RZ, -R4 ;  /* 0x000000ffff048224 */ /* 0x000fe200078e0a04 */
[----:B------:R-:W-:Y:S01]  /*0c30*/  ISETP.GE.AND P0, PT, R12, RZ, PT ;  /* 0x000000ff0c00720c */ /* 0x000fe20003f06270 */
[----:B------:R-:W-:Y:S01]  /*0c40*/  IMAD R27, R0, R9, R27 ;  /* 0x00000009001b7224 */ /* 0x000fe200078e021b */
[----:B------:R-:W-:Y:S01]  /*0c50*/  LOP3.LUT R12, R6, 0x10, RZ, 0xfc, !PT ;  /* 0x00000010060c7812 */ /* 0x000fe200078efcff */
[--C-:B------:R-:W-:Y:S01]  /*0c60*/  @!P5 IMAD.IADD R11, R11, 0x1, -R0.reuse ;  /* 0x000000010b0bd824 */ /* 0x100fe200078e0a00 */
[C---:B------:R-:W-:Y:S01]  /*0c70*/  ISETP.GT.U32.AND P5, PT, R0.reuse, R23, PT ;  /* 0x000000170000720c */ /* 0x040fe20003fa4070 */
[----:B------:R-:W-:Y:S01]  /*0c80*/  @!P3 IMAD.MOV R3, RZ, RZ, -R3 ;  /* 0x000000ffff03b224 */ /* 0x000fe200078e0a03 */
[----:B------:R-:W-:Y:S01]  /*0c90*/  LOP3.LUT R9, RZ, c[0x0][0x178], RZ, 0x33, !PT ;  /* 0x00005e00ff097a12 */ /* 0x000fe200078e33ff */
[----:B------:R-:W-:Y:S01]  /*0ca0*/  @!P6 IMAD.IADD R25, R25, 0x1, -R0 ;  /* 0x000000011919e824 */ /* 0x000fe200078e0a00 */
[----:B------:R-:W-:Y:S01]  /*0cb0*/  ISETP.GT.U32.AND P6, PT, R0, R27, PT ;  /* 0x0000001b0000720c */ /* 0x000fe20003fc4070 */
[----:B------:R-:W-:Y:S01]  /*0cc0*/  @!P2 IMAD.MOV R21, RZ, RZ, -R21 ;  /* 0x000000ffff15a224 */ /* 0x000fe200078e0a15 */
[----:B------:R-:W-:Y:S01]  /*0cd0*/  IABS R33, R12 ;  /* 0x0000000c00217213 */ /* 0x000fe20000000000 */
[----:B------:R-:W-:Y:S01]  /*0ce0*/  @!P1 IMAD.MOV R25, RZ, RZ, -R25 ;  /* 0x000000ffff199224 */ /* 0x000fe200078e0a19 */
[----:B------:R-:W-:-:S02]  /*0cf0*/  SEL R5, R9, R2, !P4 ;  /* 0x0000000209057207 */ /* 0x000fc40006000000 */
[C---:B------:R-:W-:Y:S02]  /*0d00*/  SEL R2, R9.reuse, R3, !P4 ;  /* 0x0000000309027207 */ /* 0x040fe40006000000 */
[----:B------:R-:W-:Y:S01]  /*0d10*/  SEL R3, R9, R4, !P4 ;  /* 0x0000000409037207 */ /* 0x000fe20006000000 */
[----:B------:R-:W-:Y:S01]  /*0d20*/  @!P5 IMAD.IADD R23, R23, 0x1, -R0 ;  /* 0x000000011717d824 */ /* 0x000fe200078e0a00 */
[----:B------:R-:W-:Y:S01]  /*0d30*/  SEL R4, R9, R8, !P4 ;  /* 0x0000000809047207 */ /* 0x000fe20006000000 */
[----:B------:R-:W-:Y:S01]  /*0d40*/  IMAD.HI.U32 R8, R7, R33, RZ ;  /* 0x0000002107087227 */ /* 0x000fe200078e00ff */
[----:B------:R-:W-:Y:S02]  /*0d50*/  ISETP.GE.AND P4, PT, R6, RZ, PT ;  /* 0x000000ff0600720c */ /* 0x000fe40003f86270 */
[----:B------:R-:W-:Y:S01]  /*0d60*/  ISETP.GE.AND P3, PT, R10, RZ, PT ;  /* 0x000000ff0a00720c */ /* 0x000fe20003f66270 */
[----:B------:R-:W-:Y:S01]  /*0d70*/  IMAD.MOV R8, RZ, RZ, -R8 ;  /* 0x000000ffff087224 */ /* 0x000fe200078e0a08 */
[----:B------:R-:W-:Y:S01]  /*0d80*/  ISETP.GE.AND P1, PT, R13, RZ, PT ;  /* 0x000000ff0d00720c */ /* 0x000fe20003f26270 */
[----:B------:R-:W-:Y:S01]  /*0d90*/  @!P6 IMAD.IADD R27, R27, 0x1, -R0 ;  /* 0x000000011b1be824 */ /* 0x000fe200078e0a00 */
[C---:B------:R-:W-:Y:S01]  /*0da0*/  ISETP.GT.U32.AND P6, PT, R0.reuse, R23, PT ;  /* 0x000000170000720c */ /* 0x040fe20003fc4070 */
[----:B------:R-:W-:Y:S01]  /*0db0*/  IMAD R33, R0, R8, R33 ;  /* 0x0000000800217224 */ /* 0x000fe200078e0221 */
[----:B------:R-:W-:Y:S01]  /*0dc0*/  LOP3.LUT R13, R6, 0x28, RZ, 0xfc, !PT ;  /* 0x00000028060d7812 */ /* 0x000fe200078efcff */
[----:B------:R-:W-:Y:S01]  /*0dd0*/  IMAD.HI.U32 R8, R7, R29, RZ ;  /* 0x0000001d07087227 */ /* 0x000fe200078e00ff */
[----:B------:R-:W-:-:S02]  /*0de0*/  ISETP.GT.U32.AND P2, PT, R0, R27, PT ;  /* 0x0000001b0000720c */ /* 0x000fc40003f44070 */
[C---:B------:R-:W-:Y:S01]  /*0df0*/  ISETP.GT.U32.AND P5, PT, R0.reuse, R33, PT ;  /* 0x000000210000720c */ /* 0x040fe20003fa4070 */
[----:B------:R-:W-:Y:S01]  /*0e00*/  IMAD.MOV R8, RZ, RZ, -R8 ;  /* 0x000000ffff087224 */ /* 0x000fe200078e0a08 */
[----:B------:R-:W-:Y:S01]  /*0e10*/  IABS R41, R13 ;  /* 0x0000000d00297213 */ /* 0x000fe20000000000 */
[----:B------:R-:W-:Y:S02]  /*0e20*/  IMAD.MOV.U32 R9, RZ, RZ, R11 ;  /* 0x000000ffff097224 */ /* 0x000fe400078e000b */
[C---:B------:R-:W-:Y:S02]  /*0e30*/  IMAD R29, R0.reuse, R8, R29 ;  /* 0x00000008001d7224 */ /* 0x040fe400078e021d */
[----:B------:R-:W-:Y:S02]  /*0e40*/  @!P6 IMAD.IADD R23, R23, 0x1, -R0 ;  /* 0x000000011717e824 */ /* 0x000fe400078e0a00 */
[----:B------:R-:W-:Y:S01]  /*0e50*/  IMAD.HI.U32 R8, R7, R31, RZ ;  /* 0x0000001f07087227 */ /* 0x000fe200078e00ff */
[----:B------:R-:W-:-:S03]  /*0e60*/  ISETP.GT.U32.AND P6, PT, R0, R29, PT ;  /* 0x0000001d0000720c */ /* 0x000fc60003fc4070 */
[----:B------:R-:W-:Y:S02]  /*0e70*/  IMAD.MOV R8, RZ, RZ, -R8 ;  /* 0x000000ffff087224 */ /* 0x000fe400078e0a08 */
[----:B------:R-:W-:-:S04]  /*0e80*/  IMAD.HI.U32 R10, R7, R35, RZ ;  /* 0x00000023070a7227 */ /* 0x000fc800078e00ff */
[----:B------:R-:W-:Y:S02]  /*0e90*/  IMAD R31, R0, R8, R31 ;  /* 0x00000008001f7224 */ /* 0x000fe400078e021f */
[----:B------:R-:W-:Y:S01]  /*0ea0*/  @!P4 IMAD.MOV R9, RZ, RZ, -R9 ;  /* 0x000000ffff09c224 */ /* 0x000fe200078e0a09 */
[----:B------:R-:W-:Y:S01]  /*0eb0*/  ISETP.GE.AND P4, PT, R12, RZ, PT ;  /* 0x000000ff0c00720c */ /* 0x000fe20003f86270 */
[--C-:B------:R-:W-:Y:S01]  /*0ec0*/  @!P6 IMAD.IADD R29, R29, 0x1, -R0.reuse ;  /* 0x000000011d1de824 */ /* 0x100fe200078e0a00 */
[----:B------:R-:W-:Y:S01]  /*0ed0*/  ISETP.GT.U32.AND P6, PT, R0, R31, PT ;  /* 0x0000001f0000720c */ /* 0x000fe20003fc4070 */
[----:B------:R-:W-:Y:S01]  /*0ee0*/  @!P2 IMAD.IADD R27, R27, 0x1, -R0 ;  /* 0x000000011b1ba824 */ /* 0x000fe200078e0a00 */
[----:B------:R-:W-:Y:S01]  /*0ef0*/  LOP3.LUT R12, R6, 0x24, RZ, 0xfc, !PT ;  /* 0x00000024060c7812 */ /* 0x000fe200078efcff */
[----:B------:R-:W-:Y:S01]  /*0f00*/  IMAD.MOV R10, RZ, RZ, -R10 ;  /* 0x000000ffff0a7224 */ /* 0x000fe200078e0a0a */
[----:B------:R-:W-:Y:S01]  /*0f10*/  ISETP.GE.AND P2, PT, R14, RZ, PT ;  /* 0x000000ff0e00720c */ /* 0x000fe20003f46270 */
[----:B------:R-:W-:Y:S01]  /*0f20*/  @!P0 IMAD.MOV R27, RZ, RZ, -R27 ;  /* 0x000000ffff1b8224 */ /* 0x000fe200078e0a1b */
[----:B------:R-:W-:Y:S01]  /*0f30*/  IABS R39, R12 ;  /* 0x0000000c00277213 */ /* 0x000fe20000000000 */
[C---:B------:R-:W-:Y:S01]  /*0f40*/  IMAD R35, R0.reuse, R10, R35 ;  /* 0x0000000a00237224 */ /* 0x040fe200078e0223 */
[----:B------:R-:W-:Y:S01]  /*0f50*/  ISETP.GT.U32.AND P0, PT, R0, R29, PT ;  /* 0x0000001d0000720c */ /* 0x000fe20003f04070 */
[----:B------:R-:W-:Y:S01]  /*0f60*/  IMAD.HI.U32 R10, R7, R37, RZ ;  /* 0x00000025070a7227 */ /* 0x000fe200078e00ff */
[----:B------:R-:W-:-:S03]  /*0f70*/  LOP3.LUT R14, R6, 0x2c, RZ, 0xfc, !PT ;  /* 0x0000002c060e7812 */ /* 0x000fc600078efcff */
[--C-:B------:R-:W-:Y:S01]  /*0f80*/  @!P6 IMAD.IADD R31, R31, 0x1, -R0.reuse ;  /* 0x000000011f1fe824 */ /* 0x100fe200078e0a00 */
[----:B------:R-:W-:Y:S01]  /*0f90*/  IABS R43, R14 ;  /* 0x0000000e002b7213 */ /* 0x000fe20000000000 */
[----:B------:R-:W-:Y:S02]  /*0fa0*/  @!P5 IMAD.IADD R33, R33, 0x1, -R0 ;  /* 0x000000012121d824 */ /* 0x000fe400078e0a00 */
[----:B------:R-:W-:Y:S01]  /*0fb0*/  IMAD.MOV R10, RZ, RZ, -R10 ;  /* 0x000000ffff0a7224 */ /* 0x000fe200078e0a0a */
[C---:B------:R-:W-:Y:S01]  /*0fc0*/  ISETP.GT.U32.AND P6, PT, R0.reuse, R31, PT ;  /* 0x0000001f0000720c */ /* 0x040fe20003fc4070 */
[----:B------:R-:W-:Y:S01]  /*0fd0*/  IMAD.HI.U32 R8, R7, R39, RZ ;  /* 0x0000002707087227 */ /* 0x000fe200078e00ff */
[----:B------:R-:W-:-:S03]  /*0fe0*/  ISETP.GT.U32.AND P5, PT, R0, R33, PT ;  /* 0x000000210000720c */ /* 0x000fc60003fa4070 */
[C---:B------:R-:W-:Y:S02]  /*0ff0*/  IMAD R37, R0.reuse, R10, R37 ;  /* 0x0000000a00257224 */ /* 0x040fe400078e0225 */
[----:B------:R-:W-:Y:S02]  /*1000*/  IMAD.MOV R8, RZ, RZ, -R8 ;  /* 0x000000ffff087224 */ /* 0x000fe400078e0a08 */
[--C-:B------:R-:W-:Y:S01]  /*1010*/  @!P0 IMAD.IADD R29, R29, 0x1, -R0.reuse ;  /* 0x000000011d1d8824 */ /* 0x100fe200078e0a00 */
[C---:B------:R-:W-:Y:S01]  /*1020*/  ISETP.GT.U32.AND P0, PT, R0.reuse, R37, PT ;  /* 0x000000250000720c */ /* 0x040fe20003f04070 */
[C---:B------:R-:W-:Y:S02]  /*1030*/  IMAD R39, R0.reuse, R8, R39 ;  /* 0x0000000800277224 */ /* 0x040fe400078e0227 */
[----:B------:R-:W-:Y:S01]  /*1040*/  @!P3 IMAD.MOV R23, RZ, RZ, -R23 ;  /* 0x000000ffff17b224 */ /* 0x000fe200078e0a17 */
[C---:B------:R-:W-:Y:S01]  /*1050*/  ISETP.GT.U32.AND P3, PT, R0.reuse, R35, PT ;  /* 0x000000230000720c */ /* 0x040fe20003f64070 */
[--C-:B------:R-:W-:Y:S01]  /*1060*/  @!P6 IMAD.IADD R31, R31, 0x1, -R0.reuse ;  /* 0x000000011f1fe824 */ /* 0x100fe200078e0a00 */
[----:B------:R-:W-:Y:S01]  /*1070*/  ISETP.GT.U32.AND P6, PT, R0, R39, PT ;  /* 0x000000270000720c */ /* 0x000fe20003fc4070 */
[----:B------:R-:W-:Y:S01]  /*1080*/  @!P5 IMAD.IADD R33, R33, 0x1, -R0 ;  /* 0x000000012121d824 */ /* 0x000fe200078e0a00 */
[----:B------:R-:W-:Y:S01]  /*1090*/  ISETP.GE.AND P5, PT, R15, RZ, PT ;  /* 0x000000ff0f00720c */ /* 0x000fe20003fa6270 */
[----:B------:R-:W-:Y:S01]  /*10a0*/  IMAD.HI.U32 R8, R7, R41, RZ ;  /* 0x0000002907087227 */ /* 0x000fe200078e00ff */
[----:B------:R-:W-:-:S03]  /*10b0*/  LOP3.LUT R15, R6, 0x30, RZ, 0xfc, !PT ;  /* 0x00000030060f7812 */ /* 0x000fc600078efcff */
[--C-:B------:R-:W-:Y:S01]  /*10c0*/  @!P0 IMAD.IADD R37, R37, 0x1, -R0.reuse ;  /* 0x0000000125258824 */ /* 0x100fe200078e0a00 */
[----:B------:R-:W-:Y:S01]  /*10d0*/  IABS R45, R15 ;  /* 0x0000000f002d7213 */ /* 0x000fe20000000000 */
[----:B------:R-:W-:Y:S01]  /*10e0*/  IMAD.HI.U32 R10, R7, R43, RZ ;  /* 0x0000002b070a7227 */ /* 0x000fe200078e00ff */
[----:B------:R-:W-:Y:S02]  /*10f0*/  ISETP.GE.AND P0, PT, R12, RZ, PT ;  /* 0x000000ff0c00720c */ /* 0x000fe40003f06270 */
[----:B------:R-:W-:Y:S01]  /*1100*/  LOP3.LUT R12, R6, 0x34, RZ, 0xfc, !PT ;  /* 0x00000034060c7812 */ /* 0x000fe200078efcff */
[--C-:B------:R-:W-:Y:S02]  /*1110*/  @!P3 IMAD.IADD R35, R35, 0x1, -R0.reuse ;  /* 0x000000012323b824 */ /* 0x100fe400078e0a00 */
[----:B------:R-:W-:Y:S01]  /*1120*/  @!P6 IMAD.IADD R39, R39, 0x1, -R0 ;  /* 0x000000012727e824 */ /* 0x000fe200078e0a00 */
[C---:B------:R-:W-:Y:S01]  /*1130*/  ISETP.GT.U32.AND P6, PT, R0.reuse, R37, PT ;  /* 0x000000250000720c */ /* 0x040fe20003fc4070 */
[----:B------:R-:W-:Y:S01]  /*1140*/  IMAD.HI.U32 R11, R7, R45, RZ ;  /* 0x0000002d070b7227 */ /* 0x000fe200078e00ff */
[----:B------:R-:W-:-:S02]  /*1150*/  ISETP.GT.U32.AND P3, PT, R0, R35, PT ;  /* 0x000000230000720c */ /* 0x000fc40003f64070 */
[----:B------:R-:W-:Y:S01]  /*1160*/  IABS R47, R12 ;  /* 0x0000000c002f7213 */ /* 0x000fe20000000000 */
[----:B------:R-:W-:Y:S02]  /*1170*/  IMAD.MOV R11, RZ, RZ, -R11 ;  /* 0x000000ffff0b7224 */ /* 0x000fe400078e0a0b */
[----:B------:R-:W-:Y:S02]  /*1180*/  IMAD.MOV R8, RZ, RZ, -R8 ;  /* 0x000000ffff087224 */ /* 0x000fe400078e0a08 */
[----:B------:R-:W-:Y:S01]  /*1190*/  IMAD R45, R0, R11, R45 ;  /* 0x0000000b002d7224 */ /* 0x000fe200078e022d */
[----:B------:R-:W-:Y:S01]  /*11a0*/  LOP3.LUT R11, R6, 0x38, RZ, 0xfc, !PT ;  /* 0x00000038060b7812 */ /* 0x000fe200078efcff */
[----:B------:R-:W-:Y:S02]  /*11b0*/  IMAD.MOV R10, RZ, RZ, -R10 ;  /* 0x000000ffff0a7224 */ /* 0x000fe400078e0a0a */
[C---:B------:R-:W-:Y:S01]  /*11c0*/  IMAD R41, R0.reuse, R8, R41 ;  /* 0x0000000800297224 */ /* 0x040fe200078e0229 */
[----:B------:R-:W-:Y:S01]  /*11d0*/  IABS R73, R11 ;  /* 0x0000000b00497213 */ /* 0x000fe20000000000 */
[--C-:B------:R-:W-:Y:S01]  /*11e0*/  @!P6 IMAD.IADD R37, R37, 0x1, -R0.reuse ;  /* 0x000000012525e824 */ /* 0x100fe200078e0a00 */
[----:B------:R-:W-:Y:S01]  /*11f0*/  ISETP.GT.U32.AND P6, PT, R0, R45, PT ;  /* 0x0000002d0000720c */ /* 0x000fe20003fc4070 */
[----:B------:R-:W-:Y:S01]  /*1200*/  @!P3 IMAD.IADD R35, R35, 0x1, -R0 ;  /* 0x000000012323b824 */ /* 0x000fe200078e0a00 */
[----:B------:R-:W-:Y:S01]  /*1210*/  ISETP.GE.AND P3, PT, R16, RZ, PT ;  /* 0x000000ff1000720c */ /* 0x000fe20003f66270 */
[----:B------:R-:W-:Y:S01]  /*1220*/  IMAD R43, R0, R10, R43 ;  /* 0x0000000a002b7224 */ /* 0x000fe200078e022b */
[----:B------:R-:W-:Y:S01]  /*1230*/  LOP3.LUT R16, R6, 0x6c, RZ, 0xfc, !PT ;  /* 0x0000006c06107812 */ /* 0x000fe200078efcff */
[----:B------:R-:W-:Y:S01]  /*1240*/  @!P4 IMAD.MOV R33, RZ, RZ, -R33 ;  /* 0x000000ffff21c224 */ /* 0x000fe200078e0a21 */
[C---:B------:R-:W-:Y:S01]  /*1250*/  ISETP.GT.U32.AND P4, PT, R0.reuse, R41, PT ;  /* 0x000000290000720c */ /* 0x040fe20003f84070 */
[----:B------:R-:W-:Y:S01]  /*1260*/  @!P1 IMAD.MOV R29, RZ, RZ, -R29 ;  /* 0x000000ffff1d9224 */ /* 0x000fe200078e0a1d */
[C---:B------:R-:W-:Y:S01]  /*1270*/  ISETP.GT.U32.AND P1, PT, R0.reuse, R39, PT ;  /* 0x000000270000720c */ /* 0x040fe20003f24070 */
[----:B------:R-:W-:Y:S01]  /*1280*/  @!P2 IMAD.MOV R35, RZ, RZ, -R35 ;  /* 0x000000ffff23a224 */ /* 0x000fe200078e0a23 */
[----:B------:R-:W-:Y:S01]  /*1290*/  ISETP.GT.U32.AND P2, PT, R0, R43, PT ;  /* 0x0000002b0000720c */ /* 0x000fe20003f44070 */
[----:B------:R-:W-:Y:S01]  /*12a0*/  IMAD.HI.U32 R8, R7, R47, RZ ;  /* 0x0000002f07087227 */ /* 0x000fe200078e00ff */
[----:B------:R-:W-:-:S03]  /*12b0*/  IABS R99, R16 ;  /* 0x0000001000637213 */ /* 0x000fc60000000000 */
[----:B------:R-:W-:Y:S02]  /*12c0*/  IMAD.MOV R10, RZ, RZ, -R8 ;  /* 0x000000ffff0a7224 */ /* 0x000fe400078e0a08 */
[--C-:B------:R-:W-:Y:S02]  /*12d0*/  @!P6 IMAD.IADD R45, R45, 0x1, -R0.reuse ;  /* 0x000000012d2de824 */ /* 0x100fe400078e0a00 */
[--C-:B------:R-:W-:Y:S01]  /*12e0*/  @!P4 IMAD.IADD R41, R41, 0x1, -R0.reuse ;  /* 0x000000012929c824 */ /* 0x100fe200078e0a00 */
[----:B------:R-:W-:Y:S01]  /*12f0*/  ISETP.GE.AND P4, PT, R15, RZ, PT ;  /* 0x000000ff0f00720c */ /* 0x000fe20003f86270 */
[--C-:B------:R-:W-:Y:S01]  /*1300*/  @!P1 IMAD.IADD R39, R39, 0x1, -R0.reuse ;  /* 0x0000000127279824 */ /* 0x100fe200078e0a00 */
[----:B------:R-:W-:Y:S01]  /*1310*/  ISETP.GE.AND P1, PT, R14, RZ, PT ;  /* 0x000000ff0e00720c */ /* 0x000fe20003f26270 */
[----:B------:R-:W-:Y:S01]  /*1320*/  IMAD R47, R0, R10, R47 ;  /* 0x0000000a002f7224 */ /* 0x000fe200078e022f */
[----:B------:R-:W-:Y:S01]  /*1330*/  LOP3.LUT R14, R6, 0x40, RZ, 0xfc, !PT ;  /* 0x00000040060e7812 */ /* 0x000fe200078efcff */
[----:B------:R-:W-:Y:S01]  /*1340*/  @!P3 IMAD.MOV R37, RZ, RZ, -R37 ;  /* 0x000000ffff25b224 */ /* 0x000fe200078e0a25 */
[C---:B------:R-:W-:Y:S01]  /*1350*/  ISETP.GT.U32.AND P3, PT, R0.reuse, R45, PT ;  /* 0x0000002d0000720c */ /* 0x040fe20003f64070 */
[----:B------:R-:W-:Y:S01]  /*1360*/  @!P2 IMAD.IADD R43, R43, 0x1, -R0 ;  /* 0x000000012b2ba824 */ /* 0x000fe200078e0a00 */
[C---:B------:R-:W-:Y:S01]  /*1370*/  ISETP.GT.U32.AND P2, PT, R0.reuse, R41, PT ;  /* 0x000000290000720c */ /* 0x040fe20003f44070 */
[----:B------:R-:W-:Y:S01]  /*1380*/  @!P0 IMAD.MOV R39, RZ, RZ, -R39 ;  /* 0x000000ffff278224 */ /* 0x000fe200078e0a27 */
[C---:B------:R-:W-:Y:S01]  /*1390*/  ISETP.GT.U32.AND P0, PT, R0.reuse, R47, PT ;  /* 0x0000002f0000720c */ /* 0x040fe20003f04070 */
[----:B------:R-:W-:Y:S01]  /*13a0*/  @!P5 IMAD.MOV R31, RZ, RZ, -R31 ;  /* 0x000000ffff1fd224 */ /* 0x000fe200078e0a1f */
[----:B------:R-:W-:Y:S01]  /*13b0*/  ISETP.GE.AND P5, PT, R13, RZ, PT ;  /* 0x000000ff0d00720c */ /* 0x000fe20003fa6270 */
[----:B------:R-:W-:Y:S01]  /*13c0*/  IMAD.HI.U32 R8, R7, R73, RZ ;  /* 0x0000004907087227 */ /* 0x000fe200078e00ff */
[----:B------:R-:W-:-:S02]  /*13d0*/  ISETP.GT.U32.AND P6, PT, R0, R43, PT ;  /* 0x0000002b0000720c */ /* 0x000fc40003fc4070 */
[----:B------:R-:W-:Y:S01]  /*13e0*/  LOP3.LUT R13, R6, 0x3c, RZ, 0xfc, !PT ;  /* 0x0000003c060d7812 */ /* 0x000fe200078efcff */
[----:B------:R-:W-:Y:S01]  /*13f0*/  IMAD.MOV R8, RZ, RZ, -R8 ;  /* 0x000000ffff087224 */ /* 0x000fe200078e0a08 */
[----:B------:R-:W-:Y:S01]  /*1400*/  IABS R79, R14 ;  /* 0x0000000e004f7213 */ /* 0x000fe20000000000 */
[--C-:B------:R-:W-:Y:S01]  /*1410*/  @!P3 IMAD.IADD R45, R45, 0x1, -R0.reuse ;  /* 0x000000012d2db824 */ /* 0x100fe200078e0a00 */
[----:B------:R-:W-:Y:S01]  /*1420*/  IABS R77, R13 ;  /* 0x0000000d004d7213 */ /* 0x000fe20000000000 */
[----:B------:R-:W-:Y:S01]  /*1430*/  IMAD R73, R0, R8, R73 ;  /* 0x0000000800497224 */ /* 0x000fe200078e0249 */
[----:B------:R-:W-:Y:S01]  /*1440*/  ISETP.GE.AND P3, PT, R11, RZ, PT ;  /* 0x000000ff0b00720c */ /* 0x000fe20003f66270 */
[--C-:B------:R-:W-:Y:S01]  /*1450*/  @!P2 IMAD.IADD R41, R41, 0x1, -R0.reuse ;  /* 0x000000012929a824 */ /* 0x100fe200078e0a00 */
[----:B------:R-:W-:Y:S01]  /*1460*/  LOP3.LUT R11, R6, 0x44, RZ, 0xfc, !PT ;  /* 0x00000044060b7812 */ /* 0x000fe200078efcff */
[----:B------:R-:W-:Y:S01]  /*1470*/  @!P0 IMAD.IADD R47, R47, 0x1, -R0 ;  /* 0x000000012f2f8824 */ /* 0x000fe200078e0a00 */
[----:B------:R-:W-:Y:S01]  /*1480*/  ISETP.GE.AND P2, PT, R12, RZ, PT ;  /* 0x000000ff0c00720c */ /* 0x000fe20003f46270 */
[----:B------:R-:W-:Y:S01]  /*1490*/  IMAD.HI.U32 R8, R7, R77, RZ ;  /* 0x0000004d07087227 */ /* 0x000fe200078e00ff */
[----:B------:R-:W-:-:S02]  /*14a0*/  IABS R81, R11 ;  /* 0x0000000b00517213 */ /* 0x000fc40000000000 */
[----:B------:R-:W-:Y:S01]  /*14b0*/  LOP3.LUT R12, R6, 0x4c, RZ, 0xfc, !PT ;  /* 0x0000004c060c7812 */ /* 0x000fe200078efcff */
[----:B------:R-:W-:Y:S01]  /*14c0*/  @!P6 IMAD.IADD R43, R43, 0x1, -R0 ;  /* 0x000000012b2be824 */ /* 0x000fe200078e0a00 */
[C---:B------:R-:W-:Y:S01]  /*14d0*/  ISETP.GT.U32.AND P6, PT, R0.reuse, R73, PT ;  /* 0x000000490000720c */ /* 0x040fe20003fc4070 */
[----:B------:R-:W-:Y:S01]  /*14e0*/  @!P5 IMAD.MOV R41, RZ, RZ, -R41 ;  /* 0x000000ffff29d224 */ /* 0x000fe200078e0a29 */
[----:B------:R-:W-:Y:S01]  /*14f0*/  ISETP.GT.U32.AND P5, PT, R0, R47, PT ;  /* 0x0000002f0000720c */ /* 0x000fe20003fa4070 */
[----:B------:R-:W-:Y:S01]  /*1500*/  IMAD.MOV R8, RZ, RZ, -R8 ;  /* 0x000000ffff087224 */ /* 0x000fe200078e0a08 */
[----:B------:R-:W-:Y:S01]  /*1510*/  IABS R83, R12 ;  /* 0x0000000c00537213 */ /* 0x000fe20000000000 */
[----:B------:R-:W-:Y:S01]  /*1520*/  IMAD.HI.U32 R10, R7, R79, RZ ;  /* 0x0000004f070a7227 */ /* 0x000fe200078e00ff */
[----:B------:R-:W-:Y:S02]  /*1530*/  ISETP.GE.AND P0, PT, R13, RZ, PT ;  /* 0x000000ff0d00720c */ /* 0x000fe40003f06270 */
[----:B------:R-:W-:Y:S01]  /*1540*/  LOP3.LUT R13, R6, 0x50, RZ, 0xfc, !PT ;  /* 0x00000050060d7812 */ /* 0x000fe200078efcff */
[----:B------:R-:W-:Y:S01]  /*1550*/  IMAD R77, R0, R8, R77 ;  /* 0x00000008004d7224 */ /* 0x000fe200078e024d */
[----:B------:R-:W-:Y:S01]  /*1560*/  LOP3.LUT R15, R6, 0x60, RZ, 0xfc, !PT ;  /* 0x00000060060f7812 */ /* 0x000fe200078efcff */
[----:B------:R-:W-:Y:S01]  /*1570*/  IMAD.HI.U32 R8, R7, R81, RZ ;  /* 0x0000005107087227 */ /* 0x000fe200078e00ff */
[----:B------:R-:W-:-:S02]  /*1580*/  IABS R87, R13 ;  /* 0x0000000d00577213 */ /* 0x000fc40000000000 */
[----:B------:R-:W-:Y:S01]  /*1590*/  IABS R103, R15 ;  /* 0x0000000f00677213 */ /* 0x000fe20000000000 */
[----:B------:R-:W-:Y:S02]  /*15a0*/  IMAD.MOV R8, RZ, RZ, -R8 ;  /* 0x000000ffff087224 */ /* 0x000fe400078e0a08 */
[--C-:B------:R-:W-:Y:S02]  /*15b0*/  @!P6 IMAD.IADD R73, R73, 0x1, -R0.reuse ;  /* 0x000000014949e824 */ /* 0x100fe400078e0a00 */
[----:B------:R-:W-:Y:S02]  /*15c0*/  @!P5 IMAD.IADD R47, R47, 0x1, -R0 ;  /* 0x000000012f2fd824 */ /* 0x000fe400078e0a00 */
[C---:B------:R-:W-:Y:S01]  /*15d0*/  IMAD R81, R0.reuse, R8, R81 ;  /* 0x0000000800517224 */ /* 0x040fe200078e0251 */
[C---:B------:R-:W-:Y:S01]  /*15e0*/  ISETP.GT.U32.AND P6, PT, R0.reuse, R73, PT ;  /* 0x000000490000720c */ /* 0x040fe20003fc4070 */
[----:B------:R-:W-:Y:S02]  /*15f0*/  @!P2 IMAD.MOV R47, RZ, RZ, -R47 ;  /* 0x000000ffff2fa224 */ /* 0x000fe400078e0a2f */
[----:B------:R-:W-:Y:S01]  /*1600*/  IMAD.MOV R10, RZ, RZ, -R10 ;  /* 0x000000ffff0a7224 */ /* 0x000fe200078e0a0a */
[C---:B------:R-:W-:Y:S01]  /*1610*/  ISETP.GT.U32.AND P2, PT, R0.reuse, R81, PT ;  /* 0x000000510000720c */ /* 0x040fe20003f44070 */
[----:B------:R-:W-:Y:S01]  /*1620*/  @!P1 IMAD.MOV R43, RZ, RZ, -R43 ;  /* 0x000000ffff2b9224 */ /* 0x000fe200078e0a2b */
[C---:B------:R-:W-:Y:S01]  /*1630*/  ISETP.GT.U32.AND P1, PT, R0.reuse, R77, PT ;  /* 0x0000004d0000720c */ /* 0x040fe20003f24070 */
[----:B------:R-:W-:Y:S01]  /*1640*/  IMAD R79, R0, R10, R79 ;  /* 0x0000000a004f7224 */ /* 0x000fe200078e024f */
[----:B------:R-:W-:Y:S01]  /*1650*/  LOP3.LUT R10, R6, 0x48, RZ, 0xfc, !PT ;  /* 0x00000048060a7812 */ /* 0x000fe200078efcff */
[----:B------:R-:W-:Y:S01]  /*1660*/  @!P4 IMAD.MOV R45, RZ, RZ, -R45 ;  /* 0x000000ffff2dc224 */ /* 0x000fe200078e0a2d */
[----:B------:R-:W-:Y:S01]  /*1670*/  ISETP.GE.AND P4, PT, R14, RZ, PT ;  /* 0x000000ff0e00720c */ /* 0x000fe20003f86270 */
[----:B------:R-:W-:Y:S01]  /*1680*/  IMAD R2, R2, c[0x0][0x184], RZ ;  /* 0x0000610002027a24 */ /* 0x000fe200078e02ff */
[----:B------:R-:W-:Y:S01]  /*1690*/  ISETP.GT.U32.AND P5, PT, R0, R79, PT ;  /* 0x0000004f0000720c */ /* 0x000fe20003fa4070 */
[--C-:B------:R-:W-:Y:S01]  /*16a0*/  @!P6 IMAD.IADD R73, R73, 0x1, -R0.reuse ;  /* 0x000000014949e824 */ /* 0x100fe200078e0a00 */
[----:B------:R-:W-:Y:S01]  /*16b0*/  IABS R85, R10 ;  /* 0x0000000a00557213 */ /* 0x000fe20000000000 */
[----:B------:R-:W-:Y:S01]  /*16c0*/  IMAD R4, R4, c[0x0][0x184], RZ ;  /* 0x0000610004047a24 */ /* 0x000fe200078e02ff */
[----:B------:R-:W-:Y:S01]  /*16d0*/  ISETP.GE.AND P6, PT, R11, RZ, PT ;  /* 0x000000ff0b00720c */ /* 0x000fe20003fc6270 */
[--C-:B------:R-:W-:Y:S01]  /*16e0*/  @!P2 IMAD.IADD R81, R81, 0x1, -R0.reuse ;  /* 0x000000015151a824 */ /* 0x100fe200078e0a00 */
[----:B------:R-:W-:Y:S01]  /*16f0*/  LOP3.LUT R14, R6, 0x5c, RZ, 0xfc, !PT ;  /* 0x0000005c060e7812 */ /* 0x000fe200078efcff */
[----:B------:R-:W-:Y:S01]  /*1700*/  @!P3 IMAD.MOV R73, RZ, RZ, -R73 ;  /* 0x000000ffff49b224 */ /* 0x000fe200078e0a49 */
[----:B------:R-:W-:Y:S01]  /*1710*/  ISETP.GE.AND P3, PT, R10, RZ, PT ;  /* 0x000000ff0a00720c */ /* 0x000fe20003f66270 */
[----:B------:R-:W-:Y:S01]  /*1720*/  @!P1 IMAD.IADD R77, R77, 0x1, -R0 ;  /* 0x000000014d4d9824 */ /* 0x000fe200078e0a00 */
[----:B------:R-:W-:Y:S01]  /*1730*/  ISETP.GT.U32.AND P2, PT, R0, R81, PT ;  /* 0x000000510000720c */ /* 0x000fe20003f44070 */
[----:B------:R-:W-:Y:S01]  /*1740*/  IMAD.HI.U32 R10, R7, R83, RZ ;  /* 0x00000053070a7227 */ /* 0x000fe200078e00ff */
[----:B------:R-:W-:-:S02]  /*1750*/  IABS R93, R14 ;  /* 0x0000000e005d7213 */ /* 0x000fc40000000000 */
[C---:B------:R-:W-:Y:S01]  /*1760*/  ISETP.GT.U32.AND P1, PT, R0.reuse, R77, PT ;  /* 0x0000004d0000720c */ /* 0x040fe20003f24070 */
[----:B------:R-:W-:Y:S02]  /*1770*/  @!P5 IMAD.IADD R79, R79, 0x1, -R0 ;  /* 0x000000014f4fd824 */ /* 0x000fe400078e0a00 */
[----:B------:R-:W-:Y:S02]  /*1780*/  IMAD.MOV R10, RZ, RZ, -R10 ;  /* 0x000000ffff0a7224 */ /* 0x000fe400078e0a0a */
[----:B------:R-:W-:Y:S01]  /*1790*/  IMAD.HI.U32 R8, R7, R85, RZ ;  /* 0x0000005507087227 */ /* 0x000fe200078e00ff */
[----:B------:R-:W-:-:S03]  /*17a0*/  ISETP.GT.U32.AND P5, PT, R0, R79, PT ;  /* 0x0000004f0000720c */ /* 0x000fc60003fa4070 */
[C---:B------:R-:W-:Y:S02]  /*17b0*/  IMAD R83, R0.reuse, R10, R83 ;  /* 0x0000000a00537224 */ /* 0x040fe400078e0253 */
[----:B------:R-:W-:Y:S02]  /*17c0*/  @!P2 IMAD.IADD R81, R81, 0x1, -R0 ;  /* 0x000000015151a824 */ /* 0x000fe400078e0a00 */
[----:B------:R-:W-:Y:S01]  /*17d0*/  IMAD.MOV R8, RZ, RZ, -R8 ;  /* 0x000000ffff087224 */ /* 0x000fe200078e0a08 */
[----:B------:R-:W-:Y:S01]  /*17e0*/  ISETP.GT.U32.AND P2, PT, R0, R83, PT ;  /* 0x000000530000720c */ /* 0x000fe20003f44070 */
[----:B------:R-:W-:Y:S01]  /*17f0*/  @!P1 IMAD.IADD R77, R77, 0x1, -R0 ;  /* 0x000000014d4d9824 */ /* 0x000fe200078e0a00 */
[----:B------:R-:W-:Y:S01]  /*1800*/  ISETP.GE.AND P1, PT, R12, RZ, PT ;  /* 0x000000ff0c00720c */ /* 0x000fe20003f26270 */
[----:B------:R-:W-:Y:S01]  /*1810*/  IMAD R85, R0, R8, R85 ;  /* 0x0000000800557224 */ /* 0x000fe200078e0255 */
[----:B------:R-:W-:Y:S01]  /*1820*/  LOP3.LUT R8, R6, 0x54, RZ, 0xfc, !PT ;  /* 0x0000005406087812 */ /* 0x000fe200078efcff */
[----:B------:R-:W-:-:S03]  /*1830*/  IMAD.HI.U32 R11, R7, R87, RZ ;  /* 0x00000057070b7227 */ /* 0x000fc600078e00ff */
[----:B------:R-:W-:Y:S01]  /*1840*/  IABS R89, R8 ;  /* 0x0000000800597213 */ /* 0x000fe20000000000 */
[--C-:B------:R-:W-:Y:S01]  /*1850*/  @!P5 IMAD.IADD R79, R79, 0x1, -R0.reuse ;  /* 0x000000014f4fd824 */ /* 0x100fe200078e0a00 */
[----:B------:R-:W-:Y:S01]  /*1860*/  ISETP.GE.AND P5, PT, R13, RZ, PT ;  /* 0x000000ff0d00720c */ /* 0x000fe20003fa6270 */
[----:B------:R-:W-:Y:S01]  /*1870*/  @!P0 IMAD.MOV R77, RZ, RZ, -R77 ;  /* 0x000000ffff4d8224 */ /* 0x000fe200078e0a4d */
[----:B------:R-:W-:Y:S01]  /*1880*/  ISETP.GT.U32.AND P0, PT, R0, R85, PT ;  /* 0x000000550000720c */ /* 0x000fe20003f04070 */
[----:B------:R-:W-:Y:S01]  /*1890*/  IMAD.MOV R11, RZ, RZ, -R11 ;  /* 0x000000ffff0b7224 */ /* 0x000fe200078e0a0b */
[----:B------:R-:W-:Y:S01]  /*18a0*/  LOP3.LUT R13, R6, 0x58, RZ, 0xfc, !PT ;  /* 0x00000058060d7812 */ /* 0x000fe200078efcff */
[----:B------:R-:W-:Y:S02]  /*18b0*/  @!P2 IMAD.IADD R83, R83, 0x1, -R0 ;  /* 0x000000015353a824 */ /* 0x000fe400078e0a00 */
[----:B------:R-:W-:Y:S01]  /*18c0*/  IMAD R87, R0, R11, R87 ;  /* 0x0000000b00577224 */ /* 0x000fe200078e0257 */
[----:B------:R-:W-:Y:S01]  /*18d0*/  IABS R91, R13 ;  /* 0x0000000d005b7213 */ /* 0x000fe20000000000 */
[----:B------:R-:W-:Y:S01]  /*18e0*/  @!P4 IMAD.MOV R79, RZ, RZ, -R79 ;  /* 0x000000ffff4fc224 */ /* 0x000fe200078e0a4f */
[----:B------:R-:W-:Y:S01]  /*18f0*/  ISETP.GE.AND P4, PT, R8, RZ, PT ;  /* 0x000000ff0800720c */ /* 0x000fe20003f86270 */
[----:B------:R-:W-:Y:S01]  /*1900*/  @!P6 IMAD.MOV R81, RZ, RZ, -R81 ;  /* 0x000000ffff51e224 */ /* 0x000fe200078e0a51 */
[C---:B------:R-:W-:Y:S01]  /*1910*/  ISETP.GT.U32.AND P2, PT, R0.reuse, R83, PT ;  /* 0x000000530000720c */ /* 0x040fe20003f44070 */
[----:B------:R-:W-:Y:S01]  /*1920*/  IMAD.HI.U32 R8, R7, R89, RZ ;  /* 0x0000005907087227 */ /* 0x000fe200078e00ff */
[----:B------:R-:W-:-:S03]  /*1930*/  ISETP.GT.U32.AND P6, PT, R0, R87, PT ;  /* 0x000000570000720c */ /* 0x000fc60003fc4070 */
[----:B------:R-:W-:-:S04]  /*1940*/  IMAD.HI.U32 R10, R7, R91, RZ ;  /* 0x0000005b070a7227 */ /* 0x000fc800078e00ff */
[----:B------:R-:W-:Y:S02]  /*1950*/  @!P0 IMAD.IADD R85, R85, 0x1, -R0 ;  /* 0x0000000155558824 */ /* 0x000fe400078e0a00 */
[----:B------:R-:W-:Y:S02]  /*1960*/  IMAD.MOV R8, RZ, RZ, -R8 ;  /* 0x000000ffff087224 */ /* 0x000fe400078e0a08 */
[----:B------:R-:W-:Y:S01]  /*1970*/  IMAD.MOV R10, RZ, RZ, -R10 ;  /* 0x000000ffff0a7224 */ /* 0x000fe200078e0a0a */
[C---:B------:R-:W-:Y:S01]  /*1980*/  ISETP.GT.U32.AND P0, PT, R0.reuse, R85, PT ;  /* 0x000000550000720c */ /* 0x040fe20003f04070 */
[C---:B------:R-:W-:Y:S02]  /*1990*/  IMAD R89, R0.reuse, R8, R89 ;  /* 0x0000000800597224 */ /* 0x040fe400078e0259 */
[C---:B------:R-:W-:Y:S02]  /*19a0*/  IMAD R91, R0.reuse, R10, R91 ;  /* 0x0000000a005b7224 */ /* 0x040fe400078e025b */
[--C-:B------:R-:W-:Y:S01]  /*19b0*/  @!P2 IMAD.IADD R83, R83, 0x1, -R0.reuse ;  /* 0x000000015353a824 */ /* 0x100fe200078e0a00 */
[C---:B------:R-:W-:Y:S01]  /*19c0*/  ISETP.GT.U32.AND P2, PT, R0.reuse, R89, PT ;  /* 0x000000590000720c */ /* 0x040fe20003f44070 */
[----:B------:R-:W-:Y:S01]  /*19d0*/  @!P6 IMAD.IADD R87, R87, 0x1, -R0 ;  /* 0x000000015757e824 */ /* 0x000fe200078e0a00 */
[----:B------:R-:W-:Y:S01]  /*19e0*/  ISETP.GT.U32.AND P6, PT, R0, R91, PT ;  /* 0x0000005b0000720c */ /* 0x000fe20003fc4070 */
[----:B------:R-:W-:-:S04]  /*19f0*/  IMAD.HI.U32 R12, R7, R103, RZ ;  /* 0x00000067070c7227 */ /* 0x000fc800078e00ff */
[----:B------:R-:W-:Y:S02]  /*1a00*/  IMAD.MOV R12, RZ, RZ, -R12 ;  /* 0x000000ffff0c7224 */ /* 0x000fe400078e0a0c */
[--C-:B------:R-:W-:Y:S01]  /*1a10*/  @!P0 IMAD.IADD R85, R85, 0x1, -R0.reuse ;  /* 0x0000000155558824 */ /* 0x100fe200078e0a00 */
[----:B------:R-:W-:Y:S01]  /*1a20*/  ISETP.GE.AND P0, PT, R13, RZ, PT ;  /* 0x000000ff0d00720c */ /* 0x000fe20003f06270 */
[----:B------:R-:W-:Y:S01]  /*1a30*/  IMAD R103, R0, R12, R103 ;  /* 0x0000000c00677224 */ /* 0x000fe200078e0267 */
[C---:B------:R-:W-:Y:S01]  /*1a40*/  LOP3.LUT R12, R6.reuse, 0x64, RZ, 0xfc, !PT ;  /* 0x00000064060c7812 */ /* 0x040fe200078efcff */
[--C-:B------:R-:W-:Y:S01]  /*1a50*/  @!P2 IMAD.IADD R89, R89, 0x1, -R0.reuse ;  /* 0x000000015959a824 */ /* 0x100fe200078e0a00 */
[----:B------:R-:W-:Y:S01]  /*1a60*/  LOP3.LUT R13, R6, 0x68, RZ, 0xfc, !PT ;  /* 0x00000068060d7812 */ /* 0x000fe200078efcff */
[----:B------:R-:W-:Y:S01]  /*1a70*/  @!P6 IMAD.IADD R91, R91, 0x1, -R0 ;  /* 0x000000015b5be824 */ /* 0x000fe200078e0a00 */
[----:B------:R-:W-:Y:S01]  /*1a80*/  IABS R97, R12 ;  /* 0x0000000c00617213 */ /* 0x000fe20000000000 */
[----:B------:R-:W-:Y:S01]  /*1a90*/  IMAD.HI.U32 R11, R7, R93, RZ ;  /* 0x0000005d070b7227 */ /* 0x000fe200078e00ff */
[----:B------:R-:W-:-:S02]  /*1aa0*/  IABS R101, R13 ;  /* 0x0000000d00657213 */ /* 0x000fc40000000000 */
[C---:B------:R-:W-:Y:S01]  /*1ab0*/  ISETP.GT.U32.AND P2, PT, R0.reuse, R87, PT ;  /* 0x000000570000720c */ /* 0x040fe20003f44070 */
[----:B------:R-:W-:Y:S01]  /*1ac0*/  @!P3 IMAD.MOV R85, RZ, RZ, -R85 ;  /* 0x000000ffff55b224 */ /* 0x000fe200078e0a55 */
[C---:B------:R-:W-:Y:S01]  /*1ad0*/  ISETP.GT.U32.AND P3, PT, R0.reuse, R89, PT ;  /* 0x000000590000720c */ /* 0x040fe20003f64070 */
[----:B------:R-:W-:Y:S01]  /*1ae0*/  IMAD.MOV R11, RZ, RZ, -R11 ;  /* 0x000000ffff0b7224 */ /* 0x000fe200078e0a0b */
[----:B------:R-:W-:Y:S01]  /*1af0*/  ISETP.GT.U32.AND P6, PT, R0, R91, PT ;  /* 0x0000005b0000720c */ /* 0x000fe20003fc4070 */
[----:B------:R-:W-:-:S04]  /*1b00*/  IMAD.HI.U32 R8, R7, R97, RZ ;  /* 0x0000006107087227 */ /* 0x000fc800078e00ff */
[----:B------:R-:W-:-:S04]  /*1b10*/  IMAD.HI.U32 R10, R7, R101, RZ ;  /* 0x00000065070a7227 */ /* 0x000fc800078e00ff */
[C---:B------:R-:W-:Y:S02]  /*1b20*/  IMAD R93, R0.reuse, R11, R93 ;  /* 0x0000000b005d7224 */ /* 0x040fe400078e025d */
[----:B------:R-:W-:Y:S02]  /*1b30*/  IMAD.MOV R8, RZ, RZ, -R8 ;  /* 0x000000ffff087224 */ /* 0x000fe400078e0a08 */
[----:B------:R-:W-:Y:S02]  /*1b40*/  IMAD.MOV R11, RZ, RZ, -R10 ;  /* 0x000000ffff0b7224 */ /* 0x000fe400078e0a0a */
[----:B------:R-:W-:Y:S01]  /*1b50*/  @!P1 IMAD.MOV R83, RZ, RZ, -R83 ;  /* 0x000000ffff539224 */ /* 0x000fe200078e0a53 */
[C---:B------:R-:W-:Y:S01]  /*1b60*/  ISETP.GT.U32.AND P1, PT, R0.reuse, R93, PT ;  /* 0x0000005d0000720c */ /* 0x040fe20003f24070 */
[----:B------:R-:W-:Y:S01]  /*1b70*/  @!P2 IMAD.IADD R87, R87, 0x1, -R0 ;  /* 0x000000015757a824 */ /* 0x000fe200078e0a00 */
[C---:B------:R-:W-:Y:S01]  /*1b80*/  ISETP.GT.U32.AND P2, PT, R0.reuse, R103, PT ;  /* 0x000000670000720c */ /* 0x040fe20003f44070 */
[----:B------:R-:W-:-:S02]  /*1b90*/  IMAD R97, R0, R8, R97 ;  /* 0x0000000800617224 */ /* 0x000fc400078e0261 */
[----:B------:R-:W-:Y:S01]  /*1ba0*/  IMAD R101, R0, R11, R101 ;  /* 0x0000000b00657224 */ /* 0x000fe200078e0265 */
[----:B------:R-:W-:Y:S01]  /*1bb0*/  LOP3.LUT R11, R6, 0x74, RZ, 0xfc, !PT ;  /* 0x00000074060b7812 */ /* 0x000fe200078efcff */
[--C-:B------:R-:W-:Y:S01]  /*1bc0*/  @!P3 IMAD.IADD R89, R89, 0x1, -R0.reuse ;  /* 0x000000015959b824 */ /* 0x100fe200078e0a00 */
[C---:B------:R-:W-:Y:S01]  /*1bd0*/  ISETP.GT.U32.AND P3, PT, R0.reuse, R97, PT ;  /* 0x000000610000720c */ /* 0x040fe20003f64070 */
[----:B------:R-:W-:Y:S01]  /*1be0*/  @!P6 IMAD.IADD R91, R91, 0x1, -R0 ;  /* 0x000000015b5be824 */ /* 0x000fe200078e0a00 */
[----:B------:R-:W-:Y:S01]  /*1bf0*/  ISETP.GT.U32.AND P6, PT, R0, R101, PT ;  /* 0x000000650000720c */ /* 0x000fe20003fc4070 */
[----:B------:R-:W-:Y:S01]  /*1c00*/  IMAD.HI.U32 R10, R7, R95, RZ ;  /* 0x0000005f070a7227 */ /* 0x000fe200078e00ff */
[----:B------:R-:W-:-:S03]  /*1c10*/  IABS R105, R11 ;  /* 0x0000000b00697213 */ /* 0x000fc60000000000 */
[--C-:B------:R-:W-:Y:S01]  /*1c20*/  @!P1 IMAD.IADD R93, R93, 0x1, -R0.reuse ;  /* 0x000000015d5d9824 */ /* 0x100fe200078e0a00 */
[----:B------:R-:W-:Y:S01]  /*1c30*/  ISETP.GE.AND P1, PT, R14, RZ, PT ;  /* 0x000000ff0e00720c */ /* 0x000fe20003f26270 */
[--C-:B------:R-:W-:Y:S01]  /*1c40*/  @!P2 IMAD.IADD R103, R103, 0x1, -R0.reuse ;  /* 0x000000016767a824 */ /* 0x100fe200078e0a00 */
[----:B------:R-:W-:Y:S01]  /*1c50*/  LOP3.LUT R14, R6, 0x78, RZ, 0xfc, !PT ;  /* 0x00000078060e7812 */ /* 0x000fe200078efcff */
[----:B------:R-:W-:Y:S01]  /*1c60*/  @!P5 IMAD.MOV R87, RZ, RZ, -R87 ;  /* 0x000000ffff57d224 */ /* 0x000fe200078e0a57 */
[----:B------:R-:W-:Y:S01]  /*1c70*/  ISETP.GE.AND P2, PT, R15, RZ, PT ;  /* 0x000000ff0f00720c */ /* 0x000fe20003f46270 */
[--C-:B------:R-:W-:Y:S01]  /*1c80*/  @!P3 IMAD.IADD R97, R97, 0x1, -R0.reuse ;  /* 0x000000016161b824 */ /* 0x100fe200078e0a00 */
[C---:B------:R-:W-:Y:S01]  /*1c90*/  ISETP.GT.U32.AND P3, PT, R0.reuse, R93, PT ;  /* 0x0000005d0000720c */ /* 0x040fe20003f64070 */
[----:B------:R-:W-:Y:S01]  /*1ca0*/  @!P6 IMAD.IADD R101, R101, 0x1, -R0 ;  /* 0x000000016565e824 */ /* 0x000fe200078e0a00 */
[C---:B------:R-:W-:Y:S01]  /*1cb0*/  ISETP.GT.U32.AND P6, PT, R0.reuse, R103, PT ;  /* 0x000000670000720c */ /* 0x040fe20003fc4070 */
[----:B------:R-:W-:Y:S01]  /*1cc0*/  IMAD.MOV R10, RZ, RZ, -R10 ;  /* 0x000000ffff0a7224 */ /* 0x000fe200078e0a0a */
[----:B------:R-:W-:Y:S01]  /*1cd0*/  ISETP.GT.U32.AND P5, PT, R0, R97, PT ;  /* 0x000000610000720c */ /* 0x000fe20003fa4070 */
[----:B------:R-:W-:Y:S01]  /*1ce0*/  IMAD.HI.U32 R8, R7, R99, RZ ;  /* 0x0000006307087227 */ /* 0x000fe200078e00ff */
[----:B------:R-:W-:-:S02]  /*1cf0*/  IABS R107, R14 ;  /* 0x0000000e006b7213 */ /* 0x000fc40000000000 */
[----:B------:R-:W-:Y:S01]  /*1d00*/  LOP3.LUT R15, R6, 0xa0, RZ, 0xfc, !PT ;  /* 0x000000a0060f7812 */ /* 0x000fe200078efcff */
[C---:B------:R-:W-:Y:S02]  /*1d10*/  IMAD R95, R0.reuse, R10, R95 ;  /* 0x0000000a005f7224 */ /* 0x040fe400078e025f */
[----:B------:R-:W-:Y:S01]  /*1d20*/  IMAD.MOV R8, RZ, RZ, -R8 ;  /* 0x000000ffff087224 */ /* 0x000fe200078e0a08 */
[----:B------:R-:W-:Y:S01]  /*1d30*/  IABS R165, R15 ;  /* 0x0000000f00a57213 */ /* 0x000fe20000000000 */
[----:B------:R-:W-:Y:S01]  /*1d40*/  @!P4 IMAD.MOV R89, RZ, RZ, -R89 ;  /* 0x000000ffff59c224 */ /* 0x000fe200078e0a59 */
[----:B------:R-:W-:Y:S01]  /*1d50*/  ISETP.GT.U32.AND P4, PT, R0, R101, PT ;  /* 0x000000650000720c */ /* 0x000fe20003f84070 */
[--C-:B------:R-:W-:Y:S01]  /*1d60*/  @!P3 IMAD.IADD R93, R93, 0x1, -R0.reuse ;  /* 0x000000015d5db824 */ /* 0x100fe200078e0a00 */
[----:B------:R-:W-:Y:S01]  /*1d70*/  ISETP.GE.AND P3, PT, R12, RZ, PT ;  /* 0x000000ff0c00720c */ /* 0x000fe20003f66270 */
[----:B------:R-:W-:Y:S01]  /*1d80*/  @!P6 IMAD.IADD R103, R103, 0x1, -R0 ;  /* 0x000000016767e824 */ /* 0x000fe200078e0a00 */
[C---:B------:R-:W-:Y:S01]  /*1d90*/  ISETP.GT.U32.AND P6, PT, R0.reuse, R95, PT ;  /* 0x0000005f0000720c */ /* 0x040fe20003fc4070 */
[----:B------:R-:W-:Y:S01]  /*1da0*/  IMAD R99, R0, R8, R99 ;  /* 0x0000000800637224 */ /* 0x000fe200078e0263 */
[----:B------:R-:W-:Y:S01]  /*1db0*/  LOP3.LUT R12, R6, 0x90, RZ, 0xfc, !PT ;  /* 0x00000090060c7812 */ /* 0x000fe200078efcff */
[----:B------:R-:W-:-:S03]  /*1dc0*/  IMAD.HI.U32 R8, R7, R105, RZ ;  /* 0x0000006907087227 */ /* 0x000fc600078e00ff */
[----:B------:R-:W-:Y:S01]  /*1dd0*/  IABS R173, R12 ;  /* 0x0000000c00ad7213 */ /* 0x000fe20000000000 */
[----:B------:R-:W-:Y:S01]  /*1de0*/  @!P5 IMAD.IADD R97, R97, 0x1, -R0 ;  /* 0x000000016161d824 */ /* 0x000fe200078e0a00 */
[----:B------:R-:W-:Y:S01]  /*1df0*/  ISETP.GE.AND P5, PT, R13, RZ, PT ;  /* 0x000000ff0d00720c */ /* 0x000fe20003fa6270 */
[----:B------:R-:W-:Y:S01]  /*1e00*/  IMAD.HI.U32 R10, R7, R107, RZ ;  /* 0x0000006b070a7227 */ /* 0x000fe200078e00ff */
[----:B------:R-:W-:-:S03]  /*1e10*/  LOP3.LUT R13, R6, 0x98, RZ, 0xfc, !PT ;  /* 0x00000098060d7812 */ /* 0x000fc600078efcff */
[----:B------:R-:W-:Y:S01]  /*1e20*/  IMAD.MOV R8, RZ, RZ, -R8 ;  /* 0x000000ffff087224 */ /* 0x000fe200078e0a08 */
[----:B------:R-:W-:Y:S01]  /*1e30*/  IABS R169, R13 ;  /* 0x0000000d00a97213 */ /* 0x000fe20000000000 */
[----:B------:R-:W-:Y:S01]  /*1e40*/  @!P0 IMAD.MOV R91, RZ, RZ, -R91 ;  /* 0x000000ffff5b8224 */ /* 0x000fe200078e0a5b */
[C---:B------:R-:W-:Y:S01]  /*1e50*/  ISETP.GT.U32.AND P0, PT, R0.reuse, R99, PT ;  /* 0x000000630000720c */ /* 0x040fe20003f04070 */
[----:B------:R-:W-:Y:S02]  /*1e60*/  IMAD.MOV R10, RZ, RZ, -R10 ;  /* 0x000000ffff0a7224 */ /* 0x000fe400078e0a0a */
[----:B------:R-:W-:Y:S01]  /*1e70*/  IMAD R105, R0, R8, R105 ;  /* 0x0000000800697224 */ /* 0x000fe200078e0269 */
[----:B------:R-:W-:Y:S01]  /*1e80*/  LOP3.LUT R8, R6, 0x7c, RZ, 0xfc, !PT ;  /* 0x0000007c06087812 */ /* 0x000fe200078efcff */
[--C-:B------:R-:W-:Y:S01]  /*1e90*/  @!P4 IMAD.IADD R101, R101, 0x1, -R0.reuse ;  /* 0x000000016565c824 */ /* 0x100fe200078e0a00 */
[----:B------:R-:W-:Y:S01]  /*1ea0*/  ISETP.GE.AND P4, PT, R16, RZ, PT ;  /* 0x000000ff1000720c */ /* 0x000fe20003f86270 */
[--C-:B------:R-:W-:Y:S01]  /*1eb0*/  @!P6 IMAD.IADD R95, R95, 0x1, -R0.reuse ;  /* 0x000000015f5fe824 */ /* 0x100fe200078e0a00 */
[----:B------:R-:W-:Y:S01]  /*1ec0*/  IABS R109, R8 ;  /* 0x00000008006d7213 */ /* 0x000fe20000000000 */
[----:B------:R-:W-:Y:S01]  /*1ed0*/  IMAD R107, R0, R10, R107 ;  /* 0x0000000a006b7224 */ /* 0x000fe200078e026b */
[----:B------:R-:W-:Y:S01]  /*1ee0*/  LOP3.LUT R10, R6, 0x80, RZ, 0xfc, !PT ;  /* 0x00000080060a7812 */ /* 0x000fe200078efcff */
[----:B------:R-:W-:Y:S01]  /*1ef0*/  @!P3 IMAD.MOV R97, RZ, RZ, -R97 ;  /* 0x000000ffff61b224 */ /* 0x000fe200078e0a61 */
[C---:B------:R-:W-:Y:S01]  /*1f00*/  ISETP.GT.U32.AND P3, PT, R0.reuse, R105, PT ;  /* 0x000000690000720c */ /* 0x040fe20003f64070 */
[----:B------:R-:W-:Y:S01]  /*1f10*/  @!P2 IMAD.MOV R103, RZ, RZ, -R103 ;  /* 0x000000ffff67a224 */ /* 0x000fe200078e0a67 */
[C---:B------:R-:W-:Y:S01]  /*1f20*/  ISETP.GT.U32.AND P2, PT, R0.reuse, R95, PT ;  /* 0x0000005f0000720c */ /* 0x040fe20003f44070 */
[----:B------:R-:W-:Y:S01]  /*1f30*/  @!P5 IMAD.MOV R101, RZ, RZ, -R101 ;  /* 0x000000ffff65d224 */ /* 0x000fe200078e0a65 */
[C---:B------:R-:W-:Y:S01]  /*1f40*/  ISETP.GT.U32.AND P5, PT, R0.reuse, R107, PT ;  /* 0x0000006b0000720c */ /* 0x040fe20003fa4070 */
[--C-:B------:R-:W-:Y:S01]  /*1f50*/  @!P0 IMAD.IADD R99, R99, 0x1, -R0.reuse ;  /* 0x0000000163638824 */ /* 0x100fe200078e0a00 */
[----:B------:R-:W-:Y:S01]  /*1f60*/  IABS R111, R10 ;  /* 0x0000000a006f7213 */ /* 0x000fe20000000000 */
[----:B------:R-:W-:Y:S01]  /*1f70*/  @!P1 IMAD.MOV R93, RZ, RZ, -R93 ;  /* 0x000000ffff5d9224 */ /* 0x000fe200078e0a5d */
[----:B------:R-:W-:Y:S01]  /*1f80*/  ISETP.GE.AND P6, PT, R11, RZ, PT ;  /* 0x000000ff0b00720c */ /* 0x000fe20003fc6270 */
[----:B------:R-:W-:Y:S01]  /*1f90*/  IMAD R5, R5, c[0x0][0x184], RZ ;  /* 0x0000610005057a24 */ /* 0x000fe200078e02ff */
[----:B------:R-:W-:Y:S01]  /*1fa0*/  ISETP.GT.U32.AND P1, PT, R0, R99, PT ;  /* 0x000000630000720c */ /* 0x000fe20003f24070 */
[----:B------:R-:W-:Y:S01]  /*1fb0*/  IMAD R3, R3, c[0x0][0x184], RZ ;  /* 0x0000610003037a24 */ /* 0x000fe200078e02ff */
[----:B------:R-:W-:Y:S01]  /*1fc0*/  ISETP.GE.AND P0, PT, R17, RZ, PT ;  /* 0x000000ff1100720c */ /* 0x000fe20003f06270 */
[--C-:B------:R-:W-:Y:S01]  /*1fd0*/  @!P3 IMAD.IADD R105, R105, 0x1, -R0.reuse ;  /* 0x000000016969b824 */ /* 0x100fe200078e0a00 */
[----:B------:R-:W-:Y:S01]  /*1fe0*/  ISETP.GE.AND P3, PT, R10, RZ, PT ;  /* 0x000000ff0a00720c */ /* 0x000fe20003f66270 */
[--C-:B------:R-:W-:Y:S01]  /*1ff0*/  @!P2 IMAD.IADD R95, R95, 0x1, -R0.reuse ;  /* 0x000000015f5fa824 */ /* 0x100fe200078e0a00 */
[----:B------:R-:W-:Y:S01]  /*2000*/  ISETP.GE.AND P2, PT, R8, RZ, PT ;  /* 0x000000ff0800720c */ /* 0x000fe20003f46270 */
[----:B------:R-:W-:Y:S01]  /*2010*/  @!P5 IMAD.IADD R107, R107, 0x1, -R0 ;  /* 0x000000016b6bd824 */ /* 0x000fe200078e0a00 */
[----:B------:R-:W-:Y:S01]  /*2020*/  ISETP.GT.U32.AND P5, PT, R0, R105, PT ;  /* 0x000000690000720c */ /* 0x000fe20003fa4070 */
[----:B------:R-:W-:Y:S01]  /*2030*/  IMAD.HI.U32 R8, R7, R109, RZ ;  /* 0x0000006d07087227 */ /* 0x000fe200078e00ff */
[----:B------:R-:W-:-:S02]  /*2040*/  LOP3.LUT R11, R6, 0x84, RZ, 0xfc, !PT ;  /* 0x00000084060b7812 */ /* 0x000fc400078efcff */
[----:B------:R-:W-:Y:S01]  /*2050*/  LOP3.LUT R17, R6, 0x118, RZ, 0xfc, !PT ;  /* 0x0000011806117812 */ /* 0x000fe200078efcff */
[----:B------:R-:W-:Y:S01]  /*2060*/  IMAD.MOV R8, RZ, RZ, -R8 ;  /* 0x000000ffff087224 */ /* 0x000fe200078e0a08 */
[----:B------:R-:W-:Y:S01]  /*2070*/  IABS R113, R11 ;  /* 0x0000000b00717213 */ /* 0x000fe20000000000 */
[--C-:B------:R-:W-:Y:S01]  /*2080*/  @!P1 IMAD.IADD R99, R99, 0x1, -R0.reuse ;  /* 0x0000000163639824 */ /* 0x100fe200078e0a00 */
[----:B------:R-:W-:Y:S01]  /*2090*/  ISETP.GE.AND P1, PT, R14, RZ, PT ;  /* 0x000000ff0e00720c */ /* 0x000fe20003f26270 */
[----:B------:R-:W-:Y:S01]  /*20a0*/  IMAD R109, R0, R8, R109 ;  /* 0x00000008006d7224 */ /* 0x000fe200078e026d */
[C---:B------:R-:W-:Y:S01]  /*20b0*/  LOP3.LUT R8, R6.reuse, 0x88, RZ, 0xfc, !PT ;  /* 0x0000008806087812 */ /* 0x040fe200078efcff */
[----:B------:R-:W-:Y:S01]  /*20c0*/  IMAD.HI.U32 R10, R7, R111, RZ ;  /* 0x0000006f070a7227 */ /* 0x000fe200078e00ff */
[----:B------:R-:W-:Y:S02]  /*20d0*/  LOP3.LUT R14, R6, 0x9c, RZ, 0xfc, !PT ;  /* 0x0000009c060e7812 */ /* 0x000fe400078efcff */
[----:B------:R-:W-:Y:S01]  /*20e0*/  IABS R177, R8 ;  /* 0x0000000800b17213 */ /* 0x000fe20000000000 */
[----:B------:R-:W-:Y:S01]  /*20f0*/  @!P4 IMAD.MOV R99, RZ, RZ, -R99 ;  /* 0x000000ffff63c224 */ /* 0x000fe200078e0a63 */
[C---:B------:R-:W-:Y:S01]  /*2100*/  ISETP.GT.U32.AND P4, PT, R0.reuse, R107, PT ;  /* 0x0000006b0000720c */ /* 0x040fe20003f84070 */
[----:B------:R-:W-:Y:S01]  /*2110*/  @!P5 IMAD.IADD R105, R105, 0x1, -R0 ;  /* 0x000000016969d824 */ /* 0x000fe200078e0a00 */
[----:B------:R-:W-:Y:S01]  /*2120*/  ISETP.GT.U32.AND P5, PT, R0, R109, PT ;  /* 0x0000006d0000720c */ /* 0x000fe20003fa4070 */
[----:B------:R-:W-:Y:S01]  /*2130*/  IMAD.MOV R10, RZ, RZ, -R10 ;  /* 0x000000ffff0a7224 */ /* 0x000fe200078e0a0a */
[----:B------:R-:W-:Y:S01]  /*2140*/  IABS R167, R14 ;  /* 0x0000000e00a77213 */ /* 0x000fe20000000000 */
[----:B------:R-:W-:Y:S01]  /*2150*/  @!P6 IMAD.MOV R105, RZ, RZ, -R105 ;  /* 0x000000ffff69e224 */ /* 0x000fe200078e0a69 */
[----:B------:R-:W-:Y:S01]  /*2160*/  LOP3.LUT R16, R6, 0x114, RZ, 0xfc, !PT ;  /* 0x0000011406107812 */ /* 0x000fe200078efcff */
[----:B------:R-:W-:Y:S01]  /*2170*/  IMAD R111, R0, R10, R111 ;  /* 0x0000000a006f7224 */ /* 0x000fe200078e026f */
[----:B------:R-:W-:Y:S01]  /*2180*/  IABS R199, R17 ;  /* 0x0000001100c77213 */ /* 0x000fe20000000000 */
[----:B------:R-:W-:Y:S01]  /*2190*/  @!P0 IMAD.MOV R95, RZ, RZ, -R95 ;  /* 0x000000ffff5f8224 */ /* 0x000fe200078e0a5f */
[----:B------:R-:W-:-:S02]  /*21a0*/  ISETP.GE.AND P0, PT, R11, RZ, PT ;  /* 0x000000ff0b00720c */ /* 0x000fc40003f06270 */
[----:B------:R-:W-:Y:S01]  /*21b0*/  ISETP.GT.U32.AND P6, PT, R0, R111, PT ;  /* 0x0000006f0000720c */ /* 0x000fe20003fc4070 */
[--C-:B------:R-:W-:Y:S01]  /*21c0*/  @!P4 IMAD.IADD R107, R107, 0x1, -R0.reuse ;  /* 0x000000016b6bc824 */ /* 0x100fe200078e0a00 */
[----:B------:R-:W-:Y:S01]  /*21d0*/  ISETP.GE.AND P4, PT, R8, RZ, PT ;  /* 0x000000ff0800720c */ /* 0x000fe20003f86270 */
[----:B------:R-:W-:Y:S01]  /*21e0*/  @!P5 IMAD.IADD R109, R109, 0x1, -R0 ;  /* 0x000000016d6dd824 */ /* 0x000fe200078e0a00 */
[----:B------:R-:W-:Y:S01]  /*21f0*/  LOP3.LUT R11, R6, 0x8c, RZ, 0xfc, !PT ;  /* 0x0000008c060b7812 */ /* 0x000fe200078efcff */
[C---:B------:R-:W-:Y:S01]  /*2200*/  IMAD.HI.U32 R8, R7.reuse, R113, RZ ;  /* 0x0000007107087227 */ /* 0x040fe200078e00ff */
[----:B------:R-:W-:Y:S02]  /*2210*/  IABS R193, R16 ;  /* 0x0000001000c17213 */ /* 0x000fe40000000000 */
[----:B------:R-:W-:Y:S01]  /*2220*/  ISETP.GT.U32.AND P5, PT, R0, R109, PT ;  /* 0x0000006d0000720c */ /* 0x000fe20003fa4070 */
[----:B------:R-:W-:Y:S01]  /*2230*/  IMAD.MOV R10, RZ, RZ, -R8 ;  /* 0x000000ffff0a7224 */ /* 0x000fe200078e0a08 */
[----:B------:R-:W-:Y:S01]  /*2240*/  IABS R175, R11 ;  /* 0x0000000b00af7213 */ /* 0x000fe20000000000 */
[----:B------:R-:W-:-:S04]  /*2250*/  IMAD.HI.U32 R8, R7, R177, RZ ;  /* 0x000000b107087227 */ /* 0x000fc800078e00ff */
[----:B------:R-:W-:Y:S02]  /*2260*/  @!P6 IMAD.IADD R111, R111, 0x1, -R0 ;  /* 0x000000016f6fe824 */ /* 0x000fe400078e0a00 */
[----:B------:R-:W-:Y:S02]  /*2270*/  IMAD.MOV R8, RZ, RZ, -R8 ;  /* 0x000000ffff087224 */ /* 0x000fe400078e0a08 */
[C---:B------:R-:W-:Y:S01]  /*2280*/  IMAD R113, R0.reuse, R10, R113 ;  /* 0x0000000a00717224 */ /* 0x040fe200078e0271 */
[C---:B------:R-:W-:Y:S01]  /*2290*/  ISETP.GT.U32.AND P6, PT, R0.reuse, R111, PT ;  /* 0x0000006f0000720c */ /* 0x040fe20003fc4070 */
[----:B------:R-:W-:Y:S02]  /*22a0*/  IMAD R177, R0, R8, R177 ;  /* 0x0000000800b17224 */ /* 0x000fe400078e02b1 */
[----:B------:R-:W-:-:S04]  /*22b0*/  IMAD.HI.U32 R8, R7, R175, RZ ;  /* 0x000000af07087227 */ /* 0x000fc800078e00ff */
[----:B------:R-:W-:Y:S01]  /*22c0*/  @!P5 IMAD.IADD R109, R109, 0x1, -R0 ;  /* 0x000000016d6dd824 */ /* 0x000fe200078e0a00 */
[----:B------:R-:W-:Y:S01]  /*22d0*/  ISETP.GT.U32.AND P5, PT, R0, R113, PT ;  /* 0x000000710000720c */ /* 0x000fe20003fa4070 */
[----:B------:R-:W-:-:S04]  /*22e0*/  IMAD.HI.U32 R10, R7, R173, RZ ;  /* 0x000000ad070a7227 */ /* 0x000fc800078e00ff */
[----:B------:R-:W-:Y:S02]  /*22f0*/  IMAD.MOV R8, RZ, RZ, -R8 ;  /* 0x000000ffff087224 */ /* 0x000fe400078e0a08 */
[----:B------:R-:W-:Y:S02]  /*2300*/  IMAD.MOV R10, RZ, RZ, -R10 ;  /* 0x000000ffff0a7224 */ /* 0x000fe400078e0a0a */
[C---:B------:R-:W-:Y:S02]  /*2310*/  IMAD R175, R0.reuse, R8, R175 ;  /* 0x0000000800af7224 */ /* 0x040fe400078e02af */
[----:B------:R-:W-:Y:S01]  /*2320*/  @!P1 IMAD.MOV R107, RZ, RZ, -R107 ;  /* 0x000000ffff6b9224 */ /* 0x000fe200078e0a6b */
[----:B------:R-:W-:Y:S01]  /*2330*/  ISETP.GE.AND P1, PT, R11, RZ, PT ;  /* 0x000000ff0b00720c */ /* 0x000fe20003f26270 */
[----:B------:R-:W-:Y:S01]  /*2340*/  IMAD R173, R0, R10, R173 ;  /* 0x0000000a00ad7224 */ /* 0x000fe200078e02ad */
[----:B------:R-:W-:Y:S01]  /*2350*/  LOP3.LUT R11, R6, 0x94, RZ, 0xfc, !PT ;  /* 0x00000094060b7812 */ /* 0x000fe200078efcff */
[--C-:B------:R-:W-:Y:S01]  /*2360*/  @!P6 IMAD.IADD R111, R111, 0x1, -R0.reuse ;  /* 0x000000016f6fe824 */ /* 0x100fe200078e0a00 */
[C---:B------:R-:W-:Y:S01]  /*2370*/  ISETP.GT.U32.AND P6, PT, R0.reuse, R175, PT ;  /* 0x000000af0000720c */ /* 0x040fe20003fc4070 */
[----:B------:R-:W-:Y:S01]  /*2380*/  @!P5 IMAD.IADD R113, R113, 0x1, -R0 ;  /* 0x000000017171d824 */ /* 0x000fe200078e0a00 */
[C---:B------:R-:W-:Y:S01]  /*2390*/  ISETP.GT.U32.AND P5, PT, R0.reuse, R173, PT ;  /* 0x000000ad0000720c */ /* 0x040fe20003fa4070 */
[----:B------:R-:W-:Y:S01]  /*23a0*/  @!P2 IMAD.MOV R109, RZ, RZ, -R109 ;  /* 0x000000ffff6da224 */ /* 0x000fe200078e0a6d */
[----:B------:R-:W-:Y:S01]  /*23b0*/  IABS R171, R11 ;  /* 0x0000000b00ab7213 */ /* 0x000fe20000000000 */
[----:B------:R-:W-:Y:S01]  /*23c0*/  @!P3 IMAD.MOV R111, RZ, RZ, -R111 ;  /* 0x000000ffff6fb224 */ /* 0x000fe200078e0a6f */
[----:B------:R-:W-:Y:S01]  /*23d0*/  ISETP.GT.U32.AND P2, PT, R0, R177, PT ;  /* 0x000000b10000720c */ /* 0x000fe20003f44070 */
[----:B------:R-:W-:-:S04]  /*23e0*/  IMAD.HI.U32 R10, R7, R165, RZ ;  /* 0x000000a5070a7227 */ /* 0x000fc800078e00ff */
[----:B------:R-:W-:-:S04]  /*23f0*/  IMAD.HI.U32 R8, R7, R171, RZ ;  /* 0x000000ab07087227 */ /* 0x000fc800078e00ff */
[----:B------:R-:W-:Y:S02]  /*2400*/  @!P6 IMAD.IADD R175, R175, 0x1, -R0 ;  /* 0x00000001afafe824 */ /* 0x000fe400078e0a00 */
[----:B------:R-:W-:Y:S02]  /*2410*/  IMAD.MOV R8, RZ, RZ, -R8 ;  /* 0x000000ffff087224 */ /* 0x000fe400078e0a08 */
[----:B------:R-:W-:Y:S01]  /*2420*/  @!P5 IMAD.IADD R173, R173, 0x1, -R0 ;  /* 0x00000001adadd824 */ /* 0x000fe200078e0a00 */
[C---:B------:R-:W-:Y:S01]  /*2430*/  ISETP.GT.U32.AND P5, PT, R0.reuse, R175, PT ;  /* 0x000000af0000720c */ /* 0x040fe20003fa4070 */
[C---:B------:R-:W-:Y:S02]  /*2440*/  IMAD R171, R0.reuse, R8, R171 ;  /* 0x0000000800ab7224 */ /* 0x040fe400078e02ab */
[----:B------:R-:W-:Y:S01]  /*2450*/  IMAD.HI.U32 R8, R7, R169, RZ ;  /* 0x000000a907087227 */ /* 0x000fe200078e00ff */
[----:B------:R-:W-:-:S03]  /*2460*/  ISETP.GT.U32.AND P3, PT, R0, R173, PT ;  /* 0x000000ad0000720c */ /* 0x000fc60003f64070 */
[----:B------:R-:W-:Y:S01]  /*2470*/  @!P2 IMAD.IADD R177, R177, 0x1, -R0 ;  /* 0x00000001b1b1a824 */ /* 0x000fe200078e0a00 */
[C---:B------:R-:W-:Y:S01]  /*2480*/  ISETP.GT.U32.AND P2, PT, R0.reuse, R113, PT ;  /* 0x000000710000720c */ /* 0x040fe20003f44070 */
[----:B------:R-:W-:Y:S02]  /*2490*/  IMAD.MOV R8, RZ, RZ, -R8 ;  /* 0x000000ffff087224 */ /* 0x000fe400078e0a08 */
[----:B------:R-:W-:Y:S01]  /*24a0*/  IMAD.MOV R10, RZ, RZ, -R10 ;  /* 0x000000ffff0a7224 */ /* 0x000fe200078e0a0a */
[C---:B------:R-:W-:Y:S01]  /*24b0*/  ISETP.GT.U32.AND P6, PT, R0.reuse, R177, PT ;  /* 0x000000b10000720c */ /* 0x040fe20003fc4070 */
[C---:B------:R-:W-:Y:S02]  /*24c0*/  IMAD R169, R0.reuse, R8, R169 ;  /* 0x0000000800a97224 */ /* 0x040fe400078e02a9 */
[----:B------:R-:W-:Y:S02]  /*24d0*/  @!P5 IMAD.IADD R175, R175, 0x1, -R0 ;  /* 0x00000001afafd824 */ /* 0x000fe400078e0a00 */
[----:B------:R-:W-:Y:S01]  /*24e0*/  IMAD.HI.U32 R8, R7, R167, RZ ;  /* 0x000000a707087227 */ /* 0x000fe200078e00ff */
[----:B------:R-:W-:-:S03]  /*24f0*/  ISETP.GT.U32.AND P5, PT, R0, R169, PT ;  /* 0x000000a90000720c */ /* 0x000fc60003fa4070 */
[----:B------:R-:W-:Y:S02]  /*2500*/  IMAD.MOV R8, RZ, RZ, -R8 ;  /* 0x000000ffff087224 */ /* 0x000fe400078e0a08 */
[--C-:B------:R-:W-:Y:S01]  /*2510*/  @!P2 IMAD.IADD R113, R113, 0x1, -R0.reuse ;  /* 0x000000017171a824 */ /* 0x100fe200078e0a00 */
[----:B------:R-:W-:Y:S01]  /*2520*/  ISETP.GT.U32.AND P2, PT, R0, R171, PT ;  /* 0x000000ab0000720c */ /* 0x000fe20003f44070 */
[--C-:B------:R-:W-:Y:S01]  /*2530*/  @!P6 IMAD.IADD R177, R177, 0x1, -R0.reuse ;  /* 0x00000001b1b1e824 */ /* 0x100fe200078e0a00 */
[----:B------:R-:W-:Y:S01]  /*2540*/  ISETP.GE.AND P6, PT, R12, RZ, PT ;  /* 0x000000ff0c00720c */ /* 0x000fe20003fc6270 */
[----:B------:R-:W-:Y:S01]  /*2550*/  IMAD R167, R0, R8, R167 ;  /* 0x0000000800a77224 */ /* 0x000fe200078e02a7 */
[----:B------:R-:W-:Y:S01]  /*2560*/  LOP3.LUT R12, R6, 0xa4, RZ, 0xfc, !PT ;  /* 0x000000a4060c7812 */ /* 0x000fe200078efcff */
[--C-:B------:R-:W-:Y:S01]  /*2570*/  @!P3 IMAD.IADD R173, R173, 0x1, -R0.reuse ;  /* 0x00000001adadb824 */ /* 0x100fe200078e0a00 */
[----:B------:R-:W-:Y:S01]  /*2580*/  ISETP.GE.AND P3, PT, R11, RZ, PT ;  /* 0x000000ff0b00720c */ /* 0x000fe20003f66270 */
[----:B------:R-:W-:Y:S01]  /*2590*/  @!P5 IMAD.IADD R169, R169, 0x1, -R0 ;  /* 0x00000001a9a9d824 */ /* 0x000fe200078e0a00 */
[----:B------:R-:W-:Y:S01]  /*25a0*/  IABS R163, R12 ;  /* 0x0000000c00a37213 */ /* 0x000fe20000000000 */
[----:B------:R-:W-:Y:S01]  /*25b0*/  IMAD R165, R0, R10, R165 ;  /* 0x0000000a00a57224 */ /* 0x000fe200078e02a5 */
[----:B------:R-:W-:Y:S01]  /*25c0*/  LOP3.LUT R11, R6, 0xa8, RZ, 0xfc, !PT ;  /* 0x000000a8060b7812 */ /* 0x000fe200078efcff */
[----:B------:R-:W-:Y:S01]  /*25d0*/  @!P4 IMAD.MOV R177, RZ, RZ, -R177 ;  /* 0x000000ffffb1c224 */ /* 0x000fe200078e0ab1 */
[C---:B------:R-:W-:Y:S01]  /*25e0*/  ISETP.GT.U32.AND P5, PT, R0.reuse, R169, PT ;  /* 0x000000a90000720c */ /* 0x040fe20003fa4070 */
[----:B------:R-:W-:Y:S01]  /*25f0*/  IMAD.HI.U32 R8, R7, R163, RZ ;  /* 0x000000a307087227 */ /* 0x000fe200078e00ff */
[----:B------:R-:W-:-:S02]  /*2600*/  ISETP.GT.U32.AND P4, PT, R0, R167, PT ;  /* 0x000000a70000720c */ /* 0x000fc40003f84070 */
[----:B------:R-:W-:Y:S01]  /*2610*/  IABS R161, R11 ;  /* 0x0000000b00a17213 */ /* 0x000fe20000000000 */
[----:B------:R-:W-:Y:S02]  /*2620*/  IMAD.MOV R8, RZ, RZ, -R8 ;  /* 0x000000ffff087224 */ /* 0x000fe400078e0a08 */
        /* <DEDUP_REMOVED lines=9> */
[----:B------:R-:W-:Y:S01]  /*26c0*/  ISETP.GT.U32.AND P0, PT, R0, R171, PT ;  /* 0x000000ab0000720c */ /* 0x000fe20003f04070 */
[----:B------:R-:W-:Y:S01]  /*26d0*/  IMAD.HI.U32 R8, R7, R161, RZ ;  /* 0x000000a107087227 */ /* 0x000fe200078e00ff */
[----:B------:R-:W-:-:S03]  /*26e0*/  IABS R153, R13 ;  /* 0x0000000d00997213 */ /* 0x000fc60000000000 */
[----:B------:R-:W-:Y:S01]  /*26f0*/  @!P4 IMAD.IADD R167, R167, 0x1, -R0 ;  /* 0x00000001a7a7c824 */ /* 0x000fe200078e0a00 */
[----:B------:R-:W-:Y:S01]  /*2700*/  ISETP.GE.AND P4, PT, R12, RZ, PT ;  /* 0x000000ff0c00720c */ /* 0x000fe20003f86270 */
[----:B------:R-:W-:Y:S01]  /*2710*/  IMAD.MOV R10, RZ, RZ, -R8 ;  /* 0x000000ffff0a7224 */ /* 0x000fe200078e0a08 */
[----:B------:R-:W-:Y:S01]  /*2720*/  LOP3.LUT R12, R6, 0xb0, RZ, 0xfc, !PT ;  /* 0x000000b0060c7812 */ /* 0x000fe200078efcff */
[--C-:B------:R-:W-:Y:S01]  /*2730*/  @!P6 IMAD.IADD R165, R165, 0x1, -R0.reuse ;  /* 0x00000001a5a5e824 */ /* 0x100fe200078e0a00 */
[----:B------:R-:W-:Y:S01]  /*2740*/  ISETP.GT.U32.AND P6, PT, R0, R167, PT ;  /* 0x000000a70000720c */ /* 0x000fe20003fc4070 */
[----:B------:R-:W-:Y:S01]  /*2750*/  @!P5 IMAD.IADD R163, R163, 0x1, -R0 ;  /* 0x00000001a3a3d824 */ /* 0x000fe200078e0a00 */
[----:B------:R-:W-:Y:S01]  /*2760*/  IABS R151, R12 ;  /* 0x0000000c00977213 */ /* 0x000fe20000000000 */
[----:B------:R-:W-:-:S03]  /*2770*/  IMAD.HI.U32 R8, R7, R153, RZ ;  /* 0x0000009907087227 */ /* 0x000fc600078e00ff */
[----:B------:R-:W-:Y:S01]  /*2780*/  ISETP.GT.U32.AND P5, PT, R0, R163, PT ;  /* 0x000000a30000720c */ /* 0x000fe20003fa4070 */
[----:B------:R-:W-:Y:S01]  /*2790*/  @!P0 IMAD.IADD R171, R171, 0x1, -R0 ;  /* 0x00000001abab8824 */ /* 0x000fe200078e0a00 */
[----:B------:R-:W-:Y:S01]  /*27a0*/  ISETP.GE.AND P0, PT, R15, RZ, PT ;  /* 0x000000ff0f00720c */ /* 0x000fe20003f06270 */
[----:B------:R-:W-:Y:S01]  /*27b0*/  IMAD.MOV R8, RZ, RZ, -R8 ;  /* 0x000000ffff087224 */ /* 0x000fe200078e0a08 */
[----:B------:R-:W-:Y:S01]  /*27c0*/  LOP3.LUT R15, R6, 0x110, RZ, 0xfc, !PT ;  /* 0x00000110060f7812 */ /* 0x000fe200078efcff */
[----:B------:R-:W-:Y:S01]  /*27d0*/  @!P3 IMAD.MOV R171, RZ, RZ, -R171 ;  /* 0x000000ffffabb224 */ /* 0x000fe200078e0aab */
[C---:B------:R-:W-:Y:S01]  /*27e0*/  ISETP.GT.U32.AND P3, PT, R0.reuse, R165, PT ;  /* 0x000000a50000720c */ /* 0x040fe20003f64070 */
[C---:B------:R-:W-:Y:S01]  /*27f0*/  IMAD R153, R0.reuse, R8, R153 ;  /* 0x0000000800997224 */ /* 0x040fe200078e0299 */
[----:B------:R-:W-:Y:S01]  /*2800*/  IABS R191, R15 ;  /* 0x0000000f00bf7213 */ /* 0x000fe20000000000 */
[----:B------:R-:W-:Y:S02]  /*2810*/  IMAD R161, R0, R10, R161 ;  /* 0x0000000a00a17224 */ /* 0x000fe400078e02a1 */
[----:B------:R-:W-:-:S02]  /*2820*/  @!P6 IMAD.IADD R167, R167, 0x1, -R0 ;  /* 0x00000001a7a7e824 */ /* 0x000fc400078e0a00 */
[--C-:B------:R-:W-:Y:S01]  /*2830*/  @!P5 IMAD.IADD R163, R163, 0x1, -R0.reuse ;  /* 0x00000001a3a3d824 */ /* 0x100fe200078e0a00 */
[C---:B------:R-:W-:Y:S01]  /*2840*/  ISETP.GT.U32.AND P5, PT, R0.reuse, R153, PT ;  /* 0x000000990000720c */ /* 0x040fe20003fa4070 */
[----:B------:R-:W-:Y:S01]  /*2850*/  @!P1 IMAD.MOV R175, RZ, RZ, -R175 ;  /* 0x000000ffffaf9224 */ /* 0x000fe200078e0aaf */
[----:B------:R-:W-:Y:S01]  /*2860*/  ISETP.GT.U32.AND P6, PT, R0, R161, PT ;  /* 0x000000a10000720c */ /* 0x000fe20003fc4070 */
[----:B------:R-:W-:Y:S01]  /*2870*/  IMAD.HI.U32 R8, R7, R151, RZ ;  /* 0x0000009707087227 */ /* 0x000fe200078e00ff */
[----:B------:R-:W-:Y:S02]  /*2880*/  ISETP.GE.AND P1, PT, R14, RZ, PT ;  /* 0x000000ff0e00720c */ /* 0x000fe40003f26270 */
[C---:B------:R-:W-:Y:S01]  /*2890*/  LOP3.LUT R14, R6.reuse, 0xb4, RZ, 0xfc, !PT ;  /* 0x000000b4060e7812 */ /* 0x040fe200078efcff */
[----:B------:R-:W-:Y:S01]  /*28a0*/  @!P3 IMAD.IADD R165, R165, 0x1, -R0 ;  /* 0x00000001a5a5b824 */ /* 0x000fe200078e0a00 */
[----:B------:R-:W-:Y:S01]  /*28b0*/  ISETP.GE.AND P3, PT, R11, RZ, PT ;  /* 0x000000ff0b00720c */ /* 0x000fe20003f66270 */
[----:B------:R-:W-:Y:S01]  /*28c0*/  IMAD.MOV R8, RZ, RZ, -R8 ;  /* 0x000000ffff087224 */ /* 0x000fe200078e0a08 */
[----:B------:R-:W-:Y:S01]  /*28d0*/  LOP3.LUT R11, R6, 0xb8, RZ, 0xfc, !PT ;  /* 0x000000b8060b7812 */ /* 0x000fe200078efcff */
[----:B------:R-:W-:Y:S01]  /*28e0*/  @!P2 IMAD.MOV R169, RZ, RZ, -R169 ;  /* 0x000000ffffa9a224 */ /* 0x000fe200078e0aa9 */
[----:B------:R-:W-:Y:S01]  /*28f0*/  IABS R149, R14 ;  /* 0x0000000e00957213 */ /* 0x000fe20000000000 */
[--C-:B------:R-:W-:Y:S01]  /*2900*/  @!P5 IMAD.IADD R153, R153, 0x1, -R0.reuse ;  /* 0x000000019999d824 */ /* 0x100fe200078e0a00 */
[----:B------:R-:W-:Y:S01]  /*2910*/  IABS R147, R11 ;  /* 0x0000000b00937213 */ /* 0x000fe20000000000 */
[----:B------:R-:W-:Y:S01]  /*2920*/  @!P6 IMAD.IADD R161, R161, 0x1, -R0 ;  /* 0x00000001a1a1e824 */ /* 0x000fe200078e0a00 */
[----:B------:R-:W-:Y:S01]  /*2930*/  ISETP.GE.AND P6, PT, R13, RZ, PT ;  /* 0x000000ff0d00720c */ /* 0x000fe20003fc6270 */
[C---:B------:R-:W-:Y:S01]  /*2940*/  IMAD R151, R0.reuse, R8, R151 ;  /* 0x0000000800977224 */ /* 0x040fe200078e0297 */
[C---:B------:R-:W-:Y:S01]  /*2950*/  ISETP.GT.U32.AND P2, PT, R0.reuse, R153, PT ;  /* 0x000000990000720c */ /* 0x040fe20003f44070 */
[----:B------:R-:W-:Y:S01]  /*2960*/  IMAD.HI.U32 R8, R7, R147, RZ ;  /* 0x0000009307087227 */ /* 0x000fe200078e00ff */
[----:B------:R-:W-:-:S02]  /*2970*/  ISETP.GT.U32.AND P5, PT, R0, R161, PT ;  /* 0x000000a10000720c */ /* 0x000fc40003fa4070 */
[----:B------:R-:W-:Y:S01]  /*2980*/  LOP3.LUT R13, R6, 0xbc, RZ, 0xfc, !PT ;  /* 0x000000bc060d7812 */ /* 0x000fe200078efcff */
[----:B------:R-:W-:Y:S01]  /*2990*/  @!P1 IMAD.MOV R167, RZ, RZ, -R167 ;  /* 0x000000ffffa79224 */ /* 0x000fe200078e0aa7 */
[----:B------:R-:W-:Y:S01]  /*29a0*/  ISETP.GT.U32.AND P1, PT, R0, R151, PT ;  /* 0x000000970000720c */ /* 0x000fe20003f24070 */
[----:B------:R-:W-:Y:S01]  /*29b0*/  IMAD.MOV R8, RZ, RZ, -R8 ;  /* 0x000000ffff087224 */ /* 0x000fe200078e0a08 */
[----:B------:R-:W-:Y:S01]  /*29c0*/  IABS R145, R13 ;  /* 0x0000000d00917213 */ /* 0x000fe20000000000 */
[----:B------:R-:W-:-:S04]  /*29d0*/  IMAD.HI.U32 R10, R7, R149, RZ ;  /* 0x00000095070a7227 */ /* 0x000fc800078e00ff */
[C---:B------:R-:W-:Y:S02]  /*29e0*/  IMAD R147, R0.reuse, R8, R147 ;  /* 0x0000000800937224 */ /* 0x040fe400078e0293 */
[----:B------:R-:W-:Y:S02]  /*29f0*/  @!P2 IMAD.IADD R153, R153, 0x1, -R0 ;  /* 0x000000019999a824 */ /* 0x000fe400078e0a00 */
[----:B------:R-:W-:Y:S01]  /*2a00*/  IMAD.MOV R10, RZ, RZ, -R10 ;  /* 0x000000ffff0a7224 */ /* 0x000fe200078e0a0a */
[----:B------:R-:W-:Y:S01]  /*2a10*/  ISETP.GT.U32.AND P2, PT, R0, R147, PT ;  /* 0x000000930000720c */ /* 0x000fe20003f44070 */
[--C-:B------:R-:W-:Y:S01]  /*2a20*/  @!P5 IMAD.IADD R161, R161, 0x1, -R0.reuse ;  /* 0x00000001a1a1d824 */ /* 0x100fe200078e0a00 */
[----:B------:R-:W-:Y:S01]  /*2a30*/  ISETP.GE.AND P5, PT, R14, RZ, PT ;  /* 0x000000ff0e00720c */ /* 0x000fe20003fa6270 */
[----:B------:R-:W-:Y:S01]  /*2a40*/  @!P1 IMAD.IADD R151, R151, 0x1, -R0 ;  /* 0x0000000197979824 */ /* 0x000fe200078e0a00 */
[----:B------:R-:W-:Y:S01]  /*2a50*/  ISETP.GE.AND P1, PT, R11, RZ, PT ;  /* 0x000000ff0b00720c */ /* 0x000fe20003f26270 */
[----:B------:R-:W-:Y:S01]  /*2a60*/  IMAD R149, R0, R10, R149 ;  /* 0x0000000a00957224 */ /* 0x000fe200078e0295 */
[----:B------:R-:W-:Y:S01]  /*2a70*/  LOP3.LUT R10, R6, 0xc0, RZ, 0xfc, !PT ;  /* 0x000000c0060a7812 */ /* 0x000fe200078efcff */
[----:B------:R-:W-:Y:S01]  /*2a80*/  @!P3 IMAD.MOV R161, RZ, RZ, -R161 ;  /* 0x000000ffffa1b224 */ /* 0x000fe200078e0aa1 */
[----:B------:R-:W-:Y:S01]  /*2a90*/  ISETP.GT.U32.AND P3, PT, R0, R151, PT ;  /* 0x000000970000720c */ /* 0x000fe20003f64070 */
[----:B------:R-:W-:Y:S01]  /*2aa0*/  IMAD.HI.U32 R8, R7, R145, RZ ;  /* 0x0000009107087227 */ /* 0x000fe200078e00ff */
[----:B------:R-:W-:-:S02]  /*2ab0*/  IABS R143, R10 ;  /* 0x0000000a008f7213 */ /* 0x000fc40000000000 */
[----:B------:R-:W-:Y:S01]  /*2ac0*/  LOP3.LUT R11, R6, 0xc4, RZ, 0xfc, !PT ;  /* 0x000000c4060b7812 */ /* 0x000fe200078efcff */
[----:B------:R-:W-:Y:S01]  /*2ad0*/  @!P4 IMAD.MOV R163, RZ, RZ, -R163 ;  /* 0x000000ffffa3c224 */ /* 0x000fe200078e0aa3 */
[----:B------:R-:W-:Y:S01]  /*2ae0*/  ISETP.GT.U32.AND P4, PT, R0, R149, PT ;  /* 0x000000950000720c */ /* 0x000fe20003f84070 */
[----:B------:R-:W-:Y:S01]  /*2af0*/  IMAD.MOV R8, RZ, RZ, -R8 ;  /* 0x000000ffff087224 */ /* 0x000fe200078e0a08 */
[----:B------:R-:W-:Y:S01]  /*2b00*/  IABS R141, R11 ;  /* 0x0000000b008d7213 */ /* 0x000fe20000000000 */
[----:B------:R-:W-:Y:S01]  /*2b10*/  @!P2 IMAD.IADD R147, R147, 0x1, -R0 ;  /* 0x000000019393a824 */ /* 0x000fe200078e0a00 */
[----:B------:R-:W-:Y:S01]  /*2b20*/  LOP3.LUT R14, R6, 0xe8, RZ, 0xfc, !PT ;  /* 0x000000e8060e7812 */ /* 0x000fe200078efcff */
[C---:B------:R-:W-:Y:S02]  /*2b30*/  IMAD R145, R0.reuse, R8, R145 ;  /* 0x0000000800917224 */ /* 0x040fe400078e0291 */
[----:B------:R-:W-:Y:S01]  /*2b40*/  IMAD.HI.U32 R8, R7, R143, RZ ;  /* 0x0000008f07087227 */ /* 0x000fe200078e00ff */
[----:B------:R-:W-:-:S02]  /*2b50*/  ISETP.GT.U32.AND P2, PT, R0, R147, PT ;  /* 0x000000930000720c */ /* 0x000fc40003f44070 */
[----:B------:R-:W-:Y:S01]  /*2b60*/  IABS R117, R14 ;  /* 0x0000000e00757213 */ /* 0x000fe20000000000 */
[--C-:B------:R-:W-:Y:S01]  /*2b70*/  @!P3 IMAD.IADD R151, R151, 0x1, -R0.reuse ;  /* 0x000000019797b824 */ /* 0x100fe200078e0a00 */
[----:B------:R-:W-:Y:S01]  /*2b80*/  ISETP.GT.U32.AND P3, PT, R0, R145, PT ;  /* 0x000000910000720c */ /* 0x000fe20003f64070 */
[----:B------:R-:W-:Y:S01]  /*2b90*/  @!P0 IMAD.MOV R165, RZ, RZ, -R165 ;  /* 0x000000ffffa58224 */ /* 0x000fe200078e0aa5 */
[----:B------:R-:W-:Y:S01]  /*2ba0*/  ISETP.GE.AND P0, PT, R12, RZ, PT ;  /* 0x000000ff0c00720c */ /* 0x000fe20003f06270 */
[----:B------:R-:W-:Y:S01]  /*2bb0*/  @!P4 IMAD.IADD R149, R149, 0x1, -R0 ;  /* 0x000000019595c824 */ /* 0x000fe200078e0a00 */
[----:B------:R-:W-:Y:S01]  /*2bc0*/  LOP3.LUT R12, R6, 0xc8, RZ, 0xfc, !PT ;  /* 0x000000c8060c7812 */ /* 0x000fe200078efcff */
[----:B------:R-:W-:Y:S02]  /*2bd0*/  IMAD.MOV R8, RZ, RZ, -R8 ;  /* 0x000000ffff087224 */ /* 0x000fe400078e0a08 */
[----:B------:R-:W-:Y:S01]  /*2be0*/  @!P6 IMAD.MOV R153, RZ, RZ, -R153 ;  /* 0x000000ffff99e224 */ /* 0x000fe200078e0a99 */
[C---:B------:R-:W-:Y:S01]  /*2bf0*/  ISETP.GT.U32.AND P4, PT, R0.reuse, R149, PT ;  /* 0x000000950000720c */ /* 0x040fe20003f84070 */
[----:B------:R-:W-:Y:S01]  /*2c00*/  IMAD R143, R0, R8, R143 ;  /* 0x00000008008f7224 */ /* 0x000fe200078e028f */
[----:B------:R-:W-:Y:S01]  /*2c10*/  ISETP.GE.AND P6, PT, R13, RZ, PT ;  /* 0x000000ff0d00720c */ /* 0x000fe20003fc6270 */
[----:B------:R-:W-:Y:S01]  /*2c20*/  @!P2 IMAD.IADD R147, R147, 0x1, -R0 ;  /* 0x000000019393a824 */ /* 0x000fe200078e0a00 */
[----:B------:R-:W-:Y:S01]  /*2c30*/  LOP3.LUT R13, R6, 0xcc, RZ, 0xfc, !PT ;  /* 0x000000cc060d7812 */ /* 0x000fe200078efcff */
[----:B------:R-:W-:Y:S01]  /*2c40*/  IMAD.HI.U32 R8, R7, R141, RZ ;  /* 0x0000008d07087227 */ /* 0x000fe200078e00ff */
[----:B------:R-:W-:-:S02]  /*2c50*/  ISETP.GT.U32.AND P2, PT, R0, R143, PT ;  /* 0x0000008f0000720c */ /* 0x000fc40003f44070 */
[----:B------:R-:W-:Y:S01]  /*2c60*/  IABS R137, R13 ;  /* 0x0000000d00897213 */ /* 0x000fe20000000000 */
[----:B------:R-:W-:Y:S01]  /*2c70*/  @!P3 IMAD.IADD R145, R145, 0x1, -R0 ;  /* 0x000000019191b824 */ /* 0x000fe200078e0a00 */
[----:B------:R-:W-:Y:S01]  /*2c80*/  IABS R139, R12 ;  /* 0x0000000c008b7213 */ /* 0x000fe20000000000 */
[----:B------:R-:W-:Y:S01]  /*2c90*/  IMAD.MOV R8, RZ, RZ, -R8 ;  /* 0x000000ffff087224 */ /* 0x000fe200078e0a08 */
[----:B------:R-:W-:Y:S01]  /*2ca0*/  ISETP.GE.AND P3, PT, R11, RZ, PT ;  /* 0x000000ff0b00720c */ /* 0x000fe20003f66270 */
[----:B------:R-:W-:Y:S01]  /*2cb0*/  @!P0 IMAD.MOV R151, RZ, RZ, -R151 ;  /* 0x000000ffff978224 */ /* 0x000fe200078e0a97 */
[----:B------:R-:W-:Y:S01]  /*2cc0*/  ISETP.GT.U32.AND P0, PT, R0, R145, PT ;  /* 0x000000910000720c */ /* 0x000fe20003f04070 */
[----:B------:R-:W-:Y:S01]  /*2cd0*/  @!P4 IMAD.IADD R149, R149, 0x1, -R0 ;  /* 0x000000019595c824 */ /* 0x000fe200078e0a00 */
[----:B------:R-:W-:Y:S01]  /*2ce0*/  ISETP.GE.AND P4, PT, R10, RZ, PT ;  /* 0x000000ff0a00720c */ /* 0x000fe20003f86270 */
[----:B------:R-:W-:Y:S01]  /*2cf0*/  IMAD R141, R0, R8, R141 ;  /* 0x00000008008d7224 */ /* 0x000fe200078e028d */
[----:B------:R-:W-:Y:S01]  /*2d00*/  LOP3.LUT R11, R6, 0xd0, RZ, 0xfc, !PT ;  /* 0x000000d0060b7812 */ /* 0x000fe200078efcff */
[----:B------:R-:W-:-:S03]  /*2d10*/  IMAD.HI.U32 R10, R7, R137, RZ ;  /* 0x00000089070a7227 */ /* 0x000fc600078e00ff */
[----:B------:R-:W-:Y:S01]  /*2d20*/  IABS R135, R11 ;  /* 0x0000000b00877213 */ /* 0x000fe20000000000 */
[----:B------:R-:W-:Y:S02]  /*2d30*/  @!P2 IMAD.IADD R143, R143, 0x1, -R0 ;  /* 0x000000018f8fa824 */ /* 0x000fe400078e0a00 */
[----:B------:R-:W-:Y:S01]  /*2d40*/  @!P5 IMAD.MOV R149, RZ, RZ, -R149 ;  /* 0x000000ffff95d224 */ /* 0x000fe200078e0a95 */
[C---:B------:R-:W-:Y:S01]  /*2d50*/  ISETP.GT.U32.AND P5, PT, R0.reuse, R141, PT ;  /* 0x0000008d0000720c */ /* 0x040fe20003fa4070 */
[----:B------:R-:W-:Y:S01]  /*2d60*/  IMAD.MOV R10, RZ, RZ, -R10 ;  /* 0x000000ffff0a7224 */ /* 0x000fe200078e0a0a */
[----:B------:R-:W-:Y:S01]  /*2d70*/  ISETP.GT.U32.AND P2, PT, R0, R143, PT ;  /* 0x0000008f0000720c */ /* 0x000fe20003f44070 */
[----:B------:R-:W-:-:S04]  /*2d80*/  IMAD.HI.U32 R8, R7, R139, RZ ;  /* 0x0000008b07087227 */ /* 0x000fc800078e00ff */
[----:B------:R-:W-:Y:S01]  /*2d90*/  @!P0 IMAD.IADD R145, R145, 0x1, -R0 ;  /* 0x0000000191918824 */ /* 0x000fe200078e0a00 */
[----:B------:R-:W-:Y:S01]  /*2da0*/  ISETP.GE.AND P0, PT, R13, RZ, PT ;  /* 0x000000ff0d00720c */ /* 0x000fe20003f06270 */
[----:B------:R-:W-:Y:S01]  /*2db0*/  IMAD R137, R0, R10, R137 ;  /* 0x0000000a00897224 */ /* 0x000fe200078e0289 */
[C---:B------:R-:W-:Y:S01]  /*2dc0*/  LOP3.LUT R10, R6.reuse, 0xd4, RZ, 0xfc, !PT ;  /* 0x000000d4060a7812 */ /* 0x040fe200078efcff */
[----:B------:R-:W-:Y:S01]  /*2dd0*/  IMAD.MOV R8, RZ, RZ, -R8 ;  /* 0x000000ffff087224 */ /* 0x000fe200078e0a08 */
[----:B------:R-:W-:Y:S01]  /*2de0*/  LOP3.LUT R13, R6, 0xe4, RZ, 0xfc, !PT ;  /* 0x000000e4060d7812 */ /* 0x000fe200078efcff */
[----:B------:R-:W-:Y:S01]  /*2df0*/  @!P6 IMAD.MOV R145, RZ, RZ, -R145 ;  /* 0x000000ffff91e224 */ /* 0x000fe200078e0a91 */
[C---:B------:R-:W-:Y:S01]  /*2e00*/  ISETP.GT.U32.AND P6, PT, R0.reuse, R137, PT ;  /* 0x000000890000720c */ /* 0x040fe20003fc4070 */
[C---:B------:R-:W-:Y:S01]  /*2e10*/  IMAD R139, R0.reuse, R8, R139 ;  /* 0x00000008008b7224 */ /* 0x040fe200078e028b */
[----:B------:R-:W-:Y:S01]  /*2e20*/  IABS R133, R10 ;  /* 0x0000000a00857213 */ /* 0x000fe20000000000 */
[--C-:B------:R-:W-:Y:S01]  /*2e30*/  @!P5 IMAD.IADD R141, R141, 0x1, -R0.reuse ;  /* 0x000000018d8dd824 */ /* 0x100fe200078e0a00 */
[----:B------:R-:W-:Y:S01]  /*2e40*/  IABS R127, R13 ;  /* 0x0000000d007f7213 */ /* 0x000fe20000000000 */
[----:B------:R-:W-:Y:S01]  /*2e50*/  @!P2 IMAD.IADD R143, R143, 0x1, -R0 ;  /* 0x000000018f8fa824 */ /* 0x000fe200078e0a00 */
[C---:B------:R-:W-:Y:S01]  /*2e60*/  ISETP.GT.U32.AND P2, PT, R0.reuse, R139, PT ;  /* 0x0000008b0000720c */ /* 0x040fe20003f44070 */
[----:B------:R-:W-:Y:S01]  /*2e70*/  @!P1 IMAD.MOV R147, RZ, RZ, -R147 ;  /* 0x000000ffff939224 */ /* 0x000fe200078e0a93 */
[----:B------:R-:W-:Y:S01]  /*2e80*/  ISETP.GT.U32.AND P5, PT, R0, R141, PT ;  /* 0x0000008d0000720c */ /* 0x000fe20003fa4070 */
[----:B------:R-:W-:Y:S01]  /*2e90*/  IMAD.HI.U32 R8, R7, R135, RZ ;  /* 0x0000008707087227 */ /* 0x000fe200078e00ff */
[----:B------:R-:W-:-:S02]  /*2ea0*/  ISETP.GE.AND P1, PT, R12, RZ, PT ;  /* 0x000000ff0c00720c */ /* 0x000fc40003f26270 */
[----:B------:R-:W-:Y:S01]  /*2eb0*/  LOP3.LUT R12, R6, 0xd8, RZ, 0xfc, !PT ;  /* 0x000000d8060c7812 */ /* 0x000fe200078efcff */
[--C-:B------:R-:W-:Y:S02]  /*2ec0*/  @!P6 IMAD.IADD R137, R137, 0x1, -R0.reuse ;  /* 0x000000018989e824 */ /* 0x100fe400078e0a00 */
[----:B------:R-:W-:Y:S01]  /*2ed0*/  @!P4 IMAD.MOV R143, RZ, RZ, -R143 ;  /* 0x000000ffff8fc224 */ /* 0x000fe200078e0a8f */
[----:B------:R-:W-:Y:S02]  /*2ee0*/  IABS R131, R12 ;  /* 0x0000000c00837213 */ /* 0x000fe40000000000 */
[----:B------:R-:W-:Y:S01]  /*2ef0*/  ISETP.GT.U32.AND P6, PT, R0, R137, PT ;  /* 0x000000890000720c */ /* 0x000fe20003fc4070 */
[--C-:B------:R-:W-:Y:S01]  /*2f00*/  @!P2 IMAD.IADD R139, R139, 0x1, -R0.reuse ;  /* 0x000000018b8ba824 */ /* 0x100fe200078e0a00 */
[----:B------:R-:W-:Y:S01]  /*2f10*/  ISETP.GE.AND P4, PT, R11, RZ, PT ;  /* 0x000000ff0b00720c */ /* 0x000fe20003f86270 */
[----:B------:R-:W-:Y:S01]  /*2f20*/  @!P5 IMAD.IADD R141, R141, 0x1, -R0 ;  /* 0x000000018d8dd824 */ /* 0x000fe200078e0a00 */
[----:B------:R-:W-:Y:S01]  /*2f30*/  ISETP.GE.AND P5, PT, R10, RZ, PT ;  /* 0x000000ff0a00720c */ /* 0x000fe20003fa6270 */
[----:B------:R-:W-:Y:S01]  /*2f40*/  IMAD.HI.U32 R10, R7, R131, RZ ;  /* 0x00000083070a7227 */ /* 0x000fe200078e00ff */
[----:B------:R-:W-:-:S03]  /*2f50*/  ISETP.GT.U32.AND P2, PT, R0, R139, PT ;  /* 0x0000008b0000720c */ /* 0x000fc60003f44070 */
[----:B------:R-:W-:Y:S02]  /*2f60*/  IMAD.MOV R10, RZ, RZ, -R10 ;  /* 0x000000ffff0a7224 */ /* 0x000fe400078e0a0a */
[----:B------:R-:W-:Y:S02]  /*2f70*/  IMAD.MOV R11, RZ, RZ, -R8 ;  /* 0x000000ffff0b7224 */ /* 0x000fe400078e0a08 */
[C---:B------:R-:W-:Y:S02]  /*2f80*/  IMAD R131, R0.reuse, R10, R131 ;  /* 0x0000000a00837224 */ /* 0x040fe400078e0283 */
[----:B------:R-:W-:Y:S02]  /*2f90*/  @!P6 IMAD.IADD R137, R137, 0x1, -R0 ;  /* 0x000000018989e824 */ /* 0x000fe400078e0a00 */
[C---:B------:R-:W-:Y:S02]  /*2fa0*/  IMAD R135, R0.reuse, R11, R135 ;  /* 0x0000000b00877224 */ /* 0x040fe400078e0287 */
[----:B------:R-:W-:Y:S01]  /*2fb0*/  @!P0 IMAD.MOV R137, RZ, RZ, -R137 ;  /* 0x000000ffff898224 */ /* 0x000fe200078e0a89 */
[----:B------:R-:W-:Y:S01]  /*2fc0*/  ISETP.GT.U32.AND P0, PT, R0, R131, PT ;  /* 0x000000830000720c */ /* 0x000fe20003f04070 */
[----:B------:R-:W-:-:S04]  /*2fd0*/  IMAD.HI.U32 R8, R7, R133, RZ ;  /* 0x0000008507087227 */ /* 0x000fc800078e00ff */
[----:B------:R-:W-:Y:S01]  /*2fe0*/  @!P3 IMAD.MOV R141, RZ, RZ, -R141 ;  /* 0x000000ffff8db224 */ /* 0x000fe200078e0a8d */
[----:B------:R-:W-:Y:S01]  /*2ff0*/  ISETP.GE.AND P3, PT, R12, RZ, PT ;  /* 0x000000ff0c00720c */ /* 0x000fe20003f66270 */
[----:B------:R-:W-:Y:S01]  /*3000*/  @!P2 IMAD.IADD R139, R139, 0x1, -R0 ;  /* 0x000000018b8ba824 */ /* 0x000fe200078e0a00 */
[----:B------:R-:W-:Y:S01]  /*3010*/  ISETP.GT.U32.AND P2, PT, R0, R135, PT ;  /* 0x000000870000720c */ /* 0x000fe20003f44070 */
[----:B------:R-:W-:Y:S01]  /*3020*/  IMAD.MOV R8, RZ, RZ, -R8 ;  /* 0x000000ffff087224 */ /* 0x000fe200078e0a08 */
[----:B------:R-:W-:Y:S01]  /*3030*/  LOP3.LUT R12, R6, 0xe0, RZ, 0xfc, !PT ;  /* 0x000000e0060c7812 */ /* 0x000fe200078efcff */
[----:B------:R-:W-:Y:S02]  /*3040*/  @!P1 IMAD.MOV R139, RZ, RZ, -R139 ;  /* 0x000000ffff8b9224 */ /* 0x000fe400078e0a8b */
[----:B------:R-:W-:Y:S01]  /*3050*/  IMAD R133, R0, R8, R133 ;  /* 0x0000000800857224 */ /* 0x000fe200078e0285 */
[----:B------:R-:W-:Y:S01]  /*3060*/  IABS R115, R12 ;  /* 0x0000000c00737213 */ /* 0x000fe20000000000 */
[----:B------:R-:W-:Y:S01]  /*3070*/  @!P0 IMAD.IADD R131, R131, 0x1, -R0 ;  /* 0x0000000183838824 */ /* 0x000fe200078e0a00 */
[----:B------:R-:W-:-:S02]  /*3080*/  LOP3.LUT R8, R6, 0xdc, RZ, 0xfc, !PT ;  /* 0x000000dc06087812 */ /* 0x000fc400078efcff */
[C---:B------:R-:W-:Y:S01]  /*3090*/  ISETP.GT.U32.AND P1, PT, R0.reuse, R133, PT ;  /* 0x000000850000720c */ /* 0x040fe20003f24070 */
[----:B------:R-:W-:Y:S01]  /*30a0*/  IMAD.HI.U32 R10, R7, R115, RZ ;  /* 0x00000073070a7227 */ /* 0x000fe200078e00ff */
[----:B------:R-:W-:Y:S02]  /*30b0*/  ISETP.GT.U32.AND P0, PT, R0, R131, PT ;  /* 0x000000830000720c */ /* 0x000fe40003f04070 */
[----:B------:R-:W-:Y:S01]  /*30c0*/  IABS R129, R8 ;  /* 0x0000000800817213 */ /* 0x000fe20000000000 */
[----:B------:R-:W-:Y:S01]  /*30d0*/  @!P2 IMAD.IADD R135, R135, 0x1, -R0 ;  /* 0x000000018787a824 */ /* 0x000fe200078e0a00 */
[----:B------:R-:W-:Y:S01]  /*30e0*/  ISETP.GE.AND P6, PT, R8, RZ, PT ;  /* 0x000000ff0800720c */ /* 0x000fe20003fc6270 */
[----:B------:R-:W-:Y:S02]  /*30f0*/  IMAD.MOV R10, RZ, RZ, -R10 ;  /* 0x000000ffff0a7224 */ /* 0x000fe400078e0a0a */
[----:B------:R-:W-:Y:S01]  /*3100*/  IMAD.HI.U32 R8, R7, R129, RZ ;  /* 0x0000008107087227 */ /* 0x000fe200078e00ff */
[----:B------:R-:W-:-:S03]  /*3110*/  ISETP.GT.U32.AND P2, PT, R0, R135, PT ;  /* 0x000000870000720c */ /* 0x000fc60003f44070 */
[----:B------:R-:W-:Y:S02]  /*3120*/  IMAD R115, R0, R10, R115 ;  /* 0x0000000a00737224 */ /* 0x000fe400078e0273 */
[----:B------:R-:W-:-:S04]  /*3130*/  IMAD.HI.U32 R10, R7, R117, RZ ;  /* 0x00000075070a7227 */ /* 0x000fc800078e00ff */
[----:B------:R-:W-:Y:S02]  /*3140*/  IMAD.MOV R10, RZ, RZ, -R10 ;  /* 0x000000ffff0a7224 */ /* 0x000fe400078e0a0a */
[--C-:B------:R-:W-:Y:S02]  /*3150*/  @!P1 IMAD.IADD R133, R133, 0x1, -R0.reuse ;  /* 0x0000000185859824 */ /* 0x100fe400078e0a00 */
[C---:B------:R-:W-:Y:S02]  /*3160*/  IMAD R117, R0.reuse, R10, R117 ;  /* 0x0000000a00757224 */ /* 0x040fe400078e0275 */
[----:B------:R-:W-:Y:S01]  /*3170*/  @!P0 IMAD.IADD R131, R131, 0x1, -R0 ;  /* 0x0000000183838824 */ /* 0x000fe200078e0a00 */
[----:B------:R-:W-:Y:S01]  /*3180*/  ISETP.GT.U32.AND P1, PT, R0, R133, PT ;  /* 0x000000850000720c */ /* 0x000fe20003f24070 */
[----:B------:R-:W-:Y:S02]  /*3190*/  IMAD.MOV R11, RZ, RZ, -R8 ;  /* 0x000000ffff0b7224 */ /* 0x000fe400078e0a08 */
[----:B------:R-:W-:Y:S01]  /*31a0*/  @!P2 IMAD.IADD R135, R135, 0x1, -R0 ;  /* 0x000000018787a824 */ /* 0x000fe200078e0a00 */
[----:B------:R-:W-:Y:S01]  /*31b0*/  ISETP.GE.AND P2, PT, R12, RZ, PT ;  /* 0x000000ff0c00720c */ /* 0x000fe20003f46270 */
[----:B------:R-:W-:Y:S01]  /*31c0*/  @!P3 IMAD.MOV R131, RZ, RZ, -R131 ;  /* 0x000000ffff83b224 */ /* 0x000fe200078e0a83 */
[C---:B------:R-:W-:Y:S01]  /*31d0*/  ISETP.GT.U32.AND P3, PT, R0.reuse, R117, PT ;  /* 0x000000750000720c */ /* 0x040fe20003f64070 */
[----:B------:R-:W-:Y:S01]  /*31e0*/  IMAD R129, R0, R11, R129 ;  /* 0x0000000b00817224 */ /* 0x000fe200078e0281 */
[C---:B------:R-:W-:Y:S01]  /*31f0*/  LOP3.LUT R11, R6.reuse, 0xec, RZ, 0xfc, !PT ;  /* 0x000000ec060b7812 */ /* 0x040fe200078efcff */
[----:B------:R-:W-:Y:S01]  /*3200*/  IMAD.HI.U32 R8, R7, R127, RZ ;  /* 0x0000007f07087227 */ /* 0x000fe200078e00ff */
[----:B------:R-:W-:-:S02]  /*3210*/  LOP3.LUT R12, R6, 0xf0, RZ, 0xfc, !PT ;  /* 0x000000f0060c7812 */ /* 0x000fc400078efcff */
[----:B------:R-:W-:Y:S01]  /*3220*/  IABS R155, R11 ;  /* 0x0000000b009b7213 */ /* 0x000fe20000000000 */
[----:B------:R-:W-:Y:S01]  /*3230*/  @!P4 IMAD.MOV R135, RZ, RZ, -R135 ;  /* 0x000000ffff87c224 */ /* 0x000fe200078e0a87 */
[C---:B------:R-:W-:Y:S01]  /*3240*/  ISETP.GT.U32.AND P4, PT, R0.reuse, R115, PT ;  /* 0x000000730000720c */ /* 0x040fe20003f84070 */
[----:B------:R-:W-:Y:S01]  /*3250*/  IMAD.MOV R8, RZ, RZ, -R8 ;  /* 0x000000ffff087224 */ /* 0x000fe200078e0a08 */
[----:B------:R-:W-:Y:S01]  /*3260*/  IABS R157, R12 ;  /* 0x0000000c009d7213 */ /* 0x000fe20000000000 */
[----:B------:R-:W-:Y:S01]  /*3270*/  @!P1 IMAD.IADD R133, R133, 0x1, -R0 ;  /* 0x0000000185859824 */ /* 0x000fe200078e0a00 */
[C---:B------:R-:W-:Y:S01]  /*3280*/  ISETP.GT.U32.AND P1, PT, R0.reuse, R129, PT ;  /* 0x000000810000720c */ /* 0x040fe20003f24070 */
[----:B------:R-:W-:Y:S02]  /*3290*/  IMAD R127, R0, R8, R127 ;  /* 0x00000008007f7224 */ /* 0x000fe400078e027f */
[----:B------:R-:W-:-:S03]  /*32a0*/  IMAD.HI.U32 R8, R7, R155, RZ ;  /* 0x0000009b07087227 */ /* 0x000fc600078e00ff */
[C---:B------:R-:W-:Y:S01]  /*32b0*/  ISETP.GT.U32.AND P0, PT, R0.reuse, R127, PT ;  /* 0x0000007f0000720c */ /* 0x040fe20003f04070 */
[----:B------:R-:W-:Y:S02]  /*32c0*/  @!P3 IMAD.IADD R117, R117, 0x1, -R0 ;  /* 0x000000017575b824 */ /* 0x000fe400078e0a00 */
[----:B------:R-:W-:Y:S02]  /*32d0*/  IMAD.MOV R8, RZ, RZ, -R8 ;  /* 0x000000ffff087224 */ /* 0x000fe400078e0a08 */
[----:B------:R-:W-:Y:S01]  /*32e0*/  @!P4 IMAD.IADD R115, R115, 0x1, -R0 ;  /* 0x000000017373c824 */ /* 0x000fe200078e0a00 */
[C---:B------:R-:W-:Y:S01]  /*32f0*/  ISETP.GT.U32.AND P3, PT, R0.reuse, R117, PT ;  /* 0x000000750000720c */ /* 0x040fe20003f64070 */
[C---:B------:R-:W-:Y:S02]  /*3300*/  IMAD R155, R0.reuse, R8, R155 ;  /* 0x00000008009b7224 */ /* 0x040fe400078e029b */
[----:B------:R-:W-:Y:S01]  /*3310*/  IMAD.HI.U32 R8, R7, R157, RZ ;  /* 0x0000009d07087227 */ /* 0x000fe200078e00ff */
[----:B------:R-:W-:-:S03]  /*3320*/  ISETP.GT.U32.AND P4, PT, R0, R115, PT ;  /* 0x000000730000720c */ /* 0x000fc60003f84070 */
[----:B------:R-:W-:Y:S02]  /*3330*/  IMAD.MOV R8, RZ, RZ, -R8 ;  /* 0x000000ffff087224 */ /* 0x000fe400078e0a08 */
[--C-:B------:R-:W-:Y:S02]  /*3340*/  @!P1 IMAD.IADD R129, R129, 0x1, -R0.reuse ;  /* 0x0000000181819824 */ /* 0x100fe400078e0a00 */
[--C-:B------:R-:W-:Y:S02]  /*3350*/  @!P0 IMAD.IADD R127, R127, 0x1, -R0.reuse ;  /* 0x000000017f7f8824 */ /* 0x100fe400078e0a00 */
[C---:B------:R-:W-:Y:S01]  /*3360*/  IMAD R157, R0.reuse, R8, R157 ;  /* 0x00000008009d7224 */ /* 0x040fe200078e029d */
[----:B------:R-:W-:Y:S01]  /*3370*/  ISETP.GT.U32.AND P1, PT, R0, R129, PT ;  /* 0x000000810000720c */ /* 0x000fe20003f24070 */
[----:B------:R-:W-:Y:S01]  /*3380*/  @!P5 IMAD.MOV R133, RZ, RZ, -R133 ;  /* 0x000000ffff85d224 */ /* 0x000fe200078e0a85 */
[----:B------:R-:W-:Y:S01]  /*3390*/  ISETP.GE.AND P5, PT, R13, RZ, PT ;  /* 0x000000ff0d00720c */ /* 0x000fe20003fa6270 */
[--C-:B------:R-:W-:Y:S01]  /*33a0*/  @!P3 IMAD.IADD R117, R117, 0x1, -R0.reuse ;  /* 0x000000017575b824 */ /* 0x100fe200078e0a00 */
[----:B------:R-:W-:Y:S01]  /*33b0*/  LOP3.LUT R13, R6, 0xf4, RZ, 0xfc, !PT ;  /* 0x000000f4060d7812 */ /* 0x000fe200078efcff */
[----:B------:R-:W-:Y:S01]  /*33c0*/  @!P4 IMAD.IADD R115, R115, 0x1, -R0 ;  /* 0x000000017373c824 */ /* 0x000fe200078e0a00 */
[----:B------:R-:W-:-:S02]  /*33d0*/  ISETP.GT.U32.AND P0, PT, R0, R127, PT ;  /* 0x0000007f0000720c */ /* 0x000fc40003f04070 */
[C---:B------:R-:W-:Y:S01]  /*33e0*/  ISETP.GT.U32.AND P3, PT, R0.reuse, R157, PT ;  /* 0x0000009d0000720c */ /* 0x040fe20003f64070 */
[----:B------:R-:W-:Y:S01]  /*33f0*/  @!P2 IMAD.MOV R115, RZ, RZ, -R115 ;  /* 0x000000ffff73a224 */ /* 0x000fe200078e0a73 */
[----:B------:R-:W-:Y:S02]  /*3400*/  IABS R159, R13 ;  /* 0x0000000d009f7213 */ /* 0x000fe40000000000 */
[----:B------:R-:W-:Y:S01]  /*3410*/  ISETP.GT.U32.AND P4, PT, R0, R155, PT ;  /* 0x0000009b0000720c */ /* 0x000fe20003f84070 */
[----:B------:R-:W-:Y:S01]  /*3420*/  @!P1 IMAD.IADD R129, R129, 0x1, -R0 ;  /* 0x0000000181819824 */ /* 0x000fe200078e0a00 */
[----:B------:R-:W-:Y:S01]  /*3430*/  LOP3.LUT R8, R6, 0xf8, RZ, 0xfc, !PT ;  /* 0x000000f806087812 */ /* 0x000fe200078efcff */
[----:B------:R-:W-:Y:S01]  /*3440*/  IMAD.HI.U32 R10, R7, R159, RZ ;  /* 0x0000009f070a7227 */ /* 0x000fe200078e00ff */
[----:B------:R-:W-:Y:S02]  /*3450*/  ISETP.GE.AND P1, PT, R14, RZ, PT ;  /* 0x000000ff0e00720c */ /* 0x000fe40003f26270 */
[----:B------:R-:W-:Y:S01]  /*3460*/  IABS R181, R8 ;  /* 0x0000000800b57213 */ /* 0x000fe20000000000 */
[----:B------:R-:W-:Y:S01]  /*3470*/  IMAD.MOV R10, RZ, RZ, -R10 ;  /* 0x000000ffff0a7224 */ /* 0x000fe200078e0a0a */
[----:B------:R-:W-:Y:S01]  /*3480*/  ISETP.GE.AND P2, PT, R12, RZ, PT ;  /* 0x000000ff0c00720c */ /* 0x000fe20003f46270 */
[--C-:B------:R-:W-:Y:S01]  /*3490*/  @!P0 IMAD.IADD R127, R127, 0x1, -R0.reuse ;  /* 0x000000017f7f8824 */ /* 0x100fe200078e0a00 */
        /* <DEDUP_REMOVED lines=8> */
[----:B------:R-:W-:Y:S01]  /*3520*/  ISETP.GE.AND P5, PT, R8, RZ, PT ;  /* 0x000000ff0800720c */ /* 0x000fe20003fa6270 */
[----:B------:R-:W-:Y:S01]  /*3530*/  IMAD.HI.U32 R8, R7, R181, RZ ;  /* 0x000000b507087227 */ /* 0x000fe200078e00ff */
[----:B------:R-:W-:-:S02]  /*3540*/  ISETP.GT.U32.AND P3, PT, R0, R157, PT ;  /* 0x0000009d0000720c */ /* 0x000fc40003f64070 */
[----:B------:R-:W-:Y:S01]  /*3550*/  ISETP.GT.U32.AND P4, PT, R0, R155, PT ;  /* 0x0000009b0000720c */ /* 0x000fe20003f84070 */
[----:B------:R-:W-:Y:S01]  /*3560*/  IMAD.MOV R8, RZ, RZ, -R8 ;  /* 0x000000ffff087224 */ /* 0x000fe200078e0a08 */
[----:B------:R-:W-:Y:S01]  /*3570*/  IABS R179, R10 ;  /* 0x0000000a00b37213 */ /* 0x000fe20000000000 */
[----:B------:R-:W-:Y:S01]  /*3580*/  @!P6 IMAD.MOV R129, RZ, RZ, -R129 ;  /* 0x000000ffff81e224 */ /* 0x000fe200078e0a81 */
[----:B------:R-:W-:Y:S01]  /*3590*/  ISETP.GE.AND P6, PT, R11, RZ, PT ;  /* 0x000000ff0b00720c */ /* 0x000fe20003fc6270 */
[----:B------:R-:W-:Y:S01]  /*35a0*/  @!P1 IMAD.MOV R117, RZ, RZ, -R117 ;  /* 0x000000ffff759224 */ /* 0x000fe200078e0a75 */
[----:B------:R-:W-:Y:S01]  /*35b0*/  ISETP.GE.AND P1, PT, R10, RZ, PT ;  /* 0x000000ff0a00720c */ /* 0x000fe20003f26270 */
[----:B------:R-:W-:Y:S01]  /*35c0*/  IMAD.HI.U32 R10, R7, R179, RZ ;  /* 0x000000b3070a7227 */ /* 0x000fe200078e00ff */
[C---:B------:R-:W-:Y:S02]  /*35d0*/  LOP3.LUT R11, R6.reuse, 0x100, RZ, 0xfc, !PT ;  /* 0x00000100060b7812 */ /* 0x040fe400078efcff */
[----:B------:R-:W-:Y:S01]  /*35e0*/  LOP3.LUT R13, R6, 0x108, RZ, 0xfc, !PT ;  /* 0x00000108060d7812 */ /* 0x000fe200078efcff */
[C---:B------:R-:W-:Y:S01]  /*35f0*/  IMAD R181, R0.reuse, R8, R181 ;  /* 0x0000000800b57224 */ /* 0x040fe200078e02b5 */
[----:B------:R-:W-:Y:S01]  /*3600*/  IABS R189, R11 ;  /* 0x0000000b00bd7213 */ /* 0x000fe20000000000 */
[----:B------:R-:W-:Y:S01]  /*3610*/  IMAD.MOV R10, RZ, RZ, -R10 ;  /* 0x000000ffff0a7224 */ /* 0x000fe200078e0a0a */
[----:B------:R-:W-:Y:S01]  /*3620*/  IABS R185, R13 ;  /* 0x0000000d00b97213 */ /* 0x000fe20000000000 */
[--C-:B------:R-:W-:Y:S01]  /*3630*/  @!P3 IMAD.IADD R157, R157, 0x1, -R0.reuse ;  /* 0x000000019d9db824 */ /* 0x100fe200078e0a00 */
[C---:B------:R-:W-:Y:S01]  /*3640*/  ISETP.GT.U32.AND P3, PT, R0.reuse, R181, PT ;  /* 0x000000b50000720c */ /* 0x040fe20003f64070 */
[----:B------:R-:W-:Y:S01]  /*3650*/  @!P4 IMAD.IADD R155, R155, 0x1, -R0 ;  /* 0x000000019b9bc824 */ /* 0x000fe200078e0a00 */
[C---:B------:R-:W-:Y:S01]  /*3660*/  ISETP.GT.U32.AND P4, PT, R0.reuse, R159, PT ;  /* 0x0000009f0000720c */ /* 0x040fe20003f84070 */
[----:B------:R-:W-:Y:S01]  /*3670*/  IMAD R179, R0, R10, R179 ;  /* 0x0000000a00b37224 */ /* 0x000fe200078e02b3 */
[----:B------:R-:W-:Y:S01]  /*3680*/  LOP3.LUT R14, R6, 0x10c, RZ, 0xfc, !PT ;  /* 0x0000010c060e7812 */ /* 0x000fe200078efcff */
[----:B------:R-:W-:-:S02]  /*3690*/  @!P6 IMAD.MOV R155, RZ, RZ, -R155 ;  /* 0x000000ffff9be224 */ /* 0x000fc400078e0a9b */
[----:B------:R-:W-:Y:S01]  /*36a0*/  IMAD.HI.U32 R8, R7, R189, RZ ;  /* 0x000000bd07087227 */ /* 0x000fe200078e00ff */
[C---:B------:R-:W-:Y:S02]  /*36b0*/  ISETP.GT.U32.AND P6, PT, R0.reuse, R179, PT ;  /* 0x000000b30000720c */ /* 0x040fe40003fc4070 */
[----:B------:R-:W-:Y:S01]  /*36c0*/  IABS R187, R14 ;  /* 0x0000000e00bb7213 */ /* 0x000fe20000000000 */
[----:B------:R-:W-:Y:S02]  /*36d0*/  IMAD.MOV R8, RZ, RZ, -R8 ;  /* 0x000000ffff087224 */ /* 0x000fe400078e0a08 */
[--C-:B------:R-:W-:Y:S02]  /*36e0*/  @!P3 IMAD.IADD R181, R181, 0x1, -R0.reuse ;  /* 0x00000001b5b5b824 */ /* 0x100fe400078e0a00 */
[----:B------:R-:W-:Y:S02]  /*36f0*/  @!P4 IMAD.IADD R159, R159, 0x1, -R0 ;  /* 0x000000019f9fc824 */ /* 0x000fe400078e0a00 */
[----:B------:R-:W-:Y:S01]  /*3700*/  IMAD.HI.U32 R10, R7, R183, RZ ;  /* 0x000000b7070a7227 */ /* 0x000fe200078e00ff */
[----:B------:R-:W-:-:S02]  /*3710*/  ISETP.GT.U32.AND P3, PT, R0, R181, PT ;  /* 0x000000b50000720c */ /* 0x000fc40003f64070 */
[C---:B------:R-:W-:Y:S01]  /*3720*/  ISETP.GT.U32.AND P4, PT, R0.reuse, R159, PT ;  /* 0x0000009f0000720c */ /* 0x040fe20003f84070 */
[----:B------:R-:W-:Y:S02]  /*3730*/  @!P6 IMAD.IADD R179, R179, 0x1, -R0 ;  /* 0x00000001b3b3e824 */ /* 0x000fe400078e0a00 */
[C---:B------:R-:W-:Y:S02]  /*3740*/  IMAD R189, R0.reuse, R8, R189 ;  /* 0x0000000800bd7224 */ /* 0x040fe400078e02bd */
[----:B------:R-:W-:Y:S01]  /*3750*/  IMAD.MOV R10, RZ, RZ, -R10 ;  /* 0x000000ffff0a7224 */ /* 0x000fe200078e0a0a */
[----:B------:R-:W-:Y:S01]  /*3760*/  ISETP.GT.U32.AND P6, PT, R0, R179, PT ;  /* 0x000000b30000720c */ /* 0x000fe20003fc4070 */
[----:B------:R-:W-:-:S04]  /*3770*/  IMAD.HI.U32 R8, R7, R185, RZ ;  /* 0x000000b907087227 */ /* 0x000fc800078e00ff */
[----:B------:R-:W-:Y:S01]  /*3780*/  @!P3 IMAD.IADD R181, R181, 0x1, -R0 ;  /* 0x00000001b5b5b824 */ /* 0x000fe200078e0a00 */
[C---:B------:R-:W-:Y:S01]  /*3790*/  ISETP.GT.U32.AND P3, PT, R0.reuse, R189, PT ;  /* 0x000000bd0000720c */ /* 0x040fe20003f64070 */
[----:B------:R-:W-:Y:S01]  /*37a0*/  @!P2 IMAD.MOV R157, RZ, RZ, -R157 ;  /* 0x000000ffff9da224 */ /* 0x000fe200078e0a9d */
[----:B------:R-:W-:Y:S01]  /*37b0*/  ISETP.GE.AND P2, PT, R11, RZ, PT ;  /* 0x000000ff0b00720c */ /* 0x000fe20003f46270 */
[C---:B------:R-:W-:Y:S02]  /*37c0*/  IMAD R183, R0.reuse, R10, R183 ;  /* 0x0000000a00b77224 */ /* 0x040fe400078e02b7 */
[----:B------:R-:W-:Y:S02]  /*37d0*/  IMAD.MOV R11, RZ, RZ, -R8 ;  /* 0x000000ffff0b7224 */ /* 0x000fe400078e0a08 */
[----:B------:R-:W-:Y:S01]  /*37e0*/  @!P6 IMAD.IADD R179, R179, 0x1, -R0 ;  /* 0x00000001b3b3e824 */ /* 0x000fe200078e0a00 */
[----:B------:R-:W-:Y:S01]  /*37f0*/  ISETP.GT.U32.AND P6, PT, R0, R183, PT ;  /* 0x000000b70000720c */ /* 0x000fe20003fc4070 */
[----:B------:R-:W-:-:S04]  /*3800*/  IMAD.HI.U32 R8, R7, R187, RZ ;  /* 0x000000bb07087227 */ /* 0x000fc800078e00ff */
[----:B------:R-:W-:Y:S02]  /*3810*/  IMAD R185, R0, R11, R185 ;  /* 0x0000000b00b97224 */ /* 0x000fe400078e02b9 */
[----:B------:R-:W-:Y:S01]  /*3820*/  @!P4 IMAD.IADD R159, R159, 0x1, -R0 ;  /* 0x000000019f9fc824 */ /* 0x000fe200078e0a00 */
[----:B------:R-:W-:Y:S01]  /*3830*/  ISETP.GE.AND P4, PT, R12, RZ, PT ;  /* 0x000000ff0c00720c */ /* 0x000fe20003f86270 */
[----:B------:R-:W-:Y:S02]  /*3840*/  IMAD.MOV R12, RZ, RZ, -R8 ;  /* 0x000000ffff0c7224 */ /* 0x000fe400078e0a08 */
[--C-:B------:R-:W-:Y:S01]  /*3850*/  @!P3 IMAD.IADD R189, R189, 0x1, -R0.reuse ;  /* 0x00000001bdbdb824 */ /* 0x100fe200078e0a00 */
[C---:B------:R-:W-:Y:S01]  /*3860*/  ISETP.GT.U32.AND P3, PT, R0.reuse, R185, PT ;  /* 0x000000b90000720c */ /* 0x040fe20003f64070 */
[----:B------:R-:W-:Y:S01]  /*3870*/  IMAD R187, R0, R12, R187 ;  /* 0x0000000c00bb7224 */ /* 0x000fe200078e02bb */
[----:B------:R-:W-:Y:S01]  /*3880*/  LOP3.LUT R12, R6, 0x120, RZ, 0xfc, !PT ;  /* 0x00000120060c7812 */ /* 0x000fe200078efcff */
[----:B------:R-:W-:-:S02]  /*3890*/  @!P6 IMAD.IADD R183, R183, 0x1, -R0 ;  /* 0x00000001b7b7e824 */ /* 0x000fc400078e0a00 */
[----:B------:R-:W-:Y:S01]  /*38a0*/  IMAD.HI.U32 R10, R7, R191, RZ ;  /* 0x000000bf070a7227 */ /* 0x000fe200078e00ff */
[C---:B------:R-:W-:Y:S02]  /*38b0*/  ISETP.GT.U32.AND P6, PT, R0.reuse, R187, PT ;  /* 0x000000bb0000720c */ /* 0x040fe40003fc4070 */
[----:B------:R-:W-:Y:S01]  /*38c0*/  IABS R195, R12 ;  /* 0x0000000c00c37213 */ /* 0x000fe20000000000 */
[----:B------:R-:W-:Y:S02]  /*38d0*/  IMAD.MOV R10, RZ, RZ, -R10 ;  /* 0x000000ffff0a7224 */ /* 0x000fe400078e0a0a */
[----:B------:R-:W-:Y:S02]  /*38e0*/  @!P5 IMAD.MOV R181, RZ, RZ, -R181 ;  /* 0x000000ffffb5d224 */ /* 0x000fe400078e0ab5 */
[----:B------:R-:W-:Y:S01]  /*38f0*/  @!P3 IMAD.IADD R185, R185, 0x1, -R0 ;  /* 0x00000001b9b9b824 */ /* 0x000fe200078e0a00 */
[C---:B------:R-:W-:Y:S01]  /*3900*/  ISETP.GT.U32.AND P3, PT, R0.reuse, R183, PT ;  /* 0x000000b70000720c */ /* 0x040fe20003f64070 */
[----:B------:R-:W-:-:S02]  /*3910*/  IMAD R191, R0, R10, R191 ;  /* 0x0000000a00bf7224 */ /* 0x000fc400078e02bf */
[----:B------:R-:W-:Y:S01]  /*3920*/  IMAD.HI.U32 R8, R7, R199, RZ ;  /* 0x000000c707087227 */ /* 0x000fe200078e00ff */
[----:B------:R-:W-:-:S03]  /*3930*/  ISETP.GT.U32.AND P5, PT, R0, R185, PT ;  /* 0x000000b90000720c */ /* 0x000fc60003fa4070 */
[----:B------:R-:W-:Y:S01]  /*3940*/  @!P0 IMAD.MOV R159, RZ, RZ, -R159 ;  /* 0x000000ffff9f8224 */ /* 0x000fe200078e0a9f */
[C---:B------:R-:W-:Y:S01]  /*3950*/  ISETP.GT.U32.AND P0, PT, R0.reuse, R189, PT ;  /* 0x000000bd0000720c */ /* 0x040fe20003f04070 */
[----:B------:R-:W-:Y:S02]  /*3960*/  @!P6 IMAD.IADD R187, R187, 0x1, -R0 ;  /* 0x00000001bbbbe824 */ /* 0x000fe400078e0a00 */
[----:B------:R-:W-:Y:S01]  /*3970*/  @!P1 IMAD.MOV R179, RZ, RZ, -R179 ;  /* 0x000000ffffb39224 */ /* 0x000fe200078e0ab3 */
[C---:B------:R-:W-:Y:S01]  /*3980*/  ISETP.GT.U32.AND P1, PT, R0.reuse, R191, PT ;  /* 0x000000bf0000720c */ /* 0x040fe20003f24070 */
[----:B------:R-:W-:Y:S01]  /*3990*/  IMAD.HI.U32 R11, R7, R193, RZ ;  /* 0x000000c1070b7227 */ /* 0x000fe200078e00ff */
[----:B------:R-:W-:-:S03]  /*39a0*/  ISETP.GT.U32.AND P6, PT, R0, R187, PT ;  /* 0x000000bb0000720c */ /* 0x000fc60003fc4070 */
[----:B------:R-:W-:Y:S02]  /*39b0*/  IMAD.MOV R8, RZ, RZ, -R8 ;  /* 0x000000ffff087224 */ /* 0x000fe400078e0a08 */
[----:B------:R-:W-:Y:S02]  /*39c0*/  IMAD.MOV R11, RZ, RZ, -R11 ;  /* 0x000000ffff0b7224 */ /* 0x000fe400078e0a0b */
[C---:B------:R-:W-:Y:S02]  /*39d0*/  IMAD R199, R0.reuse, R8, R199 ;  /* 0x0000000800c77224 */ /* 0x040fe400078e02c7 */
[----:B------:R-:W-:Y:S01]  /*39e0*/  IMAD R193, R0, R11, R193 ;  /* 0x0000000b00c17224 */ /* 0x000fe200078e02c1 */
[----:B------:R-:W-:Y:S01]  /*39f0*/  LOP3.LUT R11, R6, 0x11c, RZ, 0xfc, !PT ;  /* 0x0000011c060b7812 */ /* 0x000fe200078efcff */
[--C-:B------:R-:W-:Y:S01]  /*3a00*/  @!P5 IMAD.IADD R185, R185, 0x1, -R0.reuse ;  /* 0x00000001b9b9d824 */ /* 0x100fe200078e0a00 */
[C---:B------:R-:W-:Y:S01]  /*3a10*/  ISETP.GT.U32.AND P5, PT, R0.reuse, R199, PT ;  /* 0x000000c70000720c */ /* 0x040fe20003fa4070 */
[--C-:B------:R-:W-:Y:S01]  /*3a20*/  @!P0 IMAD.IADD R189, R189, 0x1, -R0.reuse ;  /* 0x00000001bdbd8824 */ /* 0x100fe200078e0a00 */
[----:B------:R-:W-:Y:S01]  /*3a30*/  ISETP.GT.U32.AND P0, PT, R0, R193, PT ;  /* 0x000000c10000720c */ /* 0x000fe20003f04070 */
[----:B------:R-:W-:Y:S01]  /*3a40*/  @!P1 IMAD.IADD R191, R191, 0x1, -R0 ;  /* 0x00000001bfbf9824 */ /* 0x000fe200078e0a00 */
[----:B------:R-:W-:Y:S01]  /*3a50*/  IABS R197, R11 ;  /* 0x0000000b00c57213 */ /* 0x000fe20000000000 */
[----:B------:R-:W-:Y:S01]  /*3a60*/  IMAD.HI.U32 R10, R7, R195, RZ ;  /* 0x000000c3070a7227 */ /* 0x000fe200078e00ff */
[----:B------:R-:W-:-:S02]  /*3a70*/  ISETP.GE.AND P1, PT, R15, RZ, PT ;  /* 0x000000ff0f00720c */ /* 0x000fc40003f26270 */
[----:B------:R-:W-:Y:S01]  /*3a80*/  LOP3.LUT R15, R6, 0x16c, RZ, 0xfc, !PT ;  /* 0x0000016c060f7812 */ /* 0x000fe200078efcff */
[----:B------:R-:W-:Y:S01]  /*3a90*/  @!P6 IMAD.IADD R187, R187, 0x1, -R0 ;  /* 0x00000001bbbbe824 */ /* 0x000fe200078e0a00 */
[----:B------:R-:W-:Y:S01]  /*3aa0*/  ISETP.GE.AND P6, PT, R14, RZ, PT ;  /* 0x000000ff0e00720c */ /* 0x000fe20003fc6270 */
[----:B------:R-:W-:Y:S01]  /*3ab0*/  @!P2 IMAD.MOV R189, RZ, RZ, -R189 ;  /* 0x000000ffffbda224 */ /* 0x000fe200078e0abd */
[----:B------:R-:W-:Y:S01]  /*3ac0*/  ISETP.GT.U32.AND P2, PT, R0, R191, PT ;  /* 0x000000bf0000720c */ /* 0x000fe20003f44070 */
[----:B------:R-:W-:Y:S01]  /*3ad0*/  IMAD.MOV R10, RZ, RZ, -R10 ;  /* 0x000000ffff0a7224 */ /* 0x000fe200078e0a0a */
[C---:B------:R-:W-:Y:S01]  /*3ae0*/  LOP3.LUT R14, R6.reuse, 0x144, RZ, 0xfc, !PT ;  /* 0x00000144060e7812 */ /* 0x040fe200078efcff */
[----:B------:R-:W-:Y:S01]  /*3af0*/  @!P3 IMAD.IADD R183, R183, 0x1, -R0 ;  /* 0x00000001b7b7b824 */ /* 0x000fe200078e0a00 */
[----:B------:R-:W-:Y:S01]  /*3b00*/  ISETP.GE.AND P3, PT, R13, RZ, PT ;  /* 0x000000ff0d00720c */ /* 0x000fe20003f66270 */
[----:B------:R-:W-:Y:S01]  /*3b10*/  IMAD.HI.U32 R8, R7, R197, RZ ;  /* 0x000000c507087227 */ /* 0x000fe200078e00ff */
[----:B------:R-:W-:-:S02]  /*3b20*/  LOP3.LUT R13, R6, 0x128, RZ, 0xfc, !PT ;  /* 0x00000128060d7812 */ /* 0x000fc400078efcff */
[----:B------:R-:W-:Y:S01]  /*3b30*/  IABS R219, R14 ;  /* 0x0000000e00db7213 */ /* 0x000fe20000000000 */
[----:B------:R-:W-:Y:S01]  /*3b40*/  IMAD R195, R0, R10, R195 ;  /* 0x0000000a00c37224 */ /* 0x000fe200078e02c3 */
[----:B------:R-:W-:Y:S01]  /*3b50*/  LOP3.LUT R10, R6, 0x124, RZ, 0xfc, !PT ;  /* 0x00000124060a7812 */ /* 0x000fe200078efcff */
[----:B------:R-:W-:Y:S01]  /*3b60*/  @!P5 IMAD.IADD R199, R199, 0x1, -R0 ;  /* 0x00000001c7c7d824 */ /* 0x000fe200078e0a00 */
[----:B------:R-:W-:Y:S01]  /*3b70*/  IABS R203, R13 ;  /* 0x0000000d00cb7213 */ /* 0x000fe20000000000 */
[----:B------:R-:W-:Y:S01]  /*3b80*/  IMAD.MOV R8, RZ, RZ, -R8 ;  /* 0x000000ffff087224 */ /* 0x000fe200078e0a08 */
[----:B------:R-:W-:Y:S01]  /*3b90*/  IABS R201, R10 ;  /* 0x0000000a00c97213 */ /* 0x000fe20000000000 */
[--C-:B------:R-:W-:Y:S01]  /*3ba0*/  @!P0 IMAD.IADD R193, R193, 0x1, -R0.reuse ;  /* 0x00000001c1c18824 */ /* 0x100fe200078e0a00 */
[C---:B------:R-:W-:Y:S01]  /*3bb0*/  ISETP.GT.U32.AND P5, PT, R0.reuse, R199, PT ;  /* 0x000000c70000720c */ /* 0x040fe20003fa4070 */
[----:B------:R-:W-:Y:S01]  /*3bc0*/  IMAD R197, R0, R8, R197 ;  /* 0x0000000800c57224 */ /* 0x000fe200078e02c5 */
[----:B------:R-:W-:Y:S01]  /*3bd0*/  ISETP.GE.AND P0, PT, R16, RZ, PT ;  /* 0x000000ff1000720c */ /* 0x000fe20003f06270 */
[----:B------:R-:W-:Y:S01]  /*3be0*/  @!P4 IMAD.MOV R183, RZ, RZ, -R183 ;  /* 0x000000ffffb7c224 */ /* 0x000fe200078e0ab7 */
[C---:B------:R-:W-:Y:S01]  /*3bf0*/  ISETP.GT.U32.AND P4, PT, R0.reuse, R193, PT ;  /* 0x000000c10000720c */ /* 0x040fe20003f84070 */
[----:B------:R-:W-:Y:S01]  /*3c00*/  @!P6 IMAD.MOV R187, RZ, RZ, -R187 ;  /* 0x000000ffffbbe224 */ /* 0x000fe200078e0abb */
[----:B------:R-:W-:Y:S01]  /*3c10*/  ISETP.GE.AND P6, PT, R17, RZ, PT ;  /* 0x000000ff1100720c */ /* 0x000fe20003fc6270 */
[----:B------:R-:W-:Y:S01]  /*3c20*/  @!P2 IMAD.IADD R191, R191, 0x1, -R0 ;  /* 0x00000001bfbfa824 */ /* 0x000fe200078e0a00 */
        /* <DEDUP_REMOVED lines=8> */
[--C-:B------:R-:W-:Y:S01]  /*3cb0*/  @!P5 IMAD.IADD R199, R199, 0x1, -R0.reuse ;  /* 0x00000001c7c7d824 */ /* 0x100fe200078e0a00 */
[----:B------:R-:W-:Y:S01]  /*3cc0*/  ISETP.GE.AND P5, PT, R12, RZ, PT ;  /* 0x000000ff0c00720c */ /* 0x000fe20003fa6270 */
[----:B------:R-:W-:Y:S01]  /*3cd0*/  IMAD R201, R0, R8, R201 ;  /* 0x0000000800c97224 */ /* 0x000fe200078e02c9 */
[C---:B------:R-:W-:Y:S01]  /*3ce0*/  LOP3.LUT R8, R6.reuse, 0x12c, RZ, 0xfc, !PT ;  /* 0x0000012c06087812 */ /* 0x040fe200078efcff */
[--C-:B------:R-:W-:Y:S01]  /*3cf0*/  @!P4 IMAD.IADD R193, R193, 0x1, -R0.reuse ;  /* 0x00000001c1c1c824 */ /* 0x100fe200078e0a00 */
[----:B------:R-:W-:Y:S01]  /*3d00*/  LOP3.LUT R12, R6, 0x134, RZ, 0xfc, !PT ;  /* 0x00000134060c7812 */ /* 0x000fe200078efcff */
[--C-:B------:R-:W-:Y:S01]  /*3d10*/  @!P2 IMAD.IADD R195, R195, 0x1, -R0.reuse ;  /* 0x00000001c3c3a824 */ /* 0x100fe200078e0a00 */
[----:B------:R-:W-:Y:S01]  /*3d20*/  IABS R205, R8 ;  /* 0x0000000800cd7213 */ /* 0x000fe20000000000 */
[----:B------:R-:W-:Y:S01]  /*3d30*/  @!P6 IMAD.MOV R199, RZ, RZ, -R199 ;  /* 0x000000ffffc7e224 */ /* 0x000fe200078e0ac7 */
[----:B------:R-:W-:Y:S01]  /*3d40*/  ISETP.GT.U32.AND P6, PT, R0, R201, PT ;  /* 0x000000c90000720c */ /* 0x000fe20003fc4070 */
[----:B------:R-:W-:Y:S01]  /*3d50*/  @!P3 IMAD.IADD R197, R197, 0x1, -R0 ;  /* 0x00000001c5c5b824 */ /* 0x000fe200078e0a00 */
[----:B------:R-:W-:Y:S01]  /*3d60*/  ISETP.GE.AND P3, PT, R10, RZ, PT ;  /* 0x000000ff0a00720c */ /* 0x000fe20003f66270 */
[----:B------:R-:W-:Y:S01]  /*3d70*/  @!P0 IMAD.MOV R193, RZ, RZ, -R193 ;  /* 0x000000ffffc18224 */ /* 0x000fe200078e0ac1 */
[C---:B------:R-:W-:Y:S01]  /*3d80*/  ISETP.GT.U32.AND P0, PT, R0.reuse, R195, PT ;  /* 0x000000c30000720c */ /* 0x040fe20003f04070 */
[----:B------:R-:W-:Y:S01]  /*3d90*/  IMAD.HI.U32 R10, R7, R203, RZ ;  /* 0x000000cb070a7227 */ /* 0x000fe200078e00ff */
[----:B------:R-:W-:-:S02]  /*3da0*/  ISETP.GT.U32.AND P2, PT, R0, R197, PT ;  /* 0x000000c50000720c */ /* 0x000fc40003f44070 */
[----:B------:R-:W-:Y:S01]  /*3db0*/  IABS R209, R12 ;  /* 0x0000000c00d17213 */ /* 0x000fe20000000000 */
[----:B------:R-:W-:Y:S01]  /*3dc0*/  IMAD.MOV R10, RZ, RZ, -R10 ;  /* 0x000000ffff0a7224 */ /* 0x000fe200078e0a0a */
[----:B------:R-:W-:Y:S01]  /*3dd0*/  ISETP.GE.AND P4, PT, R11, RZ, PT ;  /* 0x000000ff0b00720c */ /* 0x000fe20003f86270 */
[----:B------:R-:W-:Y:S01]  /*3de0*/  @!P1 IMAD.MOV R191, RZ, RZ, -R191 ;  /* 0x000000ffffbf9224 */ /* 0x000fe200078e0abf */
[----:B------:R-:W-:Y:S01]  /*3df0*/  ISETP.GE.AND P1, PT, R13, RZ, PT ;  /* 0x000000ff0d00720c */ /* 0x000fe20003f26270 */
[----:B------:R-:W-:Y:S01]  /*3e00*/  IMAD R203, R0, R10, R203 ;  /* 0x0000000a00cb7224 */ /* 0x000fe200078e02cb */
[C---:B------:R-:W-:Y:S01]  /*3e10*/  LOP3.LUT R10, R6.reuse, 0x130, RZ, 0xfc, !PT ;  /* 0x00000130060a7812 */ /* 0x040fe200078efcff */
[--C-:B------:R-:W-:Y:S01]  /*3e20*/  @!P6 IMAD.IADD R201, R201, 0x1, -R0.reuse ;  /* 0x00000001c9c9e824 */ /* 0x100fe200078e0a00 */
[----:B------:R-:W-:Y:S01]  /*3e30*/  LOP3.LUT R13, R6, 0x140, RZ, 0xfc, !PT ;  /* 0x00000140060d7812 */ /* 0x000fe200078efcff */
[--C-:B------:R-:W-:Y:S01]  /*3e40*/  @!P0 IMAD.IADD R195, R195, 0x1, -R0.reuse ;  /* 0x00000001c3c38824 */ /* 0x100fe200078e0a00 */
[C---:B------:R-:W-:Y:S01]  /*3e50*/  ISETP.GT.U32.AND P0, PT, R0.reuse, R203, PT ;  /* 0x000000cb0000720c */ /* 0x040fe20003f04070 */
[----:B------:R-:W-:Y:S01]  /*3e60*/  @!P2 IMAD.IADD R197, R197, 0x1, -R0 ;  /* 0x00000001c5c5a824 */ /* 0x000fe200078e0a00 */
[----:B------:R-:W-:Y:S01]  /*3e70*/  ISETP.GT.U32.AND P6, PT, R0, R201, PT ;  /* 0x000000c90000720c */ /* 0x000fe20003fc4070 */
[----:B------:R-:W-:Y:S01]  /*3e80*/  IMAD.HI.U32 R11, R7, R209, RZ ;  /* 0x000000d1070b7227 */ /* 0x000fe200078e00ff */
[----:B------:R-:W-:-:S02]  /*3e90*/  ISETP.GE.AND P2, PT, R8, RZ, PT ;  /* 0x000000ff0800720c */ /* 0x000fc40003f46270 */
[----:B------:R-:W-:Y:S01]  /*3ea0*/  IABS R207, R10 ;  /* 0x0000000a00cf7213 */ /* 0x000fe20000000000 */
[----:B------:R-:W-:Y:S01]  /*3eb0*/  IMAD.HI.U32 R8, R7, R205, RZ ;  /* 0x000000cd07087227 */ /* 0x000fe200078e00ff */
[----:B------:R-:W-:-:S03]  /*3ec0*/  IABS R215, R13 ;  /* 0x0000000d00d77213 */ /* 0x000fc60000000000 */
[----:B------:R-:W-:Y:S02]  /*3ed0*/  IMAD.MOV R8, RZ, RZ, -R8 ;  /* 0x000000ffff087224 */ /* 0x000fe400078e0a08 */
[----:B------:R-:W-:Y:S02]  /*3ee0*/  IMAD.MOV R11, RZ, RZ, -R11 ;  /* 0x000000ffff0b7224 */ /* 0x000fe400078e0a0b */
[--C-:B------:R-:W-:Y:S02]  /*3ef0*/  @!P0 IMAD.IADD R203, R203, 0x1, -R0.reuse ;  /* 0x00000001cbcb8824 */ /* 0x100fe400078e0a00 */
[C---:B------:R-:W-:Y:S02]  /*3f00*/  IMAD R205, R0.reuse, R8, R205 ;  /* 0x0000000800cd7224 */ /* 0x040fe400078e02cd */
[----:B------:R-:W-:Y:S01]  /*3f10*/  @!P6 IMAD.IADD R201, R201, 0x1, -R0 ;  /* 0x00000001c9c9e824 */ /* 0x000fe200078e0a00 */
[C---:B------:R-:W-:Y:S01]  /*3f20*/  ISETP.GT.U32.AND P0, PT, R0.reuse, R203, PT ;  /* 0x000000cb0000720c */ /* 0x040fe20003f04070 */
[C---:B------:R-:W-:Y:S01]  /*3f30*/  IMAD R209, R0.reuse, R11, R209 ;  /* 0x0000000b00d17224 */ /* 0x040fe200078e02d1 */
[----:B------:R-:W-:Y:S01]  /*3f40*/  ISETP.GT.U32.AND P6, PT, R0, R205, PT ;  /* 0x000000cd0000720c */ /* 0x000fe20003fc4070 */
[----:B------:R-:W-:Y:S01]  /*3f50*/  @!P4 IMAD.MOV R197, RZ, RZ, -R197 ;  /* 0x000000ffffc5c224 */ /* 0x000fe200078e0ac5 */
[----:B------:R-:W-:Y:S01]  /*3f60*/  ISETP.GE.AND P4, PT, R10, RZ, PT ;  /* 0x000000ff0a00720c */ /* 0x000fe20003f86270 */
[----:B------:R-:W-:Y:S01]  /*3f70*/  @!P3 IMAD.MOV R201, RZ, RZ, -R201 ;  /* 0x000000ffffc9b224 */ /* 0x000fe200078e0ac9 */
[----:B------:R-:W-:Y:S01]  /*3f80*/  ISETP.GT.U32.AND P3, PT, R0, R209, PT ;  /* 0x000000d10000720c */ /* 0x000fe20003f64070 */
[----:B------:R-:W-:-:S04]  /*3f90*/  IMAD.HI.U32 R10, R7, R207, RZ ;  /* 0x000000cf070a7227 */ /* 0x000fc800078e00ff */
[----:B------:R-:W-:Y:S02]  /*3fa0*/  IMAD.MOV R10, RZ, RZ, -R10 ;  /* 0x000000ffff0a7224 */ /* 0x000fe400078e0a0a */
[--C-:B------:R-:W-:Y:S02]  /*3fb0*/  @!P0 IMAD.IADD R203, R203, 0x1, -R0.reuse ;  /* 0x00000001cbcb8824 */ /* 0x100fe400078e0a00 */
[----:B------:R-:W-:Y:S01]  /*3fc0*/  IMAD R207, R0, R10, R207 ;  /* 0x0000000a00cf7224 */ /* 0x000fe200078e02cf */
[----:B------:R-:W-:Y:S01]  /*3fd0*/  LOP3.LUT R10, R6, 0x138, RZ, 0xfc, !PT ;  /* 0x00000138060a7812 */ /* 0x000fe200078efcff */
[--C-:B------:R-:W-:Y:S02]  /*3fe0*/  @!P6 IMAD.IADD R205, R205, 0x1, -R0.reuse ;  /* 0x00000001cdcde824 */ /* 0x100fe400078e0a00 */
[----:B------:R-:W-:Y:S01]  /*3ff0*/  @!P3 IMAD.IADD R209, R209, 0x1, -R0 ;  /* 0x00000001d1d1b824 */ /* 0x000fe200078e0a00 */
[----:B------:R-:W-:Y:S01]  /*4000*/  IABS R211, R10 ;  /* 0x0000000a00d37213 */ /* 0x000fe20000000000 */
[----:B------:R-:W-:Y:S01]  /*4010*/  @!P1 IMAD.MOV R203, RZ, RZ, -R203 ;  /* 0x000000ffffcb9224 */ /* 0x000fe200078e0acb */
[----:B------:R-:W-:Y:S01]  /*4020*/  ISETP.GT.U32.AND P6, PT, R0, R205, PT ;  /* 0x000000cd0000720c */ /* 0x000fe20003fc4070 */
[----:B------:R-:W-:Y:S01]  /*4030*/  @!P5 IMAD.MOV R195, RZ, RZ, -R195 ;  /* 0x000000ffffc3d224 */ /* 0x000fe200078e0ac3 */
[----:B------:R-:W-:Y:S01]  /*4040*/  ISETP.GE.AND P1, PT, R10, RZ, PT ;  /* 0x000000ff0a00720c */ /* 0x000fe20003f26270 */
[----:B------:R-:W-:Y:S01]  /*4050*/  IMAD.HI.U32 R8, R7, R211, RZ ;  /* 0x000000d307087227 */ /* 0x000fe200078e00ff */
[----:B------:R-:W-:-:S02]  /*4060*/  ISETP.GT.U32.AND P3, PT, R0, R209, PT ;  /* 0x000000d10000720c */ /* 0x000fc40003f64070 */
[----:B------:R-:W-:Y:S01]  /*4070*/  ISETP.GE.AND P5, PT, R12, RZ, PT ;  /* 0x000000ff0c00720c */ /* 0x000fe20003fa6270 */
[C---:B------:R-:W-:Y:S01]  /*4080*/  IMAD.HI.U32 R10, R7.reuse, R215, RZ ;  /* 0x000000d7070a7227 */ /* 0x040fe200078e00ff */
[----:B------:R-:W-:Y:S02]  /*4090*/  LOP3.LUT R12, R6, 0x13c, RZ, 0xfc, !PT ;  /* 0x0000013c060c7812 */ /* 0x000fe400078efcff */
[----:B------:R-:W-:Y:S01]  /*40a0*/  ISETP.GT.U32.AND P0, PT, R0, R207, PT ;  /* 0x000000cf0000720c */ /* 0x000fe20003f04070 */
[----:B------:R-:W-:Y:S01]  /*40b0*/  IMAD.MOV R8, RZ, RZ, -R8 ;  /* 0x000000ffff087224 */ /* 0x000fe200078e0a08 */
[----:B------:R-:W-:Y:S01]  /*40c0*/  IABS R213, R12 ;  /* 0x0000000c00d57213 */ /* 0x000fe20000000000 */
[----:B------:R-:W-:-:S04]  /*40d0*/  IMAD.HI.U32 R11, R7, R219, RZ ;  /* 0x000000db070b7227 */ /* 0x000fc800078e00ff */
[----:B------:R-:W-:Y:S02]  /*40e0*/  IMAD.MOV R10, RZ, RZ, -R10 ;  /* 0x000000ffff0a7224 */ /* 0x000fe400078e0a0a */
[C---:B------:R-:W-:Y:S02]  /*40f0*/  IMAD R211, R0.reuse, R8, R211 ;  /* 0x0000000800d37224 */ /* 0x040fe400078e02d3 */
[----:B------:R-:W-:Y:S02]  /*4100*/  IMAD.MOV R11, RZ, RZ, -R11 ;  /* 0x000000ffff0b7224 */ /* 0x000fe400078e0a0b */
[----:B------:R-:W-:Y:S01]  /*4110*/  IMAD R215, R0, R10, R215 ;  /* 0x0000000a00d77224 */ /* 0x000fe200078e02d7 */
[----:B------:R-:W-:Y:S01]  /*4120*/  LOP3.LUT R10, R6, 0x148, RZ, 0xfc, !PT ;  /* 0x00000148060a7812 */ /* 0x000fe200078efcff */
[--C-:B------:R-:W-:Y:S01]  /*4130*/  @!P6 IMAD.IADD R205, R205, 0x1, -R0.reuse ;  /* 0x00000001cdcde824 */ /* 0x100fe200078e0a00 */
[C---:B------:R-:W-:Y:S01]  /*4140*/  ISETP.GT.U32.AND P6, PT, R0.reuse, R211, PT ;  /* 0x000000d30000720c */ /* 0x040fe20003fc4070 */
[C---:B------:R-:W-:Y:S01]  /*4150*/  IMAD R219, R0.reuse, R11, R219 ;  /* 0x0000000b00db7224 */ /* 0x040fe200078e02db */
[----:B------:R-:W-:Y:S01]  /*4160*/  IABS R217, R10 ;  /* 0x0000000a00d97213 */ /* 0x000fe20000000000 */
[----:B------:R-:W-:Y:S01]  /*4170*/  @!P3 IMAD.IADD R209, R209, 0x1, -R0 ;  /* 0x00000001d1d1b824 */ /* 0x000fe200078e0a00 */
[----:B------:R-:W-:Y:S01]  /*4180*/  ISETP.GT.U32.AND P3, PT, R0, R215, PT ;  /* 0x000000d70000720c */ /* 0x000fe20003f64070 */
[----:B------:R-:W-:Y:S01]  /*4190*/  IMAD.HI.U32 R8, R7, R213, RZ ;  /* 0x000000d507087227 */ /* 0x000fe200078e00ff */
[----:B------:R-:W-:-:S03]  /*41a0*/  LOP3.LUT R11, R6, 0x14c, RZ, 0xfc, !PT ;  /* 0x0000014c060b7812 */ /* 0x000fc600078efcff */
[----:B------:R-:W-:Y:S01]  /*41b0*/  @!P5 IMAD.MOV R209, RZ, RZ, -R209 ;  /* 0x000000ffffd1d224 */ /* 0x000fe200078e0ad1 */
[C---:B------:R-:W-:Y:S01]  /*41c0*/  ISETP.GT.U32.AND P5, PT, R0.reuse, R219, PT ;  /* 0x000000db0000720c */ /* 0x040fe20003fa4070 */
[----:B------:R-:W-:Y:S01]  /*41d0*/  IMAD.MOV R8, RZ, RZ, -R8 ;  /* 0x000000ffff087224 */ /* 0x000fe200078e0a08 */
[----:B------:R-:W-:Y:S01]  /*41e0*/  IABS R221, R11 ;  /* 0x0000000b00dd7213 */ /* 0x000fe20000000000 */
[----:B------:R-:W-:Y:S02]  /*41f0*/  @!P0 IMAD.IADD R207, R207, 0x1, -R0 ;  /* 0x00000001cfcf8824 */ /* 0x000fe400078e0a00 */
[C---:B------:R-:W-:Y:S02]  /*4200*/  IMAD R213, R0.reuse, R8, R213 ;  /* 0x0000000800d57224 */ /* 0x040fe400078e02d5 */
[----:B------:R-:W-:Y:S01]  /*4210*/  IMAD.HI.U32 R8, R7, R217, RZ ;  /* 0x000000d907087227 */ /* 0x000fe200078e00ff */
[----:B------:R-:W-:-:S03]  /*4220*/  ISETP.GT.U32.AND P0, PT, R0, R207, PT ;  /* 0x000000cf0000720c */ /* 0x000fc60003f04070 */
[----:B------:R-:W-:Y:S01]  /*4230*/  @!P2 IMAD.MOV R205, RZ, RZ, -R205 ;  /* 0x000000ffffcda224 */ /* 0x000fe200078e0acd */
[C---:B------:R-:W-:Y:S01]  /*4240*/  ISETP.GT.U32.AND P2, PT, R0.reuse, R213, PT ;  /* 0x000000d50000720c */ /* 0x040fe20003f44070 */
[--C-:B------:R-:W-:Y:S02]  /*4250*/  @!P6 IMAD.IADD R211, R211, 0x1, -R0.reuse ;  /* 0x00000001d3d3e824 */ /* 0x100fe400078e0a00 */
[----:B------:R-:W-:Y:S02]  /*4260*/  @!P3 IMAD.IADD R215, R215, 0x1, -R0 ;  /* 0x00000001d7d7b824 */ /* 0x000fe400078e0a00 */
[----:B------:R-:W-:Y:S01]  /*4270*/  IMAD.MOV R8, RZ, RZ, -R8 ;  /* 0x000000ffff087224 */ /* 0x000fe200078e0a08 */
[C---:B------:R-:W-:Y:S01]  /*4280*/  ISETP.GT.U32.AND P6, PT, R0.reuse, R211, PT ;  /* 0x000000d30000720c */ /* 0x040fe20003fc4070 */
[----:B------:R-:W-:Y:S01]  /*4290*/  @!P5 IMAD.IADD R219, R219, 0x1, -R0 ;  /* 0x00000001dbdbd824 */ /* 0x000fe200078e0a00 */
[C---:B------:R-:W-:Y:S01]  /*42a0*/  ISETP.GT.U32.AND P5, PT, R0.reuse, R215, PT ;  /* 0x000000d70000720c */ /* 0x040fe20003fa4070 */
[----:B------:R-:W-:-:S02]  /*42b0*/  IMAD R217, R0, R8, R217 ;  /* 0x0000000800d97224 */ /* 0x000fc400078e02d9 */
[----:B------:R-:W-:-:S04]  /*42c0*/  IMAD.HI.U32 R8, R7, R221, RZ ;  /* 0x000000dd07087227 */ /* 0x000fc800078e00ff */
[----:B------:R-:W-:Y:S02]  /*42d0*/  IMAD.MOV R8, RZ, RZ, -R8 ;  /* 0x000000ffff087224 */ /* 0x000fe400078e0a08 */
[--C-:B------:R-:W-:Y:S01]  /*42e0*/  @!P0 IMAD.IADD R207, R207, 0x1, -R0.reuse ;  /* 0x00000001cfcf8824 */ /* 0x100fe200078e0a00 */
[----:B------:R-:W-:Y:S01]  /*42f0*/  ISETP.GE.AND P0, PT, R12, RZ, PT ;  /* 0x000000ff0c00720c */ /* 0x000fe20003f06270 */
[--C-:B------:R-:W-:Y:S01]  /*4300*/  @!P2 IMAD.IADD R213, R213, 0x1, -R0.reuse ;  /* 0x00000001d5d5a824 */ /* 0x100fe200078e0a00 */
[----:B------:R-:W-:Y:S01]  /*4310*/  LOP3.LUT R12, R6, 0x150, RZ, 0xfc, !PT ;  /* 0x00000150060c7812 */ /* 0x000fe200078efcff */
[----:B------:R-:W-:Y:S01]  /*4320*/  IMAD R221, R0, R8, R221 ;  /* 0x0000000800dd7224 */ /* 0x000fe200078e02dd */
[----:B------:R-:W-:Y:S01]  /*4330*/  ISETP.GE.AND P2, PT, R10, RZ, PT ;  /* 0x000000ff0a00720c */ /* 0x000fe20003f46270 */
[----:B------:R-:W-:Y:S01]  /*4340*/  @!P4 IMAD.MOV R207, RZ, RZ, -R207 ;  /* 0x000000ffffcfc224 */ /* 0x000fe200078e0acf */
[----:B------:R-:W-:Y:S01]  /*4350*/  ISETP.GE.AND P4, PT, R13, RZ, PT ;  /* 0x000000ff0d00720c */ /* 0x000fe20003f86270 */
[--C-:B------:R-:W-:Y:S01]  /*4360*/  @!P6 IMAD.IADD R211, R211, 0x1, -R0.reuse ;  /* 0x00000001d3d3e824 */ /* 0x100fe200078e0a00 */
[----:B------:R-:W-:Y:S01]  /*4370*/  ISETP.GT.U32.AND P3, PT, R0, R213, PT ;  /* 0x000000d50000720c */ /* 0x000fe20003f64070 */
[----:B------:R-:W-:Y:S01]  /*4380*/  @!P5 IMAD.IADD R215, R215, 0x1, -R0 ;  /* 0x00000001d7d7d824 */ /* 0x000fe200078e0a00 */
[----:B------:R-:W-:Y:S01]  /*4390*/  LOP3.LUT R13, R6, 0x154, RZ, 0xfc, !PT ;  /* 0x00000154060d7812 */ /* 0x000fe200078efcff */
[----:B------:R-:W-:Y:S01]  /*43a0*/  @!P1 IMAD.MOV R211, RZ, RZ, -R211 ;  /* 0x000000ffffd39224 */ /* 0x000fe200078e0ad3 */
[----:B------:R-:W-:-:S02]  /*43b0*/  IABS R227, R12 ;  /* 0x0000000c00e37213 */ /* 0x000fc40000000000 */
[C---:B------:R-:W-:Y:S02]  /*43c0*/  ISETP.GT.U32.AND P5, PT, R0.reuse, R221, PT ;  /* 0x000000dd0000720c */ /* 0x040fe40003fa4070 */
[----:B------:R-:W-:Y:S01]  /*43d0*/  ISETP.GT.U32.AND P1, PT, R0, R219, PT ;  /* 0x000000db0000720c */ /* 0x000fe20003f24070 */
[C---:B------:R-:W-:Y:S01]  /*43e0*/  IMAD.HI.U32 R8, R7.reuse, R227, RZ ;  /* 0x000000e307087227 */ /* 0x040fe200078e00ff */
[----:B------:R-:W-:Y:S02]  /*43f0*/  IABS R225, R13 ;  /* 0x0000000d00e17213 */ /* 0x000fe40000000000 */
[----:B------:R-:W-:Y:S01]  /*4400*/  ISETP.GE.AND P6, PT, R14, RZ, PT ;  /* 0x000000ff0e00720c */ /* 0x000fe20003fc6270 */
[----:B------:R-:W-:Y:S01]  /*4410*/  IMAD.MOV R8, RZ, RZ, -R8 ;  /* 0x000000ffff087224 */ /* 0x000fe200078e0a08 */
[----:B------:R-:W-:Y:S01]  /*4420*/  LOP3.LUT R14, R6, 0x158, RZ, 0xfc, !PT ;  /* 0x00000158060e7812 */ /* 0x000fe200078efcff */
[----:B------:R-:W-:-:S03]  /*4430*/  IMAD.HI.U32 R10, R7, R225, RZ ;  /* 0x000000e1070a7227 */ /* 0x000fc600078e00ff */
[----:B------:R-:W-:Y:S01]  /*4440*/  IABS R223, R14 ;  /* 0x0000000e00df7213 */ /* 0x000fe20000000000 */
[----:B------:R-:W-:Y:S01]  /*4450*/  @!P3 IMAD.IADD R213, R213, 0x1, -R0 ;  /* 0x00000001d5d5b824 */ /* 0x000fe200078e0a00 */
[C---:B------:R-:W-:Y:S01]  /*4460*/  ISETP.GT.U32.AND P3, PT, R0.reuse, R217, PT ;  /* 0x000000d90000720c */ /* 0x040fe20003f64070 */
[----:B------:R-:W-:Y:S02]  /*4470*/  IMAD.MOV R10, RZ, RZ, -R10 ;  /* 0x000000ffff0a7224 */ /* 0x000fe400078e0a0a */
[--C-:B------:R-:W-:Y:S02]  /*4480*/  @!P5 IMAD.IADD R221, R221, 0x1, -R0.reuse ;  /* 0x00000001ddddd824 */ /* 0x100fe400078e0a00 */
[C---:B------:R-:W-:Y:S02]  /*4490*/  IMAD R227, R0.reuse, R8, R227 ;  /* 0x0000000800e37224 */ /* 0x040fe400078e02e3 */
[----:B------:R-:W-:Y:S01]  /*44a0*/  @!P1 IMAD.IADD R219, R219, 0x1, -R0 ;  /* 0x00000001dbdb9824 */ /* 0x000fe200078e0a00 */
[----:B------:R-:W-:Y:S01]  /*44b0*/  ISETP.GE.AND P1, PT, R11, RZ, PT ;  /* 0x000000ff0b00720c */ /* 0x000fe20003f26270 */
[C---:B------:R-:W-:Y:S01]  /*44c0*/  IMAD R225, R0.reuse, R10, R225 ;  /* 0x0000000a00e17224 */ /* 0x040fe200078e02e1 */
[C---:B------:R-:W-:Y:S01]  /*44d0*/  ISETP.GT.U32.AND P5, PT, R0.reuse, R221, PT ;  /* 0x000000dd0000720c */ /* 0x040fe20003fa4070 */
[----:B------:R-:W-:Y:S01]  /*44e0*/  @!P4 IMAD.MOV R215, RZ, RZ, -R215 ;  /* 0x000000ffffd7c224 */ /* 0x000fe200078e0ad7 */
[----:B------:R-:W-:Y:S01]  /*44f0*/  ISETP.GT.U32.AND P4, PT, R0, R227, PT ;  /* 0x000000e30000720c */ /* 0x000fe20003f84070 */
[----:B------:R-:W-:-:S04]  /*4500*/  IMAD.HI.U32 R11, R7, R223, RZ ;  /* 0x000000df070b7227 */ /* 0x000fc800078e00ff */
[----:B------:R-:W-:Y:S01]  /*4510*/  @!P6 IMAD.MOV R219, RZ, RZ, -R219 ;  /* 0x000000ffffdbe224 */ /* 0x000fe200078e0adb */
[----:B------:R-:W-:Y:S01]  /*4520*/  ISETP.GT.U32.AND P6, PT, R0, R225, PT ;  /* 0x000000e10000720c */ /* 0x000fe20003fc4070 */
[----:B------:R-:W-:Y:S02]  /*4530*/  IMAD.MOV R11, RZ, RZ, -R11 ;  /* 0x000000ffff0b7224 */ /* 0x000fe400078e0a0b */
[--C-:B------:R-:W-:Y:S01]  /*4540*/  @!P3 IMAD.IADD R217, R217, 0x1, -R0.reuse ;  /* 0x00000001d9d9b824 */ /* 0x100fe200078e0a00 */
[----:B------:R-:W-:Y:S01]  /*4550*/  ISETP.GE.AND P3, PT, R12, RZ, PT ;  /* 0x000000ff0c00720c */ /* 0x000fe20003f66270 */
[----:B------:R-:W-:Y:S01]  /*4560*/  IMAD R223, R0, R11, R223 ;  /* 0x0000000b00df7224 */ /* 0x000fe200078e02df */
[----:B------:R-:W-:Y:S01]  /*4570*/  LOP3.LUT R11, R6, 0x15c, RZ, 0xfc, !PT ;  /* 0x0000015c060b7812 */ /* 0x000fe200078efcff */
[----:B------:R-:W-:Y:S01]  /*4580*/  @!P0 IMAD.MOV R213, RZ, RZ, -R213 ;  /* 0x000000ffffd58224 */ /* 0x000fe200078e0ad5 */
[C---:B------:R-:W-:Y:S01]  /*4590*/  ISETP.GT.U32.AND P0, PT, R0.reuse, R217, PT ;  /* 0x000000d90000720c */ /* 0x040fe20003f04070 */
[--C-:B------:R-:W-:Y:S01]  /*45a0*/  @!P5 IMAD.IADD R221, R221, 0x1, -R0.reuse ;  /* 0x00000001ddddd824 */ /* 0x100fe200078e0a00 */
[----:B------:R-:W-:Y:S01]  /*45b0*/  IABS R229, R11 ;  /* 0x0000000b00e57213 */ /* 0x000fe20000000000 */
[--C-:B------:R-:W-:Y:S01]  /*45c0*/  @!P4 IMAD.IADD R227, R227, 0x1, -R0.reuse ;  /* 0x00000001e3e3c824 */ /* 0x100fe200078e0a00 */
[----:B------:R-:W-:Y:S01]  /*45d0*/  ISETP.GT.U32.AND P5, PT, R0, R223, PT ;  /* 0x000000df0000720c */ /* 0x000fe20003fa4070 */
[----:B------:R-:W-:Y:S01]  /*45e0*/  @!P6 IMAD.IADD R225, R225, 0x1, -R0 ;  /* 0x00000001e1e1e824 */ /* 0x000fe200078e0a00 */
[----:B------:R-:W-:Y:S01]  /*45f0*/  LOP3.LUT R12, R6, 0x160, RZ, 0xfc, !PT ;  /* 0x00000160060c7812 */ /* 0x000fe200078efcff */
[----:B------:R-:W-:Y:S01]  /*4600*/  IMAD.HI.U32 R8, R7, R229, RZ ;  /* 0x000000e507087227 */ /* 0x000fe200078e00ff */
[----:B------:R-:W-:-:S02]  /*4610*/  ISETP.GT.U32.AND P6, PT, R0, R227, PT ;  /* 0x000000e30000720c */ /* 0x000fc40003fc4070 */
[----:B------:R-:W-:Y:S01]  /*4620*/  IABS R231, R12 ;  /* 0x0000000c00e77213 */ /* 0x000fe20000000000 */
[----:B------:R-:W-:Y:S01]  /*4630*/  IMAD.MOV R10, RZ, RZ, -R8 ;  /* 0x000000ffff0a7224 */ /* 0x000fe200078e0a08 */
[----:B------:R-:W-:Y:S01]  /*4640*/  ISETP.GE.AND P4, PT, R14, RZ, PT ;  /* 0x000000ff0e00720c */ /* 0x000fe20003f86270 */
[--C-:B------:R-:W-:Y:S01]  /*4650*/  @!P0 IMAD.IADD R217, R217, 0x1, -R0.reuse ;  /* 0x00000001d9d98824 */ /* 0x100fe200078e0a00 */
[----:B------:R-:W-:Y:S01]  /*4660*/  ISETP.GE.AND P0, PT, R13, RZ, PT ;  /* 0x000000ff0d00720c */ /* 0x000fe20003f06270 */
[----:B------:R-:W-:Y:S01]  /*4670*/  IMAD R229, R0, R10, R229 ;  /* 0x0000000a00e57224 */ /* 0x000fe200078e02e5 */
[----:B------:R-:W-:Y:S01]  /*4680*/  LOP3.LUT R13, R6, 0x164, RZ, 0xfc, !PT ;  /* 0x00000164060d7812 */ /* 0x000fe200078efcff */
[----:B------:R-:W-:Y:S01]  /*4690*/  @!P5 IMAD.IADD R223, R223, 0x1, -R0 ;  /* 0x00000001dfdfd824 */ /* 0x000fe200078e0a00 */
[----:B------:R-:W-:Y:S01]  /*46a0*/  ISETP.GT.U32.AND P5, PT, R0, R225, PT ;  /* 0x000000e10000720c */ /* 0x000fe20003fa4070 */
[----:B------:R-:W-:Y:S01]  /*46b0*/  IMAD.HI.U32 R8, R7, R231, RZ ;  /* 0x000000e707087227 */ /* 0x000fe200078e00ff */
[----:B------:R-:W-:-:S02]  /*46c0*/  IABS R233, R13 ;  /* 0x0000000d00e97213 */ /* 0x000fc40000000000 */
[----:B------:R-:W-:Y:S01]  /*46d0*/  LOP3.LUT R14, R6, 0x168, RZ, 0xfc, !PT ;  /* 0x00000168060e7812 */ /* 0x000fe200078efcff */
[----:B------:R-:W-:Y:S01]  /*46e0*/  @!P6 IMAD.IADD R227, R227, 0x1, -R0 ;  /* 0x00000001e3e3e824 */ /* 0x000fe200078e0a00 */
[C---:B------:R-:W-:Y:S01]  /*46f0*/  ISETP.GT.U32.AND P6, PT, R0.reuse, R229, PT ;  /* 0x000000e50000720c */ /* 0x040fe20003fc4070 */
[----:B------:R-:W-:Y:S01]  /*4700*/  IMAD.MOV R8, RZ, RZ, -R8 ;  /* 0x000000ffff087224 */ /* 0x000fe200078e0a08 */
[----:B------:R-:W-:Y:S01]  /*4710*/  IABS R235, R14 ;  /* 0x0000000e00eb7213 */ /* 0x000fe20000000000 */
[----:B------:R-:W-:Y:S01]  /*4720*/  @!P2 IMAD.MOV R217, RZ, RZ, -R217 ;  /* 0x000000ffffd9a224 */ /* 0x000fe200078e0ad9 */
[C---:B------:R-:W-:Y:S01]  /*4730*/  ISETP.GT.U32.AND P2, PT, R0.reuse, R223, PT ;  /* 0x000000df0000720c */ /* 0x040fe20003f44070 */
[----:B------:R-:W-:Y:S02]  /*4740*/  IMAD R231, R0, R8, R231 ;  /* 0x0000000800e77224 */ /* 0x000fe400078e02e7 */
[----:B------:R-:W-:-:S04]  /*4750*/  IMAD.HI.U32 R8, R7, R233, RZ ;  /* 0x000000e907087227 */ /* 0x000fc800078e00ff */
[----:B------:R-:W-:Y:S01]  /*4760*/  @!P5 IMAD.IADD R225, R225, 0x1, -R0 ;  /* 0x00000001e1e1d824 */ /* 0x000fe200078e0a00 */
[----:B------:R-:W-:Y:S01]  /*4770*/  ISETP.GT.U32.AND P5, PT, R0, R231, PT ;  /* 0x000000e70000720c */ /* 0x000fe20003fa4070 */
[----:B------:R-:W-:Y:S02]  /*4780*/  IMAD.MOV R10, RZ, RZ, -R8 ;  /* 0x000000ffff0a7224 */ /* 0x000fe400078e0a08 */
[----:B------:R-:W-:Y:S01]  /*4790*/  @!P6 IMAD.IADD R229, R229, 0x1, -R0 ;  /* 0x00000001e5e5e824 */ /* 0x000fe200078e0a00 */
[----:B------:R-:W-:Y:S01]  /*47a0*/  ISETP.GE.AND P6, PT, R12, RZ, PT ;  /* 0x000000ff0c00720c */ /* 0x000fe20003fc6270 */
[----:B------:R-:W-:Y:S01]  /*47b0*/  IMAD R233, R0, R10, R233 ;  /* 0x0000000a00e97224 */ /* 0x000fe200078e02e9 */
[----:B------:R-:W-:Y:S01]  /*47c0*/  LOP3.LUT R12, R6, 0x178, RZ, 0xfc, !PT ;  /* 0x00000178060c7812 */ /* 0x000fe200078efcff */
[----:B------:R-:W-:Y:S01]  /*47d0*/  @!P1 IMAD.MOV R221, RZ, RZ, -R221 ;  /* 0x000000ffffdd9224 */ /* 0x000fe200078e0add */
        /* <DEDUP_REMOVED lines=9> */
[--C-:B------:R-:W-:Y:S02]  /*4870*/  @!P5 IMAD.IADD R231, R231, 0x1, -R0.reuse ;  /* 0x00000001e7e7d824 */ /* 0x100fe400078e0a00 */
[----:B------:R-:W-:Y:S01]  /*4880*/  IMAD R235, R0, R10, R235 ;  /* 0x0000000a00eb7224 */ /* 0x000fe200078e02eb */
[----:B------:R-:W-:Y:S01]  /*4890*/  LOP3.LUT R10, R6, 0x170, RZ, 0xfc, !PT ;  /* 0x00000170060a7812 */ /* 0x000fe200078efcff */
[----:B------:R-:W-:Y:S01]  /*48a0*/  IMAD.HI.U32 R8, R7, R237, RZ ;  /* 0x000000ed07087227 */ /* 0x000fe200078e00ff */
[C---:B------:R-:W-:Y:S02]  /*48b0*/  ISETP.GT.U32.AND P5, PT, R0.reuse, R231, PT ;  /* 0x000000e70000720c */ /* 0x040fe40003fa4070 */
[----:B------:R-:W-:Y:S01]  /*48c0*/  IABS R239, R10 ;  /* 0x0000000a00ef7213 */ /* 0x000fe20000000000 */
[--C-:B------:R-:W-:Y:S01]  /*48d0*/  @!P1 IMAD.IADD R229, R229, 0x1, -R0.reuse ;  /* 0x00000001e5e59824 */ /* 0x100fe200078e0a00 */
[----:B------:R-:W-:Y:S01]  /*48e0*/  ISETP.GT.U32.AND P1, PT, R0, R235, PT ;  /* 0x000000eb0000720c */ /* 0x000fe20003f24070 */
[----:B------:R-:W-:Y:S01]  /*48f0*/  @!P3 IMAD.IADD R233, R233, 0x1, -R0 ;  /* 0x00000001e9e9b824 */ /* 0x000fe200078e0a00 */
[----:B------:R-:W-:Y:S01]  /*4900*/  IABS R241, R11 ;  /* 0x0000000b00f17213 */ /* 0x000fe20000000000 */
[----:B------:R-:W-:Y:S01]  /*4910*/  IMAD.MOV R8, RZ, RZ, -R8 ;  /* 0x000000ffff087224 */ /* 0x000fe200078e0a08 */
[----:B------:R-:W-:Y:S01]  /*4920*/  ISETP.GE.AND P3, PT, R10, RZ, PT ;  /* 0x000000ff0a00720c */ /* 0x000fe20003f66270 */
[----:B------:R-:W-:Y:S01]  /*4930*/  @!P2 IMAD.MOV R229, RZ, RZ, -R229 ;  /* 0x000000ffffe5a224 */ /* 0x000fe200078e0ae5 */
[C---:B------:R-:W-:Y:S01]  /*4940*/  ISETP.GT.U32.AND P2, PT, R0.reuse, R233, PT ;  /* 0x000000e90000720c */ /* 0x040fe20003f44070 */
[----:B------:R-:W-:-:S02]  /*4950*/  IMAD R237, R0, R8, R237 ;  /* 0x0000000800ed7224 */ /* 0x000fc400078e02ed */
[----:B------:R-:W-:-:S04]  /*4960*/  IMAD.HI.U32 R8, R7, R239, RZ ;  /* 0x000000ef07087227 */ /* 0x000fc800078e00ff */
[----:B------:R-:W-:Y:S01]  /*4970*/  @!P5 IMAD.IADD R231, R231, 0x1, -R0 ;  /* 0x00000001e7e7d824 */ /* 0x000fe200078e0a00 */
[----:B------:R-:W-:Y:S01]  /*4980*/  ISETP.GE.AND P5, PT, R15, RZ, PT ;  /* 0x000000ff0f00720c */ /* 0x000fe20003fa6270 */
[----:B------:R-:W-:Y:S01]  /*4990*/  IMAD.MOV R8, RZ, RZ, -R8 ;  /* 0x000000ffff087224 */ /* 0x000fe200078e0a08 */
[----:B------:R-:W-:Y:S01]  /*49a0*/  LOP3.LUT R15, R6, 0x188, RZ, 0xfc, !PT ;  /* 0x00000188060f7812 */ /* 0x000fe200078efcff */
[--C-:B------:R-:W-:Y:S02]  /*49b0*/  @!P1 IMAD.IADD R235, R235, 0x1, -R0.reuse ;  /* 0x00000001ebeb9824 */ /* 0x100fe400078e0a00 */
[----:B------:R-:W-:Y:S01]  /*49c0*/  @!P6 IMAD.MOV R231, RZ, RZ, -R231 ;  /* 0x000000ffffe7e224 */ /* 0x000fe200078e0ae7 */
[C---:B------:R-:W-:Y:S01]  /*49d0*/  ISETP.GT.U32.AND P6, PT, R0.reuse, R237, PT ;  /* 0x000000ed0000720c */ /* 0x040fe20003fc4070 */
[C---:B------:R-:W-:Y:S01]  /*49e0*/  IMAD R239, R0.reuse, R8, R239 ;  /* 0x0000000800ef7224 */ /* 0x040fe200078e02ef */
[C---:B------:R-:W-:Y:S01]  /*49f0*/  ISETP.GT.U32.AND P1, PT, R0.reuse, R235, PT ;  /* 0x000000eb0000720c */ /* 0x040fe20003f24070 */
[----:B------:R-:W-:Y:S01]  /*4a00*/  @!P2 IMAD.IADD R233, R233, 0x1, -R0 ;  /* 0x00000001e9e9a824 */ /* 0x000fe200078e0a00 */
[----:B------:R-:W-:Y:S01]  /*4a10*/  IABS R52, R15 ;  /* 0x0000000f00347213 */ /* 0x000fe20000000000 */
[----:B------:R-:W-:Y:S01]  /*4a20*/  @!P0 IMAD.MOV R225, RZ, RZ, -R225 ;  /* 0x000000ffffe18224 */ /* 0x000fe200078e0ae1 */
[----:B------:R-:W-:Y:S01]  /*4a30*/  ISETP.GT.U32.AND P2, PT, R0, R239, PT ;  /* 0x000000ef0000720c */ /* 0x000fe20003f44070 */
[----:B------:R-:W-:Y:S01]  /*4a40*/  @!P4 IMAD.MOV R223, RZ, RZ, -R223 ;  /* 0x000000ffffdfc224 */ /* 0x000fe200078e0adf */
[----:B------:R-:W-:Y:S01]  /*4a50*/  ISETP.GE.AND P0, PT, R13, RZ, PT ;  /* 0x000000ff0d00720c */ /* 0x000fe20003f06270 */
[----:B------:R-:W-:Y:S01]  /*4a60*/  IMAD.HI.U32 R8, R7, R241, RZ ;  /* 0x000000f107087227 */ /* 0x000fe200078e00ff */
[----:B------:R-:W-:-:S02]  /*4a70*/  ISETP.GE.AND P4, PT, R14, RZ, PT ;  /* 0x000000ff0e00720c */ /* 0x000fc40003f86270 */
[----:B------:R-:W-:Y:S01]  /*4a80*/  LOP3.LUT R13, R6, 0x17c, RZ, 0xfc, !PT ;  /* 0x0000017c060d7812 */ /* 0x000fe200078efcff */
[--C-:B------:R-:W-:Y:S01]  /*4a90*/  @!P6 IMAD.IADD R237, R237, 0x1, -R0.reuse ;  /* 0x00000001edede824 */ /* 0x100fe200078e0a00 */
[----:B------:R-:W-:Y:S01]  /*4aa0*/  ISETP.GE.AND P6, PT, R12, RZ, PT ;  /* 0x000000ff0c00720c */ /* 0x000fe20003fc6270 */
[--C-:B------:R-:W-:Y:S01]  /*4ab0*/  @!P1 IMAD.IADD R235, R235, 0x1, -R0.reuse ;  /* 0x00000001ebeb9824 */ /* 0x100fe200078e0a00 */
[----:B------:R-:W-:Y:S01]  /*4ac0*/  ISETP.GE.AND P1, PT, R11, RZ, PT ;  /* 0x000000ff0b00720c */ /* 0x000fe20003f26270 */
[----:B------:R-:W-:Y:S01]  /*4ad0*/  IMAD.HI.U32 R10, R7, R245, RZ ;  /* 0x000000f5070a7227 */ /* 0x000fe200078e00ff */
[----:B------:R-:W-:Y:S02]  /*4ae0*/  IABS R247, R13 ;  /* 0x0000000d00f77213 */ /* 0x000fe40000000000 */
[----:B------:R-:W-:Y:S01]  /*4af0*/  LOP3.LUT R12, R6, 0x180, RZ, 0xfc, !PT ;  /* 0x00000180060c7812 */ /* 0x000fe200078efcff */
[----:B------:R-:W-:Y:S01]  /*4b00*/  @!P2 IMAD.IADD R239, R239, 0x1, -R0 ;  /* 0x00000001efefa824 */ /* 0x000fe200078e0a00 */
[C---:B------:R-:W-:Y:S01]  /*4b10*/  ISETP.GT.U32.AND P2, PT, R0.reuse, R237, PT ;  /* 0x000000ed0000720c */ /* 0x040fe20003f44070 */
[----:B------:R-:W-:Y:S01]  /*4b20*/  IMAD.MOV R11, RZ, RZ, -R8 ;  /* 0x000000ffff0b7224 */ /* 0x000fe200078e0a08 */
[----:B------:R-:W-:Y:S01]  /*4b30*/  IABS R249, R12 ;  /* 0x0000000c00f97213 */ /* 0x000fe20000000000 */
[----:B------:R-:W-:Y:S01]  /*4b40*/  @!P0 IMAD.MOV R233, RZ, RZ, -R233 ;  /* 0x000000ffffe98224 */ /* 0x000fe200078e0ae9 */
[----:B------:R-:W-:Y:S01]  /*4b50*/  ISETP.GT.U32.AND P0, PT, R0, R239, PT ;  /* 0x000000ef0000720c */ /* 0x000fe20003f04070 */
[----:B------:R-:W-:Y:S01]  /*4b60*/  IMAD.MOV R10, RZ, RZ, -R10 ;  /* 0x000000ffff0a7224 */ /* 0x000fe200078e0a0a */
[----:B------:R-:W-:Y:S01]  /*4b70*/  LOP3.LUT R14, R6, 0x184, RZ, 0xfc, !PT ;  /* 0x00000184060e7812 */ /* 0x000fe200078efcff */
[----:B------:R-:W-:-:S02]  /*4b80*/  IMAD R241, R0, R11, R241 ;  /* 0x0000000b00f17224 */ /* 0x000fc400078e02f1 */
[----:B------:R-:W-:Y:S01]  /*4b90*/  IMAD.HI.U32 R8, R7, R247, RZ ;  /* 0x000000f707087227 */ /* 0x000fe200078e00ff */
[----:B------:R-:W-:-:S03]  /*4ba0*/  IABS R251, R14 ;  /* 0x0000000e00fb7213 */ /* 0x000fc60000000000 */
[C---:B------:R-:W-:Y:S02]  /*4bb0*/  IMAD R245, R0.reuse, R10, R245 ;  /* 0x0000000a00f57224 */ /* 0x040fe400078e02f5 */
[----:B------:R-:W-:Y:S01]  /*4bc0*/  @!P4 IMAD.MOV R235, RZ, RZ, -R235 ;  /* 0x000000ffffebc224 */ /* 0x000fe200078e0aeb */
[C---:B------:R-:W-:Y:S01]  /*4bd0*/  ISETP.GT.U32.AND P4, PT, R0.reuse, R241, PT ;  /* 0x000000f10000720c */ /* 0x040fe20003f84070 */
[----:B------:R-:W-:Y:S02]  /*4be0*/  IMAD.MOV R8, RZ, RZ, -R8 ;  /* 0x000000ffff087224 */ /* 0x000fe400078e0a08 */
[--C-:B------:R-:W-:Y:S01]  /*4bf0*/  @!P2 IMAD.IADD R237, R237, 0x1, -R0.reuse ;  /* 0x00000001ededa824 */ /* 0x100fe200078e0a00 */
[C---:B------:R-:W-:Y:S01]  /*4c00*/  ISETP.GT.U32.AND P2, PT, R0.reuse, R245, PT ;  /* 0x000000f50000720c */ /* 0x040fe20003f44070 */
[----:B------:R-:W-:Y:S02]  /*4c10*/  IMAD R247, R0, R8, R247 ;  /* 0x0000000800f77224 */ /* 0x000fe400078e02f7 */
[----:B------:R-:W-:-:S02]  /*4c20*/  @!P0 IMAD.IADD R239, R239, 0x1, -R0 ;  /* 0x00000001efef8824 */ /* 0x000fc400078e0a00 */
[----:B------:R-:W-:Y:S01]  /*4c30*/  IMAD.HI.U32 R8, R7, R249, RZ ;  /* 0x000000f907087227 */ /* 0x000fe200078e00ff */
[----:B------:R-:W-:-:S03]  /*4c40*/  ISETP.GT.U32.AND P0, PT, R0, R247, PT ;  /* 0x000000f70000720c */ /* 0x000fc60003f04070 */
[----:B------:R-:W-:Y:S01]  /*4c50*/  @!P4 IMAD.IADD R241, R241, 0x1, -R0 ;  /* 0x00000001f1f1c824 */ /* 0x000fe200078e0a00 */
[----:B------:R-:W-:Y:S01]  /*4c60*/  ISETP.GE.AND P4, PT, R13, RZ, PT ;  /* 0x000000ff0d00720c */ /* 0x000fe20003f86270 */
[----:B------:R-:W-:Y:S02]  /*4c70*/  IMAD.MOV R8, RZ, RZ, -R8 ;  /* 0x000000ffff087224 */ /* 0x000fe400078e0a08 */
[----:B------:R-:W-:Y:S01]  /*4c80*/  @!P2 IMAD.IADD R245, R245, 0x1, -R0 ;  /* 0x00000001f5f5a824 */ /* 0x000fe200078e0a00 */
[----:B------:R-:W-:Y:S01]  /*4c90*/  ISETP.GT.U32.AND P2, PT, R0, R241, PT ;  /* 0x000000f10000720c */ /* 0x000fe20003f44070 */
[----:B------:R-:W-:-:S04]  /*4ca0*/  IMAD.HI.U32 R10, R7, R251, RZ ;  /* 0x000000fb070a7227 */ /* 0x000fc800078e00ff */
[----:B------:R-:W-:Y:S01]  /*4cb0*/  @!P0 IMAD.IADD R247, R247, 0x1, -R0 ;  /* 0x00000001f7f78824 */ /* 0x000fe200078e0a00 */
[C---:B------:R-:W-:Y:S01]  /*4cc0*/  ISETP.GT.U32.AND P0, PT, R0.reuse, R245, PT ;  /* 0x000000f50000720c */ /* 0x040fe20003f04070 */
[----:B------:R-:W-:Y:S02]  /*4cd0*/  IMAD R249, R0, R8, R249 ;  /* 0x0000000800f97224 */ /* 0x000fe400078e02f9 */
[----:B------:R-:W-:Y:S02]  /*4ce0*/  IMAD.MOV R11, RZ, RZ, -R10 ;  /* 0x000000ffff0b7224 */ /* 0x000fe400078e0a0a */
[----:B------:R-:W-:-:S04]  /*4cf0*/  IMAD.HI.U32 R8, R7, R52, RZ ;  /* 0x0000003407087227 */ /* 0x000fc800078e00ff */
[--C-:B------:R-:W-:Y:S01]  /*4d00*/  @!P2 IMAD.IADD R241, R241, 0x1, -R0.reuse ;  /* 0x00000001f1f1a824 */ /* 0x100fe200078e0a00 */
[C---:B------:R-:W-:Y:S01]  /*4d10*/  ISETP.GT.U32.AND P2, PT, R0.reuse, R249, PT ;  /* 0x000000f90000720c */ /* 0x040fe20003f44070 */
[C---:B------:R-:W-:Y:S02]  /*4d20*/  IMAD R251, R0.reuse, R11, R251 ;  /* 0x0000000b00fb7224 */ /* 0x040fe400078e02fb */
[----:B------:R-:W-:Y:S01]  /*4d30*/  @!P5 IMAD.MOV R237, RZ, RZ, -R237 ;  /* 0x000000ffffedd224 */ /* 0x000fe200078e0aed */
[C---:B------:R-:W-:Y:S01]  /*4d40*/  ISETP.GT.U32.AND P5, PT, R0.reuse, R247, PT ;  /* 0x000000f70000720c */ /* 0x040fe20003fa4070 */
[----:B------:R-:W-:Y:S01]  /*4d50*/  @!P0 IMAD.IADD R245, R245, 0x1, -R0 ;  /* 0x00000001f5f58824 */ /* 0x000fe200078e0a00 */
[----:B------:R-:W-:Y:S01]  /*4d60*/  ISETP.GT.U32.AND P0, PT, R0, R251, PT ;  /* 0x000000fb0000720c */ /* 0x000fe20003f04070 */
[----:B------:R-:W-:Y:S02]  /*4d70*/  IMAD.MOV R11, RZ, RZ, -R8 ;  /* 0x000000ffff0b7224 */ /* 0x000fe400078e0a08 */
[----:B------:R-:W-:-:S04]  /*4d80*/  IMAD.HI.U32 R10, R7, R54, RZ ;  /* 0x00000036070a7227 */ /* 0x000fc800078e00ff */
[----:B------:R-:W-:Y:S02]  /*4d90*/  IMAD R52, R0, R11, R52 ;  /* 0x0000000b00347224 */ /* 0x000fe400078e0234 */
[----:B------:R-:W-:Y:S01]  /*4da0*/  @!P3 IMAD.MOV R239, RZ, RZ, -R239 ;  /* 0x000000ffffefb224 */ /* 0x000fe200078e0aef */
[----:B------:R-:W-:Y:S01]  /*4db0*/  ISETP.GE.AND P3, PT, R12, RZ, PT ;  /* 0x000000ff0c00720c */ /* 0x000fe20003f66270 */
[----:B------:R-:W-:Y:S01]  /*4dc0*/  @!P2 IMAD.IADD R249, R249, 0x1, -R0 ;  /* 0x00000001f9f9a824 */ /* 0x000fe200078e0a00 */
[----:B------:R-:W-:Y:S01]  /*4dd0*/  ISETP.GT.U32.AND P2, PT, R0, R52, PT ;  /* 0x000000340000720c */ /* 0x000fe20003f44070 */
[----:B------:R-:W-:Y:S01]  /*4de0*/  IMAD.MOV R13, RZ, RZ, -R10 ;  /* 0x000000ffff0d7224 */ /* 0x000fe200078e0a0a */
[----:B------:R-:W-:Y:S01]  /*4df0*/  LOP3.LUT R12, R6, 0x190, RZ, 0xfc, !PT ;  /* 0x00000190060c7812 */ /* 0x000fe200078efcff */
[----:B------:R-:W-:Y:S01]  /*4e00*/  @!P5 IMAD.IADD R247, R247, 0x1, -R0 ;  /* 0x00000001f7f7d824 */ /* 0x000fe200078e0a00 */
[----:B------:R-:W-:Y:S01]  /*4e10*/  ISETP.GE.AND P5, PT, R14, RZ, PT ;  /* 0x000000ff0e00720c */ /* 0x000fe20003fa6270 */
[C---:B------:R-:W-:Y:S01]  /*4e20*/  IMAD R54, R0.reuse, R13, R54 ;  /* 0x0000000d00367224 */ /* 0x040fe200078e0236 */
[----:B------:R-:W-:Y:S01]  /*4e30*/  IABS R78, R12 ;  /* 0x0000000c004e7213 */ /* 0x000fe20000000000 */
[----:B------:R-:W-:Y:S01]  /*4e40*/  @!P0 IMAD.IADD R251, R251, 0x1, -R0 ;  /* 0x00000001fbfb8824 */ /* 0x000fe200078e0a00 */
[----:B------:R-:W-:Y:S01]  /*4e50*/  ISETP.GT.U32.AND P0, PT, R0, R249, PT ;  /* 0x000000f90000720c */ /* 0x000fe20003f04070 */
[----:B------:R-:W-:Y:S01]  /*4e60*/  @!P6 IMAD.MOV R245, RZ, RZ, -R245 ;  /* 0x000000fffff5e224 */ /* 0x000fe200078e0af5 */
[----:B------:R-:W-:Y:S01]  /*4e70*/  LOP3.LUT R14, R6, 0x194, RZ, 0xfc, !PT ;  /* 0x00000194060e7812 */ /* 0x000fe200078efcff */
[----:B------:R-:W-:Y:S01]  /*4e80*/  @!P1 IMAD.MOV R241, RZ, RZ, -R241 ;  /* 0x000000fffff19224 */ /* 0x000fe200078e0af1 */
[----:B------:R-:W-:Y:S01]  /*4e90*/  ISETP.GT.U32.AND P6, PT, R0, R54, PT ;  /* 0x000000360000720c */ /* 0x000fe20003fc4070 */
[----:B------:R-:W-:Y:S01]  /*4ea0*/  IMAD.HI.U32 R8, R7, R78, RZ ;  /* 0x0000004e07087227 */ /* 0x000fe200078e00ff */
[----:B------:R-:W-:-:S02]  /*4eb0*/  IABS R56, R14 ;  /* 0x0000000e00387213 */ /* 0x000fc40000000000 */
[----:B------:R-:W-:Y:S01]  /*4ec0*/  ISETP.GT.U32.AND P1, PT, R0, R251, PT ;  /* 0x000000fb0000720c */ /* 0x000fe20003f24070 */
[----:B------:R-:W-:Y:S02]  /*4ed0*/  @!P2 IMAD.IADD R52, R52, 0x1, -R0 ;  /* 0x000000013434a824 */ /* 0x000fe400078e0a00 */
[----:B------:R-:W-:Y:S01]  /*4ee0*/  IMAD.MOV R11, RZ, RZ, -R8 ;  /* 0x000000ffff0b7224 */ /* 0x000fe200078e0a08 */
[----:B------:R-:W-:Y:S01]  /*4ef0*/  LOP3.LUT R8, R6, 0x198, RZ, 0xfc, !PT ;  /* 0x0000019806087812 */ /* 0x000fe200078efcff */
[----:B------:R-:W-:Y:S01]  /*4f00*/  IMAD.HI.U32 R10, R7, R56, RZ ;  /* 0x00000038070a7227 */ /* 0x000fe200078e00ff */
[----:B------:R-:W-:Y:S02]  /*4f10*/  ISETP.GT.U32.AND P2, PT, R0, R52, PT ;  /* 0x000000340000720c */ /* 0x000fe40003f44070 */
[----:B------:R-:W-:Y:S01]  /*4f20*/  IABS R76, R8 ;  /* 0x00000008004c7213 */ /* 0x000fe20000000000 */
[----:B------:R-:W-:Y:S01]  /*4f30*/  @!P0 IMAD.IADD R249, R249, 0x1, -R0 ;  /* 0x00000001f9f98824 */ /* 0x000fe200078e0a00 */
[----:B------:R-:W-:Y:S01]  /*4f40*/  ISETP.GE.AND P0, PT, R16, RZ, PT ;  /* 0x000000ff1000720c */ /* 0x000fe20003f06270 */
[----:B------:R-:W-:Y:S01]  /*4f50*/  IMAD R78, R0, R11, R78 ;  /* 0x0000000b004e7224 */ /* 0x000fe200078e024e */
[C---:B------:R-:W-:Y:S01]  /*4f60*/  LOP3.LUT R16, R6.reuse, 0x1c4, RZ, 0xfc, !PT ;  /* 0x000001c406107812 */ /* 0x040fe200078efcff */
[----:B------:R-:W-:Y:S01]  /*4f70*/  IMAD.MOV R13, RZ, RZ, -R10 ;  /* 0x000000ffff0d7224 */ /* 0x000fe200078e0a0a */
[----:B------:R-:W-:Y:S01]  /*4f80*/  LOP3.LUT R10, R6, 0x1a0, RZ, 0xfc, !PT ;  /* 0x000001a0060a7812 */ /* 0x000fe200078efcff */
[----:B------:R-:W-:Y:S01]  /*4f90*/  @!P4 IMAD.MOV R247, RZ, RZ, -R247 ;  /* 0x000000fffff7c224 */ /* 0x000fe200078e0af7 */
[----:B------:R-:W-:Y:S01]  /*4fa0*/  ISETP.GE.AND P4, PT, R15, RZ, PT ;  /* 0x000000ff0f00720c */ /* 0x000fe20003f86270 */
[--C-:B------:R-:W-:Y:S01]  /*4fb0*/  @!P6 IMAD.IADD R54, R54, 0x1, -R0.reuse ;  /* 0x000000013636e824 */ /* 0x100fe200078e0a00 */
[----:B------:R-:W-:Y:S01]  /*4fc0*/  IABS R58, R10 ;  /* 0x0000000a003a7213 */ /* 0x000fe20000000000 */
[----:B------:R-:W-:Y:S01]  /*4fd0*/  @!P3 IMAD.MOV R249, RZ, RZ, -R249 ;  /* 0x000000fffff9b224 */ /* 0x000fe200078e0af9 */
[C---:B------:R-:W-:Y:S01]  /*4fe0*/  ISETP.GT.U32.AND P3, PT, R0.reuse, R78, PT ;  /* 0x0000004e0000720c */ /* 0x040fe20003f64070 */
[----:B------:R-:W-:Y:S01]  /*4ff0*/  @!P1 IMAD.IADD R251, R251, 0x1, -R0 ;  /* 0x00000001fbfb9824 */ /* 0x000fe200078e0a00 */
[C---:B------:R-:W-:Y:S01]  /*5000*/  ISETP.GT.U32.AND P6, PT, R0.reuse, R54, PT ;  /* 0x000000360000720c */ /* 0x040fe20003fc4070 */
[----:B------:R-:W-:Y:S01]  /*5010*/  IMAD R56, R0, R13, R56 ;  /* 0x0000000d00387224 */ /* 0x000fe200078e0238 */
[----:B------:R-:W-:Y:S01]  /*5020*/  ISETP.GE.AND P1, PT, R12, RZ, PT ;  /* 0x000000ff0c00720c */ /* 0x000fe20003f26270 */
[----:B------:R-:W-:Y:S01]  /*5030*/  @!P5 IMAD.MOV R251, RZ, RZ, -R251 ;  /* 0x000000fffffbd224 */ /* 0x000fe200078e0afb */
[----:B------:R-:W-:Y:S01]  /*5040*/  LOP3.LUT R12, R6, 0x1a4, RZ, 0xfc, !PT ;  /* 0x000001a4060c7812 */ /* 0x000fe200078efcff */
[----:B------:R-:W-:Y:S01]  /*5050*/  @!P2 IMAD.IADD R52, R52, 0x1, -R0 ;  /* 0x000000013434a824 */ /* 0x000fe200078e0a00 */
[----:B------:R-:W-:-:S02]  /*5060*/  ISETP.GT.U32.AND P5, PT, R0, R56, PT ;  /* 0x000000380000720c */ /* 0x000fc40003fa4070 */
[----:B------:R-:W-:Y:S01]  /*5070*/  ISETP.GE.AND P2, PT, R14, RZ, PT ;  /* 0x000000ff0e00720c */ /* 0x000fe20003f46270 */
[----:B------:R-:W-:Y:S01]  /*5080*/  @!P4 IMAD.MOV R52, RZ, RZ, -R52 ;  /* 0x000000ffff34c224 */ /* 0x000fe200078e0a34 */
[----:B------:R-:W-:Y:S01]  /*5090*/  ISETP.GE.AND P4, PT, R8, RZ, PT ;  /* 0x000000ff0800720c */ /* 0x000fe20003f86270 */
[--C-:B------:R-:W-:Y:S01]  /*50a0*/  @!P3 IMAD.IADD R78, R78, 0x1, -R0.reuse ;  /* 0x000000014e4eb824 */ /* 0x100fe200078e0a00 */
[----:B------:R-:W-:Y:S01]  /*50b0*/  LOP3.LUT R8, R6, 0x19c, RZ, 0xfc, !PT ;  /* 0x0000019c06087812 */ /* 0x000fe200078efcff */
[----:B------:R-:W-:Y:S01]  /*50c0*/  @!P6 IMAD.IADD R54, R54, 0x1, -R0 ;  /* 0x000000013636e824 */ /* 0x000fe200078e0a00 */
[----:B------:R-:W-:Y:S02]  /*50d0*/  IABS R125, R12 ;  /* 0x0000000c007d7213 */ /* 0x000fe40000000000 */
[----:B------:R-:W-:Y:S01]  /*50e0*/  ISETP.GE.AND P6, PT, R8, RZ, PT ;  /* 0x000000ff0800720c */ /* 0x000fe20003fc6270 */
[----:B------:R-:W-:Y:S01]  /*50f0*/  @!P0 IMAD.MOV R54, RZ, RZ, -R54 ;  /* 0x000000ffff368224 */ /* 0x000fe200078e0a36 */
[----:B------:R-:W-:Y:S01]  /*5100*/  IABS R74, R8 ;  /* 0x00000008004a7213 */ /* 0x000fe20000000000 */
[----:B------:R-:W-:Y:S01]  /*5110*/  @!P5 IMAD.IADD R56, R56, 0x1, -R0 ;  /* 0x000000013838d824 */ /* 0x000fe200078e0a00 */
[----:B------:R-:W-:Y:S01]  /*5120*/  ISETP.GT.U32.AND P3, PT, R0, R78, PT ;  /* 0x0000004e0000720c */ /* 0x000fe20003f64070 */
[----:B------:R-:W-:Y:S01]  /*5130*/  IMAD.HI.U32 R8, R7, R76, RZ ;  /* 0x0000004c07087227 */ /* 0x000fe200078e00ff */
[----:B------:R-:W-:-:S02]  /*5140*/  ISETP.GE.AND P0, PT, R10, RZ, PT ;  /* 0x000000ff0a00720c */ /* 0x000fc40003f06270 */
[----:B------:R-:W-:Y:S01]  /*5150*/  ISETP.GT.U32.AND P5, PT, R0, R56, PT ;  /* 0x000000380000720c */ /* 0x000fe20003fa4070 */
[----:B------:R-:W-:Y:S01]  /*5160*/  IMAD.MOV R11, RZ, RZ, -R8 ;  /* 0x000000ffff0b7224 */ /* 0x000fe200078e0a08 */
[----:B------:R-:W-:Y:S01]  /*5170*/  LOP3.LUT R14, R6, 0x1b8, RZ, 0xfc, !PT ;  /* 0x000001b8060e7812 */ /* 0x000fe200078efcff */
[C---:B------:R-:W-:Y:S01]  /*5180*/  IMAD.HI.U32 R8, R7.reuse, R74, RZ ;  /* 0x0000004a07087227 */ /* 0x040fe200078e00ff */
[----:B------:R-:W-:Y:S02]  /*5190*/  IABS R75, R16 ;  /* 0x00000010004b7213 */ /* 0x000fe40000000000 */
[----:B------:R-:W-:Y:S01]  /*51a0*/  IABS R67, R14 ;  /* 0x0000000e00437213 */ /* 0x000fe20000000000 */
[----:B------:R-:W-:Y:S01]  /*51b0*/  IMAD R76, R0, R11, R76 ;  /* 0x0000000b004c7224 */ /* 0x000fe200078e024c */
[----:B------:R-:W-:Y:S01]  /*51c0*/  LOP3.LUT R15, R6, 0x1c0, RZ, 0xfc, !PT ;  /* 0x000001c0060f7812 */ /* 0x000fe200078efcff */
[----:B------:R-:W-:Y:S02]  /*51d0*/  @!P3 IMAD.IADD R78, R78, 0x1, -R0 ;  /* 0x000000014e4eb824 */ /* 0x000fe400078e0a00 */
[----:B------:R-:W-:Y:S01]  /*51e0*/  IMAD.MOV R11, RZ, RZ, -R8 ;  /* 0x000000ffff0b7224 */ /* 0x000fe200078e0a08 */
[----:B------:R-:W-:Y:S01]  /*51f0*/  ISETP.GT.U32.AND P3, PT, R0, R76, PT ;  /* 0x0000004c0000720c */ /* 0x000fe20003f64070 */
[----:B------:R-:W-:Y:S01]  /*5200*/  @!P5 IMAD.IADD R56, R56, 0x1, -R0 ;  /* 0x000000013838d824 */ /* 0x000fe200078e0a00 */
[----:B------:R-:W-:Y:S01]  /*5210*/  ISETP.GE.AND P5, PT, R12, RZ, PT ;  /* 0x000000ff0c00720c */ /* 0x000fe20003fa6270 */
[----:B------:R-:W-:Y:S01]  /*5220*/  IMAD R74, R0, R11, R74 ;  /* 0x0000000b004a7224 */ /* 0x000fe200078e024a */
[C---:B------:R-:W-:Y:S01]  /*5230*/  LOP3.LUT R11, R6.reuse, 0x1ac, RZ, 0xfc, !PT ;  /* 0x000001ac060b7812 */ /* 0x040fe200078efcff */
[----:B------:R-:W-:Y:S01]  /*5240*/  @!P2 IMAD.MOV R56, RZ, RZ, -R56 ;  /* 0x000000ffff38a224 */ /* 0x000fe200078e0a38 */
[----:B------:R-:W-:Y:S01]  /*5250*/  LOP3.LUT R12, R6, 0x1b0, RZ, 0xfc, !PT ;  /* 0x000001b0060c7812 */ /* 0x000fe200078efcff */
[----:B------:R-:W-:Y:S01]  /*5260*/  IMAD.HI.U32 R10, R7, R58, RZ ;  /* 0x0000003a070a7227 */ /* 0x000fe200078e00ff */
[----:B------:R-:W-:-:S02]  /*5270*/  ISETP.GT.U32.AND P2, PT, R0, R74, PT ;  /* 0x0000004a0000720c */ /* 0x000fc40003f44070 */
[----:B------:R-:W-:Y:S01]  /*5280*/  IABS R123, R11 ;  /* 0x0000000b007b7213 */ /* 0x000fe20000000000 */
[----:B------:R-:W-:Y:S01]  /*5290*/  IMAD.MOV R13, RZ, RZ, -R10 ;  /* 0x000000ffff0d7224 */ /* 0x000fe200078e0a0a */
[----:B------:R-:W-:Y:S01]  /*52a0*/  LOP3.LUT R10, R6, 0x1a8, RZ, 0xfc, !PT ;  /* 0x000001a8060a7812 */ /* 0x000fe200078efcff */
[----:B------:R-:W-:Y:S01]  /*52b0*/  @!P3 IMAD.IADD R76, R76, 0x1, -R0 ;  /* 0x000000014c4cb824 */ /* 0x000fe200078e0a00 */
[----:B------:R-:W-:Y:S01]  /*52c0*/  IABS R69, R12 ;  /* 0x0000000c00457213 */ /* 0x000fe20000000000 */
[C---:B------:R-:W-:Y:S01]  /*52d0*/  IMAD.HI.U32 R8, R7.reuse, R125, RZ ;  /* 0x0000007d07087227 */ /* 0x040fe200078e00ff */
[----:B------:R-:W-:Y:S02]  /*52e0*/  IABS R71, R10 ;  /* 0x0000000a00477213 */ /* 0x000fe40000000000 */
[C---:B------:R-:W-:Y:S01]  /*52f0*/  ISETP.GT.U32.AND P3, PT, R0.reuse, R76, PT ;  /* 0x0000004c0000720c */ /* 0x040fe20003f64070 */
[----:B------:R-:W-:Y:S01]  /*5300*/  IMAD R58, R0, R13, R58 ;  /* 0x0000000d003a7224 */ /* 0x000fe200078e023a */
[----:B------:R-:W-:Y:S01]  /*5310*/  LOP3.LUT R13, R6, 0x1b4, RZ, 0xfc, !PT ;  /* 0x000001b4060d7812 */ /* 0x000fe200078efcff */
[----:B------:R-:W-:Y:S01]  /*5320*/  @!P2 IMAD.IADD R74, R74, 0x1, -R0 ;  /* 0x000000014a4aa824 */ /* 0x000fe200078e0a00 */
[----:B------:R-:W-:Y:S01]  /*5330*/  IABS R65, R15 ;  /* 0x0000000f00417213 */ /* 0x000fe20000000000 */
[----:B------:R-:W-:Y:S01]  /*5340*/  IMAD.MOV R8, RZ, RZ, -R8 ;  /* 0x000000ffff087224 */ /* 0x000fe200078e0a08 */
[----:B------:R-:W-:Y:S01]  /*5350*/  IABS R121, R13 ;  /* 0x0000000d00797213 */ /* 0x000fe20000000000 */
[----:B------:R-:W-:Y:S01]  /*5360*/  @!P1 IMAD.MOV R78, RZ, RZ, -R78 ;  /* 0x000000ffff4e9224 */ /* 0x000fe200078e0a4e */
[C---:B------:R-:W-:Y:S01]  /*5370*/  ISETP.GT.U32.AND P2, PT, R0.reuse, R74, PT ;  /* 0x0000004a0000720c */ /* 0x040fe20003f44070 */
[----:B------:R-:W-:Y:S01]  /*5380*/  IMAD R125, R0, R8, R125 ;  /* 0x00000008007d7224 */ /* 0x000fe200078e027d */
[----:B------:R-:W-:Y:S01]  /*5390*/  ISETP.GE.AND P1, PT, R10, RZ, PT ;  /* 0x000000ff0a00720c */ /* 0x000fe20003f26270 */
[----:B------:R-:W-:-:S04]  /*53a0*/  IMAD.HI.U32 R8, R7, R71, RZ ;  /* 0x0000004707087227 */ /* 0x000fc800078e00ff */
[----:B------:R-:W-:Y:S01]  /*53b0*/  @!P3 IMAD.IADD R76, R76, 0x1, -R0 ;  /* 0x000000014c4cb824 */ /* 0x000fe200078e0a00 */
[----:B------:R-:W-:Y:S01]  /*53c0*/  ISETP.GT.U32.AND P3, PT, R0, R58, PT ;  /* 0x0000003a0000720c */ /* 0x000fe20003f64070 */
[----:B------:R-:W-:-:S04]  /*53d0*/  IMAD.HI.U32 R10, R7, R123, RZ ;  /* 0x0000007b070a7227 */ /* 0x000fc800078e00ff */
[----:B------:R-:W-:Y:S02]  /*53e0*/  IMAD.MOV R8, RZ, RZ, -R8 ;  /* 0x000000ffff087224 */ /* 0x000fe400078e0a08 */
[----:B------:R-:W-:Y:S01]  /*53f0*/  @!P2 IMAD.IADD R74, R74, 0x1, -R0 ;  /* 0x000000014a4aa824 */ /* 0x000fe200078e0a00 */
[C---:B------:R-:W-:Y:S01]  /*5400*/  ISETP.GT.U32.AND P2, PT, R0.reuse, R125, PT ;  /* 0x0000007d0000720c */ /* 0x040fe20003f44070 */
[----:B------:R-:W-:Y:S02]  /*5410*/  IMAD.MOV R10, RZ, RZ, -R10 ;  /* 0x000000ffff0a7224 */ /* 0x000fe400078e0a0a */
[----:B------:R-:W-:Y:S02]  /*5420*/  IMAD R71, R0, R8, R71 ;  /* 0x0000000800477224 */ /* 0x000fe400078e0247 */
[----:B------:R-:W-:-:S04]  /*5430*/  IMAD.HI.U32 R8, R7, R69, RZ ;  /* 0x0000004507087227 */ /* 0x000fc800078e00ff */
[----:B------:R-:W-:Y:S02]  /*5440*/  IMAD R123, R0, R10, R123 ;  /* 0x0000000a007b7224 */ /* 0x000fe400078e027b */
[----:B------:R-:W-:Y:S02]  /*5450*/  @!P3 IMAD.IADD R58, R58, 0x1, -R0 ;  /* 0x000000013a3ab824 */ /* 0x000fe400078e0a00 */
[----:B------:R-:W-:Y:S02]  /*5460*/  IMAD.MOV R10, RZ, RZ, -R8 ;  /* 0x000000ffff0a7224 */ /* 0x000fe400078e0a08 */
[----:B------:R-:W-:Y:S01]  /*5470*/  @!P4 IMAD.MOV R76, RZ, RZ, -R76 ;  /* 0x000000ffff4cc224 */ /* 0x000fe200078e0a4c */
[C---:B------:R-:W-:Y:S01]  /*5480*/  ISETP.GT.U32.AND P3, PT, R0.reuse, R58, PT ;  /* 0x0000003a0000720c */ /* 0x040fe20003f64070 */
[C---:B------:R-:W-:Y:S01]  /*5490*/  IMAD R69, R0.reuse, R10, R69 ;  /* 0x0000000a00457224 */ /* 0x040fe200078e0245 */
[----:B------:R-:W-:Y:S01]  /*54a0*/  ISETP.GT.U32.AND P4, PT, R0, R71, PT ;  /* 0x000000470000720c */ /* 0x000fe20003f84070 */
[----:B------:R-:W-:-:S02]  /*54b0*/  @!P2 IMAD.IADD R125, R125, 0x1, -R0 ;  /* 0x000000017d7da824 */ /* 0x000fc400078e0a00 */
[----:B------:R-:W-:Y:S01]  /*54c0*/  IMAD.HI.U32 R8, R7, R121, RZ ;  /* 0x0000007907087227 */ /* 0x000fe200078e00ff */
[----:B------:R-:W-:-:S03]  /*54d0*/  ISETP.GT.U32.AND P2, PT, R0, R69, PT ;  /* 0x000000450000720c */ /* 0x000fc60003f44070 */
[----:B------:R-:W-:Y:S02]  /*54e0*/  IMAD.MOV R8, RZ, RZ, -R8 ;  /* 0x000000ffff087224 */ /* 0x000fe400078e0a08 */
[----:B------:R-:W-:Y:S01]  /*54f0*/  @!P6 IMAD.MOV R74, RZ, RZ, -R74 ;  /* 0x000000ffff4ae224 */ /* 0x000fe200078e0a4a */
[----:B------:R-:W-:Y:S01]  /*5500*/  ISETP.GT.U32.AND P6, PT, R0, R123, PT ;  /* 0x0000007b0000720c */ /* 0x000fe20003fc4070 */
[--C-:B------:R-:W-:Y:S01]  /*5510*/  @!P3 IMAD.IADD R58, R58, 0x1, -R0.reuse ;  /* 0x000000013a3ab824 */ /* 0x100fe200078e0a00 */
[----:B------:R-:W-:Y:S01]  /*5520*/  ISETP.GE.AND P3, PT, R11, RZ, PT ;  /* 0x000000ff0b00720c */ /* 0x000fe20003f66270 */
[----:B------:R-:W-:Y:S01]  /*5530*/  @!P4 IMAD.IADD R71, R71, 0x1, -R0 ;  /* 0x000000014747c824 */ /* 0x000fe200078e0a00 */
[----:B------:R-:W-:Y:S01]  /*5540*/  LOP3.LUT R11, R6, 0x1bc, RZ, 0xfc, !PT ;  /* 0x000001bc060b7812 */ /* 0x000fe200078efcff */
[----:B------:R-:W-:Y:S01]  /*5550*/  @!P0 IMAD.MOV R58, RZ, RZ, -R58 ;  /* 0x000000ffff3a8224 */ /* 0x000fe200078e0a3a */
[C---:B------:R-:W-:Y:S01]  /*5560*/  ISETP.GT.U32.AND P4, PT, R0.reuse, R125, PT ;  /* 0x0000007d0000720c */ /* 0x040fe20003f84070 */
[----:B------:R-:W-:Y:S01]  /*5570*/  @!P2 IMAD.IADD R69, R69, 0x1, -R0 ;  /* 0x000000014545a824 */ /* 0x000fe200078e0a00 */
[----:B------:R-:W-:Y:S01]  /*5580*/  IABS R119, R11 ;  /* 0x0000000b00777213 */ /* 0x000fe20000000000 */
[----:B------:R-:W-:-:S02]  /*5590*/  IMAD R121, R0, R8, R121 ;  /* 0x0000000800797224 */ /* 0x000fc400078e0279 */
[----:B------:R-:W-:Y:S01]  /*55a0*/  IMAD.HI.U32 R10, R7, R67, RZ ;  /* 0x00000043070a7227 */ /* 0x000fe200078e00ff */
[----:B------:R-:W-:-:S03]  /*55b0*/  ISETP.GT.U32.AND P0, PT, R0, R69, PT ;  /* 0x000000450000720c */ /* 0x000fc60003f04070 */
[----:B------:R-:W-:-:S04]  /*55c0*/  IMAD.HI.U32 R8, R7, R119, RZ ;  /* 0x0000007707087227 */ /* 0x000fc800078e00ff */
[----:B------:R-:W-:Y:S02]  /*55d0*/  IMAD.MOV R8, RZ, RZ, -R8 ;  /* 0x000000ffff087224 */ /* 0x000fe400078e0a08 */
[--C-:B------:R-:W-:Y:S01]  /*55e0*/  @!P4 IMAD.IADD R125, R125, 0x1, -R0.reuse ;  /* 0x000000017d7dc824 */ /* 0x100fe200078e0a00 */
[C---:B------:R-:W-:Y:S01]  /*55f0*/  ISETP.GT.U32.AND P4, PT, R0.reuse, R121, PT ;  /* 0x000000790000720c */ /* 0x040fe20003f84070 */
[C---:B------:R-:W-:Y:S02]  /*5600*/  IMAD R119, R0.reuse, R8, R119 ;  /* 0x0000000800777224 */ /* 0x040fe400078e0277 */
[--C-:B------:R-:W-:Y:S02]  /*5610*/  @!P0 IMAD.IADD R69, R69, 0x1, -R0.reuse ;  /* 0x0000000145458824 */ /* 0x100fe400078e0a00 */
[----:B------:R-:W-:Y:S01]  /*5620*/  @!P6 IMAD.IADD R123, R123, 0x1, -R0 ;  /* 0x000000017b7be824 */ /* 0x000fe200078e0a00 */
[C---:B------:R-:W-:Y:S01]  /*5630*/  ISETP.GT.U32.AND P0, PT, R0.reuse, R119, PT ;  /* 0x000000770000720c */ /* 0x040fe20003f04070 */
[----:B------:R-:W-:Y:S01]  /*5640*/  IMAD.MOV R10, RZ, RZ, -R10 ;  /* 0x000000ffff0a7224 */ /* 0x000fe200078e0a0a */
[C---:B------:R-:W-:Y:S01]  /*5650*/  ISETP.GT.U32.AND P6, PT, R0.reuse, R71, PT ;  /* 0x000000470000720c */ /* 0x040fe20003fc4070 */
[----:B------:R-:W-:Y:S01]  /*5660*/  IMAD.HI.U32 R8, R7, R65, RZ ;  /* 0x0000004107087227 */ /* 0x000fe200078e00ff */
[----:B------:R-:W-:-:S03]  /*5670*/  ISETP.GT.U32.AND P2, PT, R0, R123, PT ;  /* 0x0000007b0000720c */ /* 0x000fc60003f44070 */
[----:B------:R-:W-:Y:S01]  /*5680*/  @!P4 IMAD.IADD R121, R121, 0x1, -R0 ;  /* 0x000000017979c824 */ /* 0x000fe200078e0a00 */
[----:B------:R-:W-:Y:S01]  /*5690*/  ISETP.GE.AND P4, PT, R13, RZ, PT ;  /* 0x000000ff0d00720c */ /* 0x000fe20003f86270 */
[----:B------:R-:W-:Y:S01]  /*56a0*/  IMAD R67, R0, R10, R67 ;  /* 0x0000000a00437224 */ /* 0x000fe200078e0243 */
[----:B------:R-:W-:Y:S01]  /*56b0*/  LOP3.LUT R13, R6, 0x1dc, RZ, 0xfc, !PT ;  /* 0x000001dc060d7812 */ /* 0x000fe200078efcff */
[----:B------:R-:W-:-:S03]  /*56c0*/  IMAD.HI.U32 R10, R7, R75, RZ ;  /* 0x0000004b070a7227 */ /* 0x000fc600078e00ff */
[----:B------:R-:W-:Y:S01]  /*56d0*/  IABS R57, R13 ;  /* 0x0000000d00397213 */ /* 0x000fe20000000000 */
[----:B------:R-:W-:Y:S01]  /*56e0*/  @!P0 IMAD.IADD R119, R119, 0x1, -R0 ;  /* 0x0000000177778824 */ /* 0x000fe200078e0a00 */
[C---:B------:R-:W-:Y:S01]  /*56f0*/  ISETP.GT.U32.AND P0, PT, R0.reuse, R121, PT ;  /* 0x000000790000720c */ /* 0x040fe20003f04070 */
[----:B------:R-:W-:Y:S02]  /*5700*/  IMAD.MOV R10, RZ, RZ, -R10 ;  /* 0x000000ffff0a7224 */ /* 0x000fe400078e0a0a */
[----:B------:R-:W-:Y:S01]  /*5710*/  @!P6 IMAD.IADD R71, R71, 0x1, -R0 ;  /* 0x000000014747e824 */ /* 0x000fe200078e0a00 */
[C---:B------:R-:W-:Y:S01]  /*5720*/  ISETP.GT.U32.AND P6, PT, R0.reuse, R67, PT ;  /* 0x000000430000720c */ /* 0x040fe20003fc4070 */
[----:B------:R-:W-:Y:S01]  /*5730*/  IMAD R75, R0, R10, R75 ;  /* 0x0000000a004b7224 */ /* 0x000fe200078e024b */
[----:B------:R-:W-:Y:S01]  /*5740*/  LOP3.LUT R10, R6, 0x1cc, RZ, 0xfc, !PT ;  /* 0x000001cc060a7812 */ /* 0x000fe200078efcff */
[----:B------:R-:W-:Y:S02]  /*5750*/  IMAD.MOV R8, RZ, RZ, -R8 ;  /* 0x000000ffff087224 */ /* 0x000fe400078e0a08 */
[--C-:B------:R-:W-:Y:S01]  /*5760*/  @!P2 IMAD.IADD R123, R123, 0x1, -R0.reuse ;  /* 0x000000017b7ba824 */ /* 0x100fe200078e0a00 */
[----:B------:R-:W-:Y:S01]  /*5770*/  ISETP.GE.AND P2, PT, R12, RZ, PT ;  /* 0x000000ff0c00720c */ /* 0x000fe20003f46270 */
[----:B------:R-:W-:Y:S01]  /*5780*/  IMAD R65, R0, R8, R65 ;  /* 0x0000000800417224 */ /* 0x000fe200078e0241 */
[----:B------:R-:W-:Y:S01]  /*5790*/  LOP3.LUT R12, R6, 0x1c8, RZ, 0xfc, !PT ;  /* 0x000001c8060c7812 */ /* 0x000fe200078efcff */
[--C-:B------:R-:W-:Y:S01]  /*57a0*/  @!P0 IMAD.IADD R121, R121, 0x1, -R0.reuse ;  /* 0x0000000179798824 */ /* 0x100fe200078e0a00 */
[C---:B------:R-:W-:Y:S01]  /*57b0*/  ISETP.GT.U32.AND P0, PT, R0.reuse, R75, PT ;  /* 0x0000004b0000720c */ /* 0x040fe20003f04070 */
[----:B------:R-:W-:Y:S01]  /*57c0*/  @!P3 IMAD.MOV R123, RZ, RZ, -R123 ;  /* 0x000000ffff7bb224 */ /* 0x000fe200078e0a7b */
[----:B------:R-:W-:Y:S01]  /*57d0*/  IABS R63, R12 ;  /* 0x0000000c003f7213 */ /* 0x000fe20000000000 */
[----:B------:R-:W-:Y:S01]  /*57e0*/  @!P6 IMAD.IADD R67, R67, 0x1, -R0 ;  /* 0x000000014343e824 */ /* 0x000fe200078e0a00 */
[C---:B------:R-:W-:Y:S01]  /*57f0*/  ISETP.GT.U32.AND P3, PT, R0.reuse, R65, PT ;  /* 0x000000410000720c */ /* 0x040fe20003f64070 */
[----:B------:R-:W-:Y:S01]  /*5800*/  @!P5 IMAD.MOV R125, RZ, RZ, -R125 ;  /* 0x000000ffff7dd224 */ /* 0x000fe200078e0a7d */
[----:B------:R-:W-:Y:S01]  /*5810*/  IABS R49, R10 ;  /* 0x0000000a00317213 */ /* 0x000fe20000000000 */
[----:B------:R-:W-:Y:S01]  /*5820*/  IMAD.HI.U32 R8, R7, R63, RZ ;  /* 0x0000003f07087227 */ /* 0x000fe200078e00ff */
[----:B------:R-:W-:-:S02]  /*5830*/  ISETP.GT.U32.AND P5, PT, R0, R67, PT ;  /* 0x000000430000720c */ /* 0x000fc40003fa4070 */
[----:B------:R-:W-:Y:S01]  /*5840*/  ISETP.GE.AND P6, PT, R14, RZ, PT ;  /* 0x000000ff0e00720c */ /* 0x000fe20003fc6270 */
[----:B------:R-:W-:Y:S01]  /*5850*/  IMAD.MOV R8, RZ, RZ, -R8 ;  /* 0x000000ffff087224 */ /* 0x000fe200078e0a08 */
[----:B------:R-:W-:Y:S01]  /*5860*/  LOP3.LUT R14, R6, 0x1e8, RZ, 0xfc, !PT ;  /* 0x000001e8060e7812 */ /* 0x000fe200078efcff */
[--C-:B------:R-:W-:Y:S02]  /*5870*/  @!P0 IMAD.IADD R75, R75, 0x1, -R0.reuse ;  /* 0x000000014b4b8824 */ /* 0x100fe400078e0a00 */
[----:B------:R-:W-:Y:S01]  /*5880*/  @!P2 IMAD.MOV R69, RZ, RZ, -R69 ;  /* 0x000000ffff45a224 */ /* 0x000fe200078e0a45 */
[----:B------:R-:W-:Y:S01]  /*5890*/  ISETP.GE.AND P2, PT, R11, RZ, PT ;  /* 0x000000ff0b00720c */ /* 0x000fe20003f46270 */
[----:B------:R-:W-:Y:S01]  /*58a0*/  @!P4 IMAD.MOV R121, RZ, RZ, -R121 ;  /* 0x000000ffff79c224 */ /* 0x000fe200078e0a79 */
[----:B------:R-:W-:Y:S01]  /*58b0*/  ISETP.GT.U32.AND P4, PT, R0, R75, PT ;  /* 0x0000004b0000720c */ /* 0x000fe20003f84070 */
[----:B------:R-:W-:Y:S01]  /*58c0*/  @!P3 IMAD.IADD R65, R65, 0x1, -R0 ;  /* 0x000000014141b824 */ /* 0x000fe200078e0a00 */
[----:B------:R-:W-:Y:S01]  /*58d0*/  LOP3.LUT R11, R6, 0x1d0, RZ, 0xfc, !PT ;  /* 0x000001d0060b7812 */ /* 0x000fe200078efcff */
[----:B------:R-:W-:Y:S01]  /*58e0*/  IMAD R63, R0, R8, R63 ;  /* 0x00000008003f7224 */ /* 0x000fe200078e023f */
[----:B------:R-:W-:Y:S01]  /*58f0*/  ISETP.GE.AND P3, PT, R12, RZ, PT ;  /* 0x000000ff0c00720c */ /* 0x000fe20003f66270 */
[----:B------:R-:W-:Y:S01]  /*5900*/  IMAD.HI.U32 R8, R7, R49, RZ ;  /* 0x0000003107087227 */ /* 0x000fe200078e00ff */
[----:B------:R-:W-:-:S02]  /*5910*/  ISETP.GT.U32.AND P0, PT, R0, R65, PT ;  /* 0x000000410000720c */ /* 0x000fc40003f04070 */
[----:B------:R-:W-:Y:S01]  /*5920*/  IABS R61, R11 ;  /* 0x0000000b003d7213 */ /* 0x000fe20000000000 */
[----:B------:R-:W-:Y:S01]  /*5930*/  IMAD.MOV R8, RZ, RZ, -R8 ;  /* 0x000000ffff087224 */ /* 0x000fe200078e0a08 */
[----:B------:R-:W-:Y:S01]  /*5940*/  LOP3.LUT R12, R6, 0x1d8, RZ, 0xfc, !PT ;  /* 0x000001d8060c7812 */ /* 0x000fe200078efcff */
[----:B------:R-:W-:Y:S01]  /*5950*/  @!P5 IMAD.IADD R67, R67, 0x1, -R0 ;  /* 0x000000014343d824 */ /* 0x000fe200078e0a00 */
[----:B------:R-:W-:Y:S01]  /*5960*/  ISETP.GE.AND P5, PT, R15, RZ, PT ;  /* 0x000000ff0f00720c */ /* 0x000fe20003fa6270 */
[----:B------:R-:W-:Y:S01]  /*5970*/  IMAD R49, R0, R8, R49 ;  /* 0x0000000800317224 */ /* 0x000fe200078e0231 */
[----:B------:R-:W-:Y:S01]  /*5980*/  IABS R59, R12 ;  /* 0x0000000c003b7213 */ /* 0x000fe20000000000 */
[----:B------:R-:W-:Y:S01]  /*5990*/  IMAD.HI.U32 R8, R7, R61, RZ ;  /* 0x0000003d07087227 */ /* 0x000fe200078e00ff */
[----:B------:R-:W-:-:S03]  /*59a0*/  IABS R15, R14 ;  /* 0x0000000e000f7213 */ /* 0x000fc60000000000 */
[----:B------:R-:W-:Y:S01]  /*59b0*/  @!P4 IMAD.IADD R75, R75, 0x1, -R0 ;  /* 0x000000014b4bc824 */ /* 0x000fe200078e0a00 */
[C---:B------:R-:W-:Y:S01]  /*59c0*/  ISETP.GT.U32.AND P4, PT, R0.reuse, R49, PT ;  /* 0x000000310000720c */ /* 0x040fe20003f84070 */
[----:B------:R-:W-:Y:S02]  /*59d0*/  IMAD.MOV R8, RZ, RZ, -R8 ;  /* 0x000000ffff087224 */ /* 0x000fe400078e0a08 */
[----:B------:R-:W-:Y:S01]  /*59e0*/  @!P1 IMAD.MOV R71, RZ, RZ, -R71 ;  /* 0x000000ffff479224 */ /* 0x000fe200078e0a47 */
[C---:B------:R-:W-:Y:S01]  /*59f0*/  ISETP.GT.U32.AND P1, PT, R0.reuse, R119, PT ;  /* 0x000000770000720c */ /* 0x040fe20003f24070 */
[--C-:B------:R-:W-:Y:S01]  /*5a00*/  @!P0 IMAD.IADD R65, R65, 0x1, -R0.reuse ;  /* 0x0000000141418824 */ /* 0x100fe200078e0a00 */
[----:B------:R-:W-:Y:S01]  /*5a10*/  ISETP.GE.AND P0, PT, R11, RZ, PT ;  /* 0x000000ff0b00720c */ /* 0x000fe20003f06270 */
[----:B------:R-:W-:Y:S02]  /*5a20*/  IMAD R61, R0, R8, R61 ;  /* 0x00000008003d7224 */ /* 0x000fe400078e023d */
[----:B------:R-:W-:Y:S01]  /*5a30*/  @!P6 IMAD.MOV R67, RZ, RZ, -R67 ;  /* 0x000000ffff43e224 */ /* 0x000fe200078e0a43 */
[----:B------:R-:W-:Y:S01]  /*5a40*/  ISETP.GE.AND P6, PT, R10, RZ, PT ;  /* 0x000000ff0a00720c */ /* 0x000fe20003fc6270 */
[----:B------:R-:W-:Y:S01]  /*5a50*/  @!P5 IMAD.MOV R65, RZ, RZ, -R65 ;  /* 0x000000ffff41d224 */ /* 0x000fe200078e0a41 */
[----:B------:R-:W-:Y:S01]  /*5a60*/  ISETP.GT.U32.AND P5, PT, R0, R61, PT ;  /* 0x0000003d0000720c */ /* 0x000fe20003fa4070 */
[----:B------:R-:W-:Y:S01]  /*5a70*/  @!P4 IMAD.IADD R49, R49, 0x1, -R0 ;  /* 0x000000013131c824 */ /* 0x000fe200078e0a00 */
[----:B------:R-:W-:-:S03]  /*5a80*/  LOP3.LUT R10, R6, 0x1d4, RZ, 0xfc, !PT ;  /* 0x000001d4060a7812 */ /* 0x000fc600078efcff */
[--C-:B------:R-:W-:Y:S01]  /*5a90*/  @!P1 IMAD.IADD R119, R119, 0x1, -R0.reuse ;  /* 0x0000000177779824 */ /* 0x100fe200078e0a00 */
[----:B------:R-:W-:Y:S02]  /*5aa0*/  IABS R19, R10 ;  /* 0x0000000a00137213 */ /* 0x000fe40000000000 */
[----:B------:R-:W-:Y:S01]  /*5ab0*/  ISETP.GE.AND P1, PT, R16, RZ, PT ;  /* 0x000000ff1000720c */ /* 0x000fe20003f26270 */
[----:B------:R-:W-:Y:S01]  /*5ac0*/  @!P2 IMAD.MOV R119, RZ, RZ, -R119 ;  /* 0x000000ffff77a224 */ /* 0x000fe200078e0a77 */
[C---:B------:R-:W-:Y:S01]  /*5ad0*/  ISETP.GT.U32.AND P4, PT, R0.reuse, R49, PT ;  /* 0x000000310000720c */ /* 0x040fe20003f84070 */
[----:B------:R-:W-:Y:S01]  /*5ae0*/  IMAD.HI.U32 R8, R7, R19, RZ ;  /* 0x0000001307087227 */ /* 0x000fe200078e00ff */
[----:B------:R-:W-:Y:S02]  /*5af0*/  ISETP.GT.U32.AND P2, PT, R0, R63, PT ;  /* 0x0000003f0000720c */ /* 0x000fe40003f44070 */
[----:B------:R-:W-:Y:S01]  /*5b00*/  LOP3.LUT R16, R6, 0x1f0, RZ, 0xfc, !PT ;  /* 0x000001f006107812 */ /* 0x000fe200078efcff */
[----:B------:R-:W-:-:S02]  /*5b10*/  @!P5 IMAD.IADD R61, R61, 0x1, -R0 ;  /* 0x000000013d3dd824 */ /* 0x000fc400078e0a00 */
[----:B------:R-:W-:Y:S02]  /*5b20*/  IMAD.MOV R11, RZ, RZ, -R8 ;  /* 0x000000ffff0b7224 */ /* 0x000fe400078e0a08 */
[----:B------:R-:W-:Y:S01]  /*5b30*/  IMAD.HI.U32 R8, R7, R59, RZ ;  /* 0x0000003b07087227 */ /* 0x000fe200078e00ff */
[----:B------:R-:W-:-:S03]  /*5b40*/  ISETP.GT.U32.AND P5, PT, R0, R61, PT ;  /* 0x0000003d0000720c */ /* 0x000fc60003fa4070 */
[----:B------:R-:W-:Y:S02]  /*5b50*/  IMAD R19, R0, R11, R19 ;  /* 0x0000000b00137224 */ /* 0x000fe400078e0213 */
[----:B------:R-:W-:Y:S01]  /*5b60*/  @!P1 IMAD.MOV R75, RZ, RZ, -R75 ;  /* 0x000000ffff4b9224 */ /* 0x000fe200078e0a4b */
[----:B------:R-:W-:Y:S01]  /*5b70*/  ISETP.GE.AND P1, PT, R10, RZ, PT ;  /* 0x000000ff0a00720c */ /* 0x000fe20003f26270 */
[----:B------:R-:W-:Y:S01]  /*5b80*/  @!P4 IMAD.IADD R49, R49, 0x1, -R0 ;  /* 0x000000013131c824 */ /* 0x000fe200078e0a00 */
[----:B------:R-:W-:Y:S01]  /*5b90*/  ISETP.GT.U32.AND P4, PT, R0, R19, PT ;  /* 0x000000130000720c */ /* 0x000fe20003f84070 */
[----:B------:R-:W-:-:S04]  /*5ba0*/  IMAD.HI.U32 R10, R7, R57, RZ ;  /* 0x00000039070a7227 */ /* 0x000fc800078e00ff */
[----:B------:R-:W-:Y:S02]  /*5bb0*/  @!P2 IMAD.IADD R63, R63, 0x1, -R0 ;  /* 0x000000013f3fa824 */ /* 0x000fe400078e0a00 */
[----:B------:R-:W-:Y:S02]  /*5bc0*/  IMAD.MOV R8, RZ, RZ, -R8 ;  /* 0x000000ffff087224 */ /* 0x000fe400078e0a08 */
[----:B------:R-:W-:Y:S01]  /*5bd0*/  IMAD.MOV R10, RZ, RZ, -R10 ;  /* 0x000000ffff0a7224 */ /* 0x000fe200078e0a0a */
[C---:B------:R-:W-:Y:S01]  /*5be0*/  ISETP.GT.U32.AND P2, PT, R0.reuse, R63, PT ;  /* 0x0000003f0000720c */ /* 0x040fe20003f44070 */
[----:B------:R-:W-:Y:S01]  /*5bf0*/  IMAD R59, R0, R8, R59 ;  /* 0x00000008003b7224 */ /* 0x000fe200078e023b */
[----:B------:R-:W-:Y:S01]  /*5c00*/  LOP3.LUT R8, R6, 0x1e0, RZ, 0xfc, !PT ;  /* 0x000001e006087812 */ /* 0x000fe200078efcff */
[C---:B------:R-:W-:Y:S02]  /*5c10*/  IMAD R57, R0.reuse, R10, R57 ;  /* 0x0000000a00397224 */ /* 0x040fe400078e0239 */
[--C-:B------:R-:W-:Y:S01]  /*5c20*/  @!P5 IMAD.IADD R61, R61, 0x1, -R0.reuse ;  /* 0x000000013d3dd824 */ /* 0x100fe200078e0a00 */
[C---:B------:R-:W-:Y:S01]  /*5c30*/  ISETP.GT.U32.AND P5, PT, R0.reuse, R59, PT ;  /* 0x0000003b0000720c */ /* 0x040fe20003fa4070 */
[--C-:B------:R-:W-:Y:S01]  /*5c40*/  @!P4 IMAD.IADD R19, R19, 0x1, -R0.reuse ;  /* 0x000000011313c824 */ /* 0x100fe200078e0a00 */
[----:B------:R-:W-:Y:S01]  /*5c50*/  IABS R17, R8 ;  /* 0x0000000800117213 */ /* 0x000fe20000000000 */
[----:B------:R-:W-:Y:S01]  /*5c60*/  @!P0 IMAD.MOV R61, RZ, RZ, -R61 ;  /* 0x000000ffff3d8224 */ /* 0x000fe200078e0a3d */
[C---:B------:R-:W-:Y:S01]  /*5c70*/  ISETP.GT.U32.AND P0, PT, R0.reuse, R57, PT ;  /* 0x000000390000720c */ /* 0x040fe20003f04070 */
[----:B------:R-:W-:Y:S01]  /*5c80*/  @!P6 IMAD.MOV R49, RZ, RZ, -R49 ;  /* 0x000000ffff31e224 */ /* 0x000fe200078e0a31 */
[----:B------:R-:W-:Y:S01]  /*5c90*/  ISETP.GT.U32.AND P4, PT, R0, R19, PT ;  /* 0x000000130000720c */ /* 0x000fe20003f84070 */
[----:B------:R-:W-:Y:S01]  /*5ca0*/  @!P2 IMAD.IADD R63, R63, 0x1, -R0 ;  /* 0x000000013f3fa824 */ /* 0x000fe200078e0a00 */
[----:B------:R-:W-:Y:S01]  /*5cb0*/  ISETP.GE.AND P2, PT, R12, RZ, PT ;  /* 0x000000ff0c00720c */ /* 0x000fe20003f46270 */
[----:B------:R-:W-:Y:S01]  /*5cc0*/  IMAD.HI.U32 R11, R7, R15, RZ ;  /* 0x0000000f070b7227 */ /* 0x000fe200078e00ff */
[----:B------:R-:W-:-:S02]  /*5cd0*/  LOP3.LUT R12, R6, 0x1e4, RZ, 0xfc, !PT ;  /* 0x000001e4060c7812 */ /* 0x000fc400078efcff */
[----:B------:R-:W-:Y:S01]  /*5ce0*/  ISETP.GE.AND P6, PT, R8, RZ, PT ;  /* 0x000000ff0800720c */ /* 0x000fe20003fc6270 */
[----:B------:R-:W-:Y:S01]  /*5cf0*/  IMAD.HI.U32 R8, R7, R17, RZ ;  /* 0x0000001107087227 */ /* 0x000fe200078e00ff */
[----:B------:R-:W-:-:S03]  /*5d00*/  IABS R53, R12 ;  /* 0x0000000c00357213 */ /* 0x000fc60000000000 */
[--C-:B------:R-:W-:Y:S02]  /*5d10*/  @!P5 IMAD.IADD R59, R59, 0x1, -R0.reuse ;  /* 0x000000013b3bd824 */ /* 0x100fe400078e0a00 */
[----:B------:R-:W-:Y:S02]  /*5d20*/  @!P0 IMAD.IADD R57, R57, 0x1, -R0 ;  /* 0x0000000139398824 */ /* 0x000fe400078e0a00 */
        /* <DEDUP_REMOVED lines=8> */
[----:B------:R-:W-:Y:S02]  /*5db0*/  IMAD.MOV R10, RZ, RZ, -R10 ;  /* 0x000000ffff0a7224 */ /* 0x000fe400078e0a0a */
[----:B------:R-:W-:Y:S01]  /*5dc0*/  @!P1 IMAD.MOV R19, RZ, RZ, -R19 ;  /* 0x000000ffff139224 */ /* 0x000fe200078e0a13 */
[C---:B------:R-:W-:Y:S01]  /*5dd0*/  ISETP.GT.U32.AND P1, PT, R0.reuse, R17, PT ;  /* 0x000000110000720c */ /* 0x040fe20003f24070 */
[----:B------:R-:W-:Y:S02]  /*5de0*/  IMAD.MOV R11, RZ, RZ, -R11 ;  /* 0x000000ffff0b7224 */ /* 0x000fe400078e0a0b */
[----:B------:R-:W-:Y:S01]  /*5df0*/  @!P3 IMAD.MOV R63, RZ, RZ, -R63 ;  /* 0x000000ffff3fb224 */ /* 0x000fe200078e0a3f */
[----:B------:R-:W-:Y:S01]  /*5e00*/  ISETP.GE.AND P3, PT, R13, RZ, PT ;  /* 0x000000ff0d00720c */ /* 0x000fe20003f66270 */
[C---:B------:R-:W-:Y:S01]  /*5e10*/  IMAD R53, R0.reuse, R10, R53 ;  /* 0x0000000a00357224 */ /* 0x040fe200078e0235 */
[----:B------:R-:W-:Y:S01]  /*5e20*/  IABS R13, R12 ;  /* 0x0000000c000d7213 */ /* 0x000fe20000000000 */
[----:B------:R-:W-:Y:S01]  /*5e30*/  IMAD R15, R0, R11, R15 ;  /* 0x0000000b000f7224 */ /* 0x000fe200078e020f */
[----:B------:R-:W-:Y:S01]  /*5e40*/  LOP3.LUT R10, R6, 0x1f8, RZ, 0xfc, !PT ;  /* 0x000001f8060a7812 */ /* 0x000fe200078efcff */
[--C-:B------:R-:W-:Y:S01]  /*5e50*/  @!P5 IMAD.IADD R59, R59, 0x1, -R0.reuse ;  /* 0x000000013b3bd824 */ /* 0x100fe200078e0a00 */
[C---:B------:R-:W-:Y:S01]  /*5e60*/  ISETP.GT.U32.AND P5, PT, R0.reuse, R53, PT ;  /* 0x000000350000720c */ /* 0x040fe20003fa4070 */
[----:B------:R-:W-:Y:S01]  /*5e70*/  @!P0 IMAD.IADD R57, R57, 0x1, -R0 ;  /* 0x0000000139398824 */ /* 0x000fe200078e0a00 */
[----:B------:R-:W-:Y:S01]  /*5e80*/  ISETP.GT.U32.AND P0, PT, R0, R15, PT ;  /* 0x0000000f0000720c */ /* 0x000fe20003f04070 */
[----:B------:R-:W-:Y:S01]  /*5e90*/  IMAD.HI.U32 R6, R7, R13, RZ ;  /* 0x0000000d07067227 */ /* 0x000fe200078e00ff */
[----:B------:R-:W-:-:S02]  /*5ea0*/  IABS R11, R16 ;  /* 0x00000010000b7213 */ /* 0x000fc40000000000 */
[----:B------:R-:W-:Y:S01]  /*5eb0*/  IABS R51, R10 ;  /* 0x0000000a00337213 */ /* 0x000fe20000000000 */
[----:B------:R-:W-:Y:S02]  /*5ec0*/  IMAD.MOV R6, RZ, RZ, -R6 ;  /* 0x000000ffff067224 */ /* 0x000fe400078e0a06 */
[----:B------:R-:W-:Y:S02]  /*5ed0*/  @!P1 IMAD.IADD R17, R17, 0x1, -R0 ;  /* 0x0000000111119824 */ /* 0x000fe400078e0a00 */
[C---:B------:R-:W-:Y:S02]  /*5ee0*/  IMAD R13, R0.reuse, R6, R13 ;  /* 0x00000006000d7224 */ /* 0x040fe400078e020d */
[----:B------:R-:W-:Y:S01]  /*5ef0*/  IMAD.HI.U32 R6, R7, R11, RZ ;  /* 0x0000000b07067227 */ /* 0x000fe200078e00ff */
[----:B------:R-:W-:-:S03]  /*5f00*/  ISETP.GT.U32.AND P1, PT, R0, R17, PT ;  /* 0x000000110000720c */ /* 0x000fc60003f24070 */
[--C-:B------:R-:W-:Y:S01]  /*5f10*/  @!P5 IMAD.IADD R53, R53, 0x1, -R0.reuse ;  /* 0x000000013535d824 */ /* 0x100fe200078e0a00 */
[C---:B------:R-:W-:Y:S01]  /*5f20*/  ISETP.GT.U32.AND P5, PT, R0.reuse, R13, PT ;  /* 0x0000000d0000720c */ /* 0x040fe20003fa4070 */
[----:B------:R-:W-:Y:S02]  /*5f30*/  @!P0 IMAD.IADD R15, R15, 0x1, -R0 ;  /* 0x000000010f0f8824 */ /* 0x000fe400078e0a00 */
[----:B------:R-:W-:Y:S01]  /*5f40*/  IMAD.MOV R6, RZ, RZ, -R6 ;  /* 0x000000ffff067224 */ /* 0x000fe200078e0a06 */
[C---:B------:R-:W-:Y:S01]  /*5f50*/  ISETP.GT.U32.AND P0, PT, R0.reuse, R53, PT ;  /* 0x000000350000720c */ /* 0x040fe20003f04070 */
[----:B------:R-:W-:Y:S01]  /*5f60*/  @!P2 IMAD.MOV R59, RZ, RZ, -R59 ;  /* 0x000000ffff3ba224 */ /* 0x000fe200078e0a3b */
[----:B------:R-:W-:Y:S01]  /*5f70*/  ISETP.GT.U32.AND P2, PT, R0, R15, PT ;  /* 0x0000000f0000720c */ /* 0x000fe20003f44070 */
[----:B------:R-:W-:-:S04]  /*5f80*/  IMAD.HI.U32 R8, R7, R55, RZ ;  /* 0x0000003707087227 */ /* 0x000fc800078e00ff */
[----:B------:R-:W-:Y:S01]  /*5f90*/  IMAD R11, R0, R6, R11 ;  /* 0x00000006000b7224 */ /* 0x000fe200078e020b */
[----:B------:R-:W-:Y:S01]  /*5fa0*/  IADD3 R6, R124, -0x1, RZ ;  /* 0xffffffff7c067810 */ /* 0x000fe20007ffe0ff */
[----:B------:R-:W-:-:S04]  /*5fb0*/  IMAD.HI.U32 R7, R7, R51, RZ ;  /* 0x0000003307077227 */ /* 0x000fc800078e00ff */
[----:B------:R-:W-:Y:S02]  /*5fc0*/  IMAD.MOV R8, RZ, RZ, -R8 ;  /* 0x000000ffff087224 */ /* 0x000fe400078e0a08 */
[--C-:B------:R-:W-:Y:S01]  /*5fd0*/  @!P1 IMAD.IADD R17, R17, 0x1, -R0.reuse ;  /* 0x0000000111119824 */ /* 0x100fe200078e0a00 */
[C---:B------:R-:W-:Y:S01]  /*5fe0*/  ISETP.GT.U32.AND P1, PT, R0.reuse, R11, PT ;  /* 0x0000000b0000720c */ /* 0x040fe20003f24070 */
[----:B------:R-:W-:Y:S02]  /*5ff0*/  IMAD.MOV R7, RZ, RZ, -R7 ;  /* 0x000000ffff077224 */ /* 0x000fe400078e0a07 */
[--C-:B------:R-:W-:Y:S02]  /*6000*/  @!P5 IMAD.IADD R13, R13, 0x1, -R0.reuse ;  /* 0x000000010d0dd824 */ /* 0x100fe400078e0a00 */
[C---:B------:R-:W-:Y:S01]  /*6010*/  IMAD R55, R0.reuse, R8, R55 ;  /* 0x0000000800377224 */ /* 0x040fe200078e0237 */
[----:B------:R-:W-:Y:S01]  /*6020*/  LOP3.LUT R8, RZ, c[0x0][0x17c], RZ, 0x33, !PT ;  /* 0x00005f00ff087a12 */ /* 0x000fe200078e33ff */
[C---:B------:R-:W-:Y:S01]  /*6030*/  IMAD R51, R0.reuse, R7, R51 ;  /* 0x0000000700337224 */ /* 0x040fe200078e0233 */
[C---:B------:R-:W-:Y:S01]  /*6040*/  ISETP.GT.U32.AND P5, PT, R0.reuse, R13, PT ;  /* 0x0000000d0000720c */ /* 0x040fe20003fa4070 */
[--C-:B------:R-:W-:Y:S01]  /*6050*/  @!P0 IMAD.IADD R53, R53, 0x1, -R0.reuse ;  /* 0x0000000135358824 */ /* 0x100fe200078e0a00 */
[C---:B------:R-:W-:Y:S01]  /*6060*/  ISETP.GT.U32.AND P0, PT, R0.reuse, R55, PT ;  /* 0x000000370000720c */ /* 0x040fe20003f04070 */
[--C-:B------:R-:W-:Y:S01]  /*6070*/  @!P2 IMAD.IADD R15, R15, 0x1, -R0.reuse ;  /* 0x000000010f0fa824 */ /* 0x100fe200078e0a00 */
[----:B------:R-:W-:Y:S01]  /*6080*/  ISETP.GT.U32.AND P2, PT, R0, R51, PT ;  /* 0x000000330000720c */ /* 0x000fe20003f44070 */
[--C-:B------:R-:W-:Y:S01]  /*6090*/  @!P1 IMAD.IADD R11, R11, 0x1, -R0.reuse ;  /* 0x000000010b0b9824 */ /* 0x100fe200078e0a00 */
[----:B------:R-:W-:Y:S01]  /*60a0*/  ISETP.GE.U32.AND P1, PT, R6, 0x7fffffe0, PT ;  /* 0x7fffffe00600780c */ /* 0x000fe20003f26070 */
[----:B------:R-:W-:Y:S01]  /*60b0*/  @!P3 IMAD.MOV R57, RZ, RZ, -R57 ;  /* 0x000000ffff39b224 */ /* 0x000fe200078e0a39 */
[----:B------:R-:W-:Y:S01]  /*60c0*/  IADD3 R6, R124, -0x5, RZ ;  /* 0xfffffffb7c067810 */ /* 0x000fe20007ffe0ff */
[----:B------:R-:W-:Y:S01]  /*60d0*/  @!P6 IMAD.MOV R17, RZ, RZ, -R17 ;  /* 0x000000ffff11e224 */ /* 0x000fe200078e0a11 */
[----:B------:R-:W-:Y:S01]  /*60e0*/  ISETP.GT.U32.AND P3, PT, R0, R11, PT ;  /* 0x0000000b0000720c */ /* 0x000fe20003f64070 */
[----:B------:R-:W-:Y:S01]  /*60f0*/  @!P4 IMAD.MOV R53, RZ, RZ, -R53 ;  /* 0x000000ffff35c224 */ /* 0x000fe200078e0a35 */
[----:B------:R-:W-:Y:S01]  /*6100*/  ISETP.GE.AND P6, PT, R14, RZ, PT ;  /* 0x000000ff0e00720c */ /* 0x000fe20003fc6270 */
[--C-:B------:R-:W-:Y:S01]  /*6110*/  @!P5 IMAD.IADD R13, R13, 0x1, -R0.reuse ;  /* 0x000000010d0dd824 */ /* 0x100fe200078e0a00 */
[----:B------:R-:W-:Y:S01]  /*6120*/  ISETP.GE.AND P5, PT, R12, RZ, PT ;  /* 0x000000ff0c00720c */ /* 0x000fe20003fa6270 */
[--C-:B------:R-:W-:Y:S01]  /*6130*/  @!P0 IMAD.IADD R55, R55, 0x1, -R0.reuse ;  /* 0x0000000137378824 */ /* 0x100fe200078e0a00 */
[----:B------:R-:W-:Y:S01]  /*6140*/  ISETP.GE.AND P0, PT, R16, RZ, PT ;  /* 0x000000ff1000720c */ /* 0x000fe20003f06270 */
[----:B------:R-:W-:Y:S01]  /*6150*/  @!P2 IMAD.IADD R51, R51, 0x1, -R0 ;  /* 0x000000013333a824 */ /* 0x000fe200078e0a00 */
[----:B------:R-:W-:-:S02]  /*6160*/  IADD3 R7, R124, -0x9, RZ ;  /* 0xfffffff77c077810 */ /* 0x000fc40007ffe0ff */
[C---:B------:R-:W-:Y:S02]  /*6170*/  ISETP.GT.U32.AND P4, PT, R0.reuse, R55, PT ;  /* 0x000000370000720c */ /* 0x040fe40003f84070 */
[----:B------:R-:W-:Y:S01]  /*6180*/  ISETP.GT.U32.AND P2, PT, R0, R51, PT ;  /* 0x000000330000720c */ /* 0x000fe20003f44070 */
[----:B------:R-:W-:Y:S01]  /*6190*/  @!P3 IMAD.IADD R11, R11, 0x1, -R0 ;  /* 0x000000010b0bb824 */ /* 0x000fe200078e0a00 */
[----:B------:R-:W-:Y:S01]  /*61a0*/  ISETP.GE.U32.AND P3, PT, R7, 0x7fffffd8, PT ;  /* 0x7fffffd80700780c */ /* 0x000fe20003f66070 */
[----:B------:R-:W-:Y:S01]  /*61b0*/  @!P6 IMAD.MOV R15, RZ, RZ, -R15 ;  /* 0x000000ffff0fe224 */ /* 0x000fe200078e0a0f */
[----:B------:R-:W-:Y:S01]  /*61c0*/  ISETP.GE.U32.AND P6, PT, R6, 0x7fffffdc, PT ;  /* 0x7fffffdc0600780c */ /* 0x000fe20003fc6070 */
[----:B------:R-:W-:Y:S01]  /*61d0*/  @!P5 IMAD.MOV R13, RZ, RZ, -R13 ;  /* 0x000000ffff0dd224 */ /* 0x000fe200078e0a0d */
[----:B------:R-:W-:Y:S01]  /*61e0*/  ISETP.GE.AND P5, PT, R18, RZ, PT ;  /* 0x000000ff1200720c */ /* 0x000fe20003fa6270 */
[----:B------:R-:W-:Y:S01]  /*61f0*/  @!P0 IMAD.MOV R11, RZ, RZ, -R11 ;  /* 0x000000ffff0b8224 */ /* 0x000fe200078e0a0b */
[----:B------:R-:W-:-:S02]  /*6200*/  ISETP.GE.AND P0, PT, R10, RZ, PT ;  /* 0x000000ff0a00720c */ /* 0x000fc40003f06270 */
[----:B------:R-:W-:Y:S01]  /*6210*/  IADD3 R6, R124, -0xd, RZ ;  /* 0xfffffff37c067810 */ /* 0x000fe20007ffe0ff */
[--C-:B------:R-:W-:Y:S02]  /*6220*/  @!P4 IMAD.IADD R55, R55, 0x1, -R0.reuse ;  /* 0x000000013737c824 */ /* 0x100fe400078e0a00 */
[----:B------:R-:W-:Y:S01]  /*6230*/  @!P2 IMAD.IADD R51, R51, 0x1, -R0 ;  /* 0x000000013333a824 */ /* 0x000fe200078e0a00 */
[----:B------:R-:W-:Y:S01]  /*6240*/  ISETP.NE.AND P2, PT, RZ, c[0x0][0x17c], PT ;  /* 0x00005f00ff007a0c */ /* 0x000fe20003f45270 */
[----:B------:R-:W-:Y:S01]  /*6250*/  IMAD R0, R20, c[0x0][0x18c], RZ ;  /* 0x0000630014007a24 */ /* 0x000fe200078e02ff */
[----:B------:R-:W-:Y:S02]  /*6260*/  ISETP.GE.U32.AND P4, PT, R6, 0x7fffffd4, PT ;  /* 0x7fffffd40600780c */ /* 0x000fe40003f86070 */
[----:B------:R-:W-:Y:S01]  /*6270*/  SEL R7, R8, R21, !P2 ;  /* 0x0000001508077207 */ /* 0x000fe20005000000 */
[----:B------:R-:W-:Y:S01]  /*6280*/  @!P5 IMAD.MOV R55, RZ, RZ, -R55 ;  /* 0x000000ffff37d224 */ /* 0x000fe200078e0a37 */
[----:B------:R-:W-:Y:S01]  /*6290*/  IADD3 R6, R124, -0x11, RZ ;  /* 0xffffffef7c067810 */ /* 0x000fe20007ffe0ff */
[----:B------:R-:W-:Y:S01]  /*62a0*/  @!P0 IMAD.MOV R51, RZ, RZ, -R51 ;  /* 0x000000ffff338224 */ /* 0x000fe200078e0a33 */
[----:B------:R-:W-:Y:S01]  /*62b0*/  SEL R60, R8, R19, !P2 ;  /* 0x00000013083c7207 */ /* 0x000fe20005000000 */
[----:B------:R-:W-:Y:S01]  /*62c0*/  IMAD R19, R7, c[0x0][0x190], RZ ;  /* 0x0000640007137a24 */ /* 0x000fe200078e02ff */
[----:B------:R-:W-:-:S02]  /*62d0*/  ISETP.GE.U32.AND P5, PT, R6, 0x7fffffd0, PT ;  /* 0x7fffffd00600780c */ /* 0x000fc40003fa6070 */
[----:B------:R-:W-:Y:S01]  /*62e0*/  LEA R50, P0, R0, c[0x0][0x168], 0x2 ;  /* 0x00005a0000327a11 */ /* 0x000fe200078010ff */
[----:B------:R-:W-:Y:S01]  /*62f0*/  IMAD R60, R60, c[0x0][0x190], RZ ;  /* 0x000064003c3c7a24 */ /* 0x000fe200078e02ff */
[C---:B------:R-:W-:Y:S02]  /*6300*/  SEL R6, R8.reuse, R9, !P2 ;  /* 0x0000000908067207 */ /* 0x040fe40005000000 */
[C---:B------:R-:W-:Y:S02]  /*6310*/  SEL R32, R8.reuse, R73, !P2 ;  /* 0x0000004908207207 */ /* 0x040fe40005000000 */
[C---:B------:R-:W-:Y:S02]  /*6320*/  SEL R34, R8.reuse, R77, !P2 ;  /* 0x0000004d08227207 */ /* 0x040fe40005000000 */
[C---:B------:R-:W-:Y:S02]  /*6330*/  SEL R38, R8.reuse, R79, !P2 ;  /* 0x0000004f08267207 */ /* 0x040fe40005000000 */
[----:B------:R-:W-:-:S02]  /*6340*/  SEL R40, R8, R81, !P2 ;  /* 0x0000005108287207 */ /* 0x000fc40005000000 */
[C---:B------:R-:W-:Y:S02]  /*6350*/  SEL R9, R8.reuse, R25, !P2 ;  /* 0x0000001908097207 */ /* 0x040fe40005000000 */
        /* <DEDUP_REMOVED lines=24> */
[----:B------:R-:W-:Y:S01]  /*64e0*/  SEL R90, R8, R107, !P2 ;  /* 0x0000006b085a7207 */ /* 0x000fe20005000000 */
[----:B------:R-:W-:Y:S01]  /*64f0*/  IMAD R7, R88, c[0x0][0x190], RZ ;  /* 0x0000640058077a24 */ /* 0x000fe200078e02ff */
[C---:B------:R-:W-:Y:S02]  /*6500*/  SEL R114, R8.reuse, R109, !P2 ;  /* 0x0000006d08727207 */ /* 0x040fe40005000000 */
[C---:B------:R-:W-:Y:S02]  /*6510*/  SEL R92, R8.reuse, R111, !P2 ;  /* 0x0000006f085c7207 */ /* 0x040fe40005000000 */
[C---:B------:R-:W-:Y:S02]  /*6520*/  SEL R108, R8.reuse, R113, !P2 ;  /* 0x00000071086c7207 */ /* 0x040fe40005000000 */
[----:B------:R-:W-:-:S02]  /*6530*/  SEL R94, R8, R115, !P2 ;  /* 0x00000073085e7207 */ /* 0x000fc40005000000 */
[C---:B------:R-:W-:Y:S02]  /*6540*/  SEL R96, R8.reuse, R117, !P2 ;  /* 0x0000007508607207 */ /* 0x040fe40005000000 */
[C---:B------:R-:W-:Y:S02]  /*6550*/  SEL R81, R8.reuse, R52, !P2 ;  /* 0x0000003408517207 */ /* 0x040fe40005000000 */
[C---:B------:R-:W-:Y:S02]  /*6560*/  SEL R79, R8.reuse, R54, !P2 ;  /* 0x00000036084f7207 */ /* 0x040fe40005000000 */
[C---:B------:R-:W-:Y:S01]  /*6570*/  SEL R77, R8.reuse, R56, !P2 ;  /* 0x00000038084d7207 */ /* 0x040fe20005000000 */
[----:B------:R-:W-:Y:S01]  /*6580*/  IMAD R81, R81, c[0x0][0x190], RZ ;  /* 0x0000640051517a24 */ /* 0x000fe200078e02ff */
        /* <DEDUP_REMOVED lines=52> */
[----:B------:R-:W-:-:S02]  /*68d0*/  SEL R110, R8, R159, !P2 ;  /* 0x0000009f086e7207 */ /* 0x000fc40005000000 */
[----:B------:R-:W-:Y:S01]  /*68e0*/  SEL R100, R8, R181, !P2 ;  /* 0x000000b508647207 */ /* 0x000fe20005000000 */
[----:B------:R-:W-:Y:S01]  /*68f0*/  IMAD R181, R114, c[0x0][0x190], RZ ;  /* 0x0000640072b57a24 */ /* 0x000fe200078e02ff */
        /* <DEDUP_REMOVED lines=28> */
[C---:B------:R-:W-:Y:S01]  /*6ac0*/  SEL R107, R8.reuse, R209, !P2 ;  /* 0x000000d1086b7207 */ /* 0x040fe20005000000 */
        /* <DEDUP_REMOVED lines=89> */
[----:B------:R-:W-:Y:S01]  /*7060*/  LEA.HI.X.SX32 R0, R0, c[0x0][0x16c], 0x2, P0 ;  /* 0x00005b0000007a11 */ /* 0x000fe200000f16ff */
[----:B------:R-:W-:Y:S01]  /*7070*/  IMAD R39, R39, c[0x0][0x190], RZ ;  /* 0x0000640027277a24 */ /* 0x000fe200078e02ff */
[----:B--2---:R-:W-:Y:S01]  /*7080*/  LEA R242, P2, R19, R50, 0x2 ;  /* 0x0000003213f27211 */ /* 0x004fe200078410ff */
[----:B------:R-:W-:Y:S01]  /*7090*/  IMAD R97, R97, c[0x0][0x190], RZ ;  /* 0x0000640061617a24 */ /* 0x000fe200078e02ff */
[----:B------:R-:W-:Y:S01]  /*70a0*/  LEA R48, P0, R5, c[0x0][0x160], 0x2 ;  /* 0x0000580005307a11 */ /* 0x000fe200078010ff */
[----:B------:R-:W-:Y:S01]  /*70b0*/  IMAD R41, R41, c[0x0][0x190], RZ ;  /* 0x0000640029297a24 */ /* 0x000fe200078e02ff */
[----:B------:R-:W-:Y:S01]  /*70c0*/  LEA.HI.X.SX32 R243, R19, R0, 0x2, P2 ;  /* 0x0000000013f37211 */ /* 0x000fe200010f16ff */
[----:B------:R-:W-:Y:S01]  /*70d0*/  IMAD R19, R80, c[0x0][0x190], RZ ;  /* 0x0000640050137a24 */ /* 0x000fe200078e02ff */
[C---:B------:R-:W-:Y:S01]  /*70e0*/  LEA R154, P2, R2.reuse, c[0x0][0x160], 0x2 ;  /* 0x00005800029a7a11 */ /* 0x040fe200078410ff */
[----:B------:R-:W-:Y:S01]  /*70f0*/  IMAD R95, R95, c[0x0][0x190], RZ ;  /* 0x000064005f5f7a24 */ /* 0x000fe200078e02ff */
[----:B------:R-:W-:Y:S01]  /*7100*/  LEA.HI.X.SX32 R49, R5, c[0x0][0x164], 0x2, P0 ;  /* 0x0000590005317a11 */ /* 0x000fe200000f16ff */
[----:B------:R1:W-:Y:S01]  /*7110*/  STL.64 [R1+0x36d8], R242 ;  /* 0x0036d8f201007387 */ /* 0x0003e20000100a00 */
[----:B------:R-:W-:Y:S01]  /*7120*/  LEA.HI.X.SX32 R155, R2, c[0x0][0x164], 0x2, P2 ;  /* 0x00005900029b7a11 */ /* 0x000fe200010f16ff */
[----:B------:R-:W-:Y:S01]  /*7130*/  IMAD R43, R43, c[0x0][0x190], RZ ;  /* 0x000064002b2b7a24 */ /* 0x000fe200078e02ff */
[C---:B------:R-:W-:Y:S01]  /*7140*/  LEA R158, P2, R4.reuse, c[0x0][0x160], 0x2 ;  /* 0x00005800049e7a11 */ /* 0x040fe200078410ff */
[----:B------:R-:W-:Y:S01]  /*7150*/  IMAD R93, R93, c[0x0][0x190], RZ ;  /* 0x000064005d5d7a24 */ /* 0x000fe200078e02ff */
[----:B------:R-:W-:Y:S01]  /*7160*/  LEA R156, P0, R3, c[0x0][0x160], 0x2 ;  /* 0x00005800039c7a11 */ /* 0x000fe200078010ff */
[----:B------:R-:W-:Y:S01]  /*7170*/  IMAD R45, R45, c[0x0][0x190], RZ ;  /* 0x000064002d2d7a24 */ /* 0x000fe200078e02ff */
[----:B------:R-:W-:Y:S01]  /*7180*/  LEA.HI.X.SX32 R159, R4, c[0x0][0x164], 0x2, P2 ;  /* 0x00005900049f7a11 */ /* 0x000fe200010f16ff */
[----:B------:R-:W-:Y:S01]  /*7190*/  IMAD R91, R91, c[0x0][0x190], RZ ;  /* 0x000064005b5b7a24 */ /* 0x000fe200078e02ff */
[----:B------:R-:W-:Y:S01]  /*71a0*/  LEA R244, P2, R209, R50, 0x2 ;  /* 0x00000032d1f47211 */ /* 0x000fe200078410ff */
[----:B------:R-:W-:Y:S01]  /*71b0*/  IMAD R47, R47, c[0x0][0x190], RZ ;  /* 0x000064002f2f7a24 */ /* 0x000fe200078e02ff */
[----:B------:R-:W-:Y:S01]  /*71c0*/  LEA.HI.X.SX32 R157, R3, c[0x0][0x164], 0x2, P0 ;  /* 0x00005900039d7a11 */ /* 0x000fe200000f16ff */
[----:B------:R-:W-:Y:S01]  /*71d0*/  IMAD R89, R89, c[0x0][0x190], RZ ;  /* 0x0000640059597a24 */ /* 0x000fe200078e02ff */
[----:B------:R-:W-:Y:S01]  /*71e0*/  LEA.HI.X.SX32 R245, R209, R0, 0x2, P2 ;  /* 0x00000000d1f57211 */ /* 0x000fe200010f16ff */
[----:B------:R-:W-:Y:S01]  /*71f0*/  IMAD R87, R87, c[0x0][0x190], RZ ;  /* 0x0000640057577a24 */ /* 0x000fe200078e02ff */
[-C--:B------:R-:W-:Y:S01]  /*7200*/  LEA R2, P2, R213, R50.reuse, 0x2 ;  /* 0x00000032d5027211 */ /* 0x080fe200078410ff */
[----:B------:R-:W-:Y:S01]  /*7210*/  IMAD R85, R85, c[0x0][0x190], RZ ;  /* 0x0000640055557a24 */ /* 0x000fe200078e02ff */
[----:B------:R-:W-:Y:S01]  /*7220*/  LEA R202, P0, R203, R50, 0x2 ;  /* 0x00000032cbca7211 */ /* 0x000fe200078010ff */
[----:B------:R-:W-:Y:S01]  /*7230*/  STL.64 [R1+0x58], R244 ;  /* 0x000058f401007387 */ /* 0x000fe20000100a00 */
[-C--:B------:R-:W-:Y:S01]  /*7240*/  LEA.HI.X.SX32 R3, R213, R0.reuse, 0x2, P2 ;  /* 0x00000000d5037211 */ /* 0x080fe200010f16ff */
[----:B------:R-:W-:Y:S01]  /*7250*/  IMAD R83, R83, c[0x0][0x190], RZ ;  /* 0x0000640053537a24 */ /* 0x000fe200078e02ff */
[----:B------:R-:W-:Y:S01]  /*7260*/  LEA.HI.X.SX32 R203, R203, R0, 0x2, P0 ;  /* 0x00000000cbcb7211 */ /* 0x000fe200000f16ff */
[----:B------:R-:W-:Y:S01]  /*7270*/  IMAD R78, R78, c[0x0][0x190], RZ ;  /* 0x000064004e4e7a24 */ /* 0x000fe200078e02ff */
[C---:B-1----:R-:W-:Y:S01]  /*7280*/  LEA R242, P0, R211.reuse, R50, 0x2 ;  /* 0x00000032d3f27211 */ /* 0x042fe200078010ff */
[----:B------:R1:W-:Y:S01]  /*7290*/  STL.64 [R1+0x50], R2 ;  /* 0x0000500201007387 */ /* 0x0003e20000100a00 */
[----:B------:R-:W-:Y:S01]  /*72a0*/  IMAD R76, R76, c[0x0][0x190], RZ ;  /* 0x000064004c4c7a24 */ /* 0x000fe200078e02ff */
[----:B------:R-:W-:Y:S01]  /*72b0*/  IADD3 R75, R124, -0x15, RZ ;  /* 0xffffffeb7c4b7810 */ /* 0x000fe20007ffe0ff */
[----:B------:R-:W-:Y:S01]  /*72c0*/  IMAD R74, R74, c[0x0][0x190], RZ ;  /* 0x000064004a4a7a24 */ /* 0x000fe200078e02ff */
[----:B------:R-:W-:Y:S01]  /*72d0*/  LEA.HI.X.SX32 R243, R211, R0, 0x2, P0 ;  /* 0x00000000d3f37211 */ /* 0x000fe200000f16ff */
[----:B------:R-:W-:Y:S01]  /*72e0*/  IMAD R72, R72, c[0x0][0x190], RZ ;  /* 0x0000640048487a24 */ /* 0x000fe200078e02ff */
[----:B------:R-:W-:Y:S01]  /*72f0*/  LEA R248, P0, R215, R50, 0x2 ;  /* 0x00000032d7f87211 */ /* 0x000fe200078010ff */
[----:B------:R-:W-:-:S02]  /*7300*/  IMAD R71, R71, c[0x0][0x190], RZ ;  /* 0x0000640047477a24 */ /* 0x000fc400078e02ff */
[----:B------:R-:W-:Y:S01]  /*7310*/  STL.64 [R1+0x38], R242 ;  /* 0x000038f201007387 */ /* 0x000fe20000100a00 */
[----:B------:R-:W-:Y:S01]  /*7320*/  LEA.HI.X.SX32 R249, R215, R0, 0x2, P0 ;  /* 0x00000000d7f97211 */ /* 0x000fe200000f16ff */
[----:B------:R-:W-:Y:S01]  /*7330*/  IMAD R70, R70, c[0x0][0x190], RZ ;  /* 0x0000640046467a24 */ /* 0x000fe200078e02ff */
[-C--:B-1----:R-:W-:Y:S01]  /*7340*/  LEA R2, P2, R217, R50.reuse, 0x2 ;  /* 0x00000032d9027211 */ /* 0x082fe200078410ff */
[----:B------:R-:W-:Y:S01]  /*7350*/  IMAD R69, R69, c[0x0][0x190], RZ ;  /* 0x0000640045457a24 */ /* 0x000fe200078e02ff */
[----:B------:R-:W-:Y:S01]  /*7360*/  LEA R210, P0, R219, R50, 0x2 ;  /* 0x00000032dbd27211 */ /* 0x000fe200078010ff */
[----:B------:R-:W-:Y:S01]  /*7370*/  IMAD R68, R68, c[0x0][0x190], RZ ;  /* 0x0000640044447a24 */ /* 0x000fe200078e02ff */
[-C--:B------:R-:W-:Y:S01]  /*7380*/  LEA.HI.X.SX32 R3, R217, R0.reuse, 0x2, P2 ;  /* 0x00000000d9037211 */ /* 0x080fe200010f16ff */
[----:B------:R-:W-:Y:S01]  /*7390*/  IMAD R67, R67, c[0x0][0x190], RZ ;  /* 0x0000640043437a24 */ /* 0x000fe200078e02ff */
[----:B------:R-:W-:Y:S01]  /*73a0*/  LEA.HI.X.SX32 R211, R219, R0, 0x2, P0 ;  /* 0x00000000dbd37211 */ /* 0x000fe200000f16ff */
[----:B------:R-:W-:Y:S01]  /*73b0*/  IMAD R66, R66, c[0x0][0x190], RZ ;  /* 0x0000640042427a24 */ /* 0x000fe200078e02ff */
[----:B------:R-:W-:Y:S01]  /*73c0*/  LEA R208, P0, R223, R50, 0x2 ;  /* 0x00000032dfd07211 */ /* 0x000fe200078010ff */
[----:B------:R1:W-:Y:S01]  /*73d0*/  STL.64 [R1+0x208], R2 ;  /* 0x0002080201007387 */ /* 0x0003e20000100a00 */
[----:B------:R-:W-:-:S02]  /*73e0*/  IMAD R65, R65, c[0x0][0x190], RZ ;  /* 0x0000640041417a24 */ /* 0x000fc400078e02ff */
[----:B------:R-:W-:Y:S01]  /*73f0*/  LEA.HI.X.SX32 R209, R223, R0, 0x2, P0 ;  /* 0x00000000dfd17211 */ /* 0x000fe200000f16ff */
[----:B------:R-:W-:Y:S01]  /*7400*/  STL.64 [R1+0x30], R248 ;  /* 0x000030f801007387 */ /* 0x000fe20000100a00 */
[----:B------:R-:W-:Y:S01]  /*7410*/  LEA R222, P0, R227, R50, 0x2 ;  /* 0x00000032e3de7211 */ /* 0x000fe200078010ff */
[----:B------:R-:W-:Y:S02]  /*7420*/  IMAD R64, R64, c[0x0][0x190], RZ ;  /* 0x0000640040407a24 */ /* 0x000fe400078e02ff */
[----:B------:R-:W-:Y:S01]  /*7430*/  IMAD R63, R63, c[0x0][0x190], RZ ;  /* 0x000064003f3f7a24 */ /* 0x000fe200078e02ff */
[----:B------:R-:W-:Y:S01]  /*7440*/  LEA.HI.X.SX32 R223, R227, R0, 0x2, P0 ;  /* 0x00000000e3df7211 */ /* 0x000fe200000f16ff */
[----:B------:R-:W-:Y:S01]  /*7450*/  IMAD R62, R62, c[0x0][0x190], RZ ;  /* 0x000064003e3e7a24 */ /* 0x000fe200078e02ff */
[-C--:B------:R-:W-:Y:S01]  /*7460*/  LEA R226, P0, R231, R50.reuse, 0x2 ;  /* 0x00000032e7e27211 */ /* 0x080fe200078010ff */
[----:B------:R-:W-:Y:S01]  /*7470*/  IMAD R61, R61, c[0x0][0x190], RZ ;  /* 0x000064003d3d7a24 */ /* 0x000fe200078e02ff */
[----:B-1----:R-:W-:Y:S01]  /*7480*/  LEA R2, P2, R221, R50, 0x2 ;  /* 0x00000032dd027211 */ /* 0x002fe200078410ff */
[----:B------:R-:W-:Y:S01]  /*7490*/  IMAD R59, R59, c[0x0][0x190], RZ ;  /* 0x000064003b3b7a24 */ /* 0x000fe200078e02ff */
[-C--:B------:R-:W-:Y:S01]  /*74a0*/  LEA.HI.X.SX32 R227, R231, R0.reuse, 0x2, P0 ;  /* 0x00000000e7e37211 */ /* 0x080fe200000f16ff */
[----:B------:R-:W-:Y:S01]  /*74b0*/  IMAD R57, R57, c[0x0][0x190], RZ ;  /* 0x0000640039397a24 */ /* 0x000fe200078e02ff */
[----:B------:R-:W-:Y:S01]  /*74c0*/  LEA.HI.X.SX32 R3, R221, R0, 0x2, P2 ;  /* 0x00000000dd037211 */ /* 0x000fe200010f16ff */
[----:B------:R-:W-:Y:S01]  /*74d0*/  IMAD R54, R54, c[0x0][0x190], RZ ;  /* 0x0000640036367a24 */ /* 0x000fe200078e02ff */
[----:B------:R-:W-:Y:S01]  /*74e0*/  LEA R228, P0, R235, R50, 0x2 ;  /* 0x00000032ebe47211 */ /* 0x000fe200078010ff */
[----:B------:R-:W-:-:S02]  /*74f0*/  IMAD R53, R53, c[0x0][0x190], RZ ;  /* 0x0000640035357a24 */ /* 0x000fc400078e02ff */
[----:B------:R1:W-:Y:S01]  /*7500*/  STL.64 [R1+0x220], R2 ;  /* 0x0002200201007387 */ /* 0x0003e20000100a00 */
[----:B------:R-:W-:Y:S02]  /*7510*/  IMAD R52, R52, c[0x0][0x190], RZ ;  /* 0x0000640034347a24 */ /* 0x000fe400078e02ff */
[----:B------:R-:W-:Y:S01]  /*7520*/  IMAD R56, R56, c[0x0][0x190], RZ ;  /* 0x0000640038387a24 */ /* 0x000fe200078e02ff */
[----:B------:R-:W-:Y:S01]  /*7530*/  STL.64 [R1+0x28], R210 ;  /* 0x000028d201007387 */ /* 0x000fe20000100a00 */
[----:B------:R-:W-:Y:S02]  /*7540*/  IMAD R58, R58, c[0x0][0x190], RZ ;  /* 0x000064003a3a7a24 */ /* 0x000fe400078e02ff */
[----:B------:R-:W-:Y:S02]  /*7550*/  IMAD R55, R55, c[0x0][0x190], RZ ;  /* 0x0000640037377a24 */ /* 0x000fe400078e02ff */
[----:B------:R-:W-:Y:S02]  /*7560*/  IMAD R51, R51, c[0x0][0x190], RZ ;  /* 0x0000640033337a24 */ /* 0x000fe400078e02ff */
[----:B------:R-:W-:Y:S01]  /*7570*/  IMAD.MOV.U32 R212, RZ, RZ, R242 ;  /* 0x000000ffffd47224 */ /* 0x000fe200078e00f2 */
[----:B-1----:R-:W-:Y:S01]  /*7580*/  LEA R2, P2, R225, R50, 0x2 ;  /* 0x00000032e1027211 */ /* 0x002fe200078410ff */
[----:B------:R-:W-:-:S02]  /*7590*/  IMAD.MOV.U32 R213, RZ, RZ, R243 ;  /* 0x000000ffffd57224 */ /* 0x000fc400078e00f3 */
[----:B------:R-:W-:Y:S01]  /*75a0*/  IMAD.MOV.U32 R232, RZ, RZ, R208 ;  /* 0x000000ffffe87224 */ /* 0x000fe200078e00d0 */
[----:B------:R-:W-:Y:S01]  /*75b0*/  LEA.HI.X.SX32 R3, R225, R0, 0x2, P2 ;  /* 0x00000000e1037211 */ /* 0x000fe200010f16ff */
[----:B------:R-:W-:Y:S02]  /*75c0*/  IMAD.MOV.U32 R230, RZ, RZ, R210 ;  /* 0x000000ffffe67224 */ /* 0x000fe400078e00d2 */
[----:B------:R-:W-:Y:S02]  /*75d0*/  IMAD.MOV.U32 R231, RZ, RZ, R211 ;  /* 0x000000ffffe77224 */ /* 0x000fe400078e00d3 */
[----:B------:R1:W-:Y:S01]  /*75e0*/  STL.64 [R1+0x230], R2 ;  /* 0x0002300201007387 */ /* 0x0003e20000100a00 */
[----:B------:R-:W-:Y:S02]  /*75f0*/  IMAD.MOV.U32 R218, RZ, RZ, R212 ;  /* 0x000000ffffda7224 */ /* 0x000fe400078e00d4 */
[----:B------:R-:W-:Y:S01]  /*7600*/  IMAD.MOV.U32 R219, RZ, RZ, R213 ;  /* 0x000000ffffdb7224 */ /* 0x000fe200078e00d5 */
[----:B------:R-:W-:Y:S01]  /*7610*/  STL.64 [R1+0x20], R208 ;  /* 0x000020d001007387 */ /* 0x000fe20000100a00 */
[----:B-1----:R-:W-:-:S04]  /*7620*/  LEA R2, P2, R229, R50, 0x2 ;  /* 0x00000032e5027211 */ /* 0x002fc800078410ff */
[-C--:B------:R-:W-:Y:S02]  /*7630*/  LEA.HI.X.SX32 R3, R229, R0.reuse, 0x2, P2 ;  /* 0x00000000e5037211 */ /* 0x080fe400010f16ff */
[----:B------:R-:W-:Y:S02]  /*7640*/  LEA.HI.X.SX32 R229, R235, R0, 0x2, P0 ;  /* 0x00000000ebe57211 */ /* 0x000fe400000f16ff */
[C---:B------:R-:W-:Y:S01]  /*7650*/  LEA R220, P0, R239.reuse, R50, 0x2 ;  /* 0x00000032efdc7211 */ /* 0x040fe200078010ff */
[----:B------:R1:W-:Y:S03]  /*7660*/  STL.64 [R1+0x240], R2 ;  /* 0x0002400201007387 */ /* 0x0003e60000100a00 */
[----:B------:R-:W-:Y:S01]  /*7670*/  LEA.HI.X.SX32 R221, R239, R0, 0x2, P0 ;  /* 0x00000000efdd7211 */ /* 0x000fe200000f16ff */
[----:B------:R-:W-:Y:S01]  /*7680*/  STL.64 [R1+0x18], R222 ;  /* 0x000018de01007387 */ /* 0x000fe20000100a00 */
[----:B------:R-:W-:-:S04]  /*7690*/  LEA R250, P0, R207, R50, 0x2 ;  /* 0x00000032cffa7211 */ /* 0x000fc800078010ff */
[----:B------:R-:W-:Y:S02]  /*76a0*/  LEA.HI.X.SX32 R251, R207, R0, 0x2, P0 ;  /* 0x00000000cffb7211 */ /* 0x000fe400000f16ff */
[-C--:B------:R-:W-:Y:S02]  /*76b0*/  LEA R246, P0, R201, R50.reuse, 0x2 ;  /* 0x00000032c9f67211 */ /* 0x080fe400078010ff */
[----:B-1----:R-:W-:Y:S02]  /*76c0*/  LEA R2, P2, R233, R50, 0x2 ;  /* 0x00000032e9027211 */ /* 0x002fe400078410ff */
[-C--:B------:R-:W-:Y:S02]  /*76d0*/  LEA.HI.X.SX32 R247, R201, R0.reuse, 0x2, P0 ;  /* 0x00000000c9f77211 */ /* 0x080fe400000f16ff */
[----:B------:R-:W-:Y:S01]  /*76e0*/  LEA.HI.X.SX32 R3, R233, R0, 0x2, P2 ;  /* 0x00000000e9037211 */ /* 0x000fe200010f16ff */
[----:B------:R-:W-:Y:S01]  /*76f0*/  IMAD.MOV.U32 R233, RZ, RZ, R209 ;  /* 0x000000ffffe97224 */ /* 0x000fe200078e00d1 */
[----:B------:R-:W-:-:S03]  /*7700*/  LEA R244, P0, R197, R50, 0x2 ;  /* 0x00000032c5f47211 */ /* 0x000fc600078010ff */
[----:B------:R1:W-:Y:S01]  /*7710*/  STL.64 [R1+0x250], R2 ;  /* 0x0002500201007387 */ /* 0x0003e20000100a00 */
[----:B------:R-:W-:-:S03]  /*7720*/  LEA.HI.X.SX32 R245, R197, R0, 0x2, P0 ;  /* 0x00000000c5f57211 */ /* 0x000fc600000f16ff */
[----:B------:R-:W-:Y:S01]  /*7730*/  STL.64 [R1+0x10], R226 ;  /* 0x000010e201007387 */ /* 0x000fe20000100a00 */
[----:B-1----:R-:W-:-:S04]  /*7740*/  LEA R2, P2, R237, R50, 0x2 ;  /* 0x00000032ed027211 */ /* 0x002fc800078410ff */
[----:B------:R-:W-:-:S05]  /*7750*/  LEA.HI.X.SX32 R3, R237, R0, 0x2, P2 ;  /* 0x00000000ed037211 */ /* 0x000fca00010f16ff */
[----:B------:R1:W-:Y:S04]  /*7760*/  STL.64 [R1+0x260], R2 ;  /* 0x0002600201007387 */ /* 0x0003e80000100a00 */
[----:B------:R-:W-:Y:S01]  /*7770*/  STL.64 [R1+0x8], R228 ;  /* 0x000008e401007387 */ /* 0x000fe20000100a00 */
[----:B-1----:R-:W-:-:S04]  /*7780*/  LEA R2, P2, R241, R50, 0x2 ;  /* 0x00000032f1027211 */ /* 0x002fc800078410ff */
[----:B------:R-:W-:-:S05]  /*7790*/  LEA.HI.X.SX32 R3, R241, R0, 0x2, P2 ;  /* 0x00000000f1037211 */ /* 0x000fca00010f16ff */
[----:B------:R1:W-:Y:S04]  /*77a0*/  STL.64 [R1+0x278], R2 ;  /* 0x0002780201007387 */ /* 0x0003e80000100a00 */
[----:B------:R-:W-:Y:S01]  /*77b0*/  STL.64 [R1], R220 ;  /* 0x000000dc01007387 */ /* 0x000fe20000100a00 */
[----:B-1----:R-:W-:-:S04]  /*77c0*/  LEA R2, P2, R205, R50, 0x2 ;  /* 0x00000032cd027211 */ /* 0x002fc800078410ff */
[----:B------:R-:W-:-:S05]  /*77d0*/  LEA.HI.X.SX32 R3, R205, R0, 0x2, P2 ;  /* 0x00000000cd037211 */ /* 0x000fca00010f16ff */
[----:B------:R1:W-:Y:S02]  /*77e0*/  STL.64 [R1+0x288], R2 ;  /* 0x0002880201007387 */ /* 0x0003e40000100a00 */
[----:B-1----:R-:W-:-:S04]  /*77f0*/  LEA R2, P2, R199, R50, 0x2 ;  /* 0x00000032c7027211 */ /* 0x002fc800078410ff */
[----:B------:R-:W-:Y:S02]  /*7800*/  LEA.HI.X.SX32 R3, R199, R0, 0x2, P2 ;  /* 0x00000000c7037211 */ /* 0x000fe400010f16ff */
[----:B------:R-:W-:-:S03]  /*7810*/  LEA R4, P2, R195, R50, 0x2 ;  /* 0x00000032c3047211 */ /* 0x000fc600078410ff */
[----:B------:R1:W-:Y:S01]  /*7820*/  STL.64 [R1+0x298], R2 ;  /* 0x0002980201007387 */ /* 0x0003e20000100a00 */
[----:B------:R-:W-:Y:S02]  /*7830*/  LEA.HI.X.SX32 R5, R195, R0, 0x2, P2 ;  /* 0x00000000c3057211 */ /* 0x000fe400010f16ff */
[----:B------:R-:W-:-:S03]  /*7840*/  LEA R196, P2, R191, R50, 0x2 ;  /* 0x00000032bfc47211 */ /* 0x000fc600078410ff */
[----:B------:R2:W-:Y:S01]  /*7850*/  STL.64 [R1+0x2a8], R4 ;  /* 0x0002a80401007387 */ /* 0x0005e20000100a00 */
[----:B------:R-:W-:Y:S02]  /*7860*/  LEA.HI.X.SX32 R197, R191, R0, 0x2, P2 ;  /* 0x00000000bfc57211 */ /* 0x000fe400010f16ff */
[-C--:B------:R-:W-:Y:S02]  /*7870*/  LEA R192, P2, R187, R50.reuse, 0x2 ;  /* 0x00000032bbc07211 */ /* 0x080fe400078410ff */
[C---:B-1----:R-:W-:Y:S01]  /*7880*/  LEA R2, P0, R193.reuse, R50, 0x2 ;  /* 0x00000032c1027211 */ /* 0x042fe200078010ff */
[----:B------:R-:W-:Y:S03]  /*7890*/  STL.64 [R1+0x2b0], R196 ;  /* 0x0002b0c401007387 */ /* 0x000fe60000100a00 */
[----:B------:R-:W-:Y:S02]  /*78a0*/  LEA.HI.X.SX32 R3, R193, R0, 0x2, P0 ;  /* 0x00000000c1037211 */ /* 0x000fe400000f16ff */
[----:B--2---:R-:W-:-:S02]  /*78b0*/  LEA R4, P0, R189, R50, 0x2 ;  /* 0x00000032bd047211 */ /* 0x004fc400078010ff */
[-C--:B------:R-:W-:Y:S02]  /*78c0*/  LEA.HI.X.SX32 R193, R187, R0.reuse, 0x2, P2 ;  /* 0x00000000bbc17211 */ /* 0x080fe400010f16ff */
[----:B------:R-:W-:Y:S02]  /*78d0*/  LEA.HI.X.SX32 R5, R189, R0, 0x2, P0 ;  /* 0x00000000bd057211 */ /* 0x000fe400000f16ff */
[-C--:B------:R-:W-:Y:S01]  /*78e0*/  LEA R6, P0, R7, R50.reuse, 0x2 ;  /* 0x0000003207067211 */ /* 0x080fe200078010ff */
[----:B------:R-:W-:Y:S01]  /*78f0*/  STL.64 [R1+0x2c0], R192 ;  /* 0x0002c0c001007387 */ /* 0x000fe20000100a00 */
[----:B------:R-:W-:Y:S02]  /*7900*/  LEA R188, P2, R185, R50, 0x2 ;  /* 0x00000032b9bc7211 */ /* 0x000fe400078410ff */
[----:B------:R-:W-:Y:S02]  /*7910*/  LEA.HI.X.SX32 R7, R7, R0, 0x2, P0 ;  /* 0x0000000007077211 */ /* 0x000fe400000f16ff */
[----:B------:R-:W-:-:S02]  /*7920*/  LEA R224, P0, R183, R50, 0x2 ;  /* 0x00000032b7e07211 */ /* 0x000fc400078010ff */
[----:B------:R-:W-:Y:S02]  /*7930*/  LEA.HI.X.SX32 R189, R185, R0, 0x2, P2 ;  /* 0x00000000b9bd7211 */ /* 0x000fe400010f16ff */
[----:B------:R-:W-:Y:S02]  /*7940*/  LEA R186, P2, R181, R50, 0x2 ;  /* 0x00000032b5ba7211 */ /* 0x000fe400078410ff */
[----:B------:R-:W-:Y:S01]  /*7950*/  LEA.HI.X.SX32 R225, R183, R0, 0x2, P0 ;  /* 0x00000000b7e17211 */ /* 0x000fe200000f16ff */
[----:B------:R-:W-:Y:S01]  /*7960*/  STL.64 [R1+0x2c8], R188 ;  /* 0x0002c8bc01007387 */ /* 0x000fe20000100a00 */
[----:B------:R-:W-:Y:S02]  /*7970*/  LEA R8, P0, R9, R50, 0x2 ;  /* 0x0000003209087211 */ /* 0x000fe400078010ff */
[----:B------:R-:W-:Y:S01]  /*7980*/  LEA.HI.X.SX32 R187, R181, R0, 0x2, P2 ;  /* 0x00000000b5bb7211 */ /* 0x000fe200010f16ff */
[----:B------:R-:W-:Y:S01]  /*7990*/  STL.64 [R1+0x48], R224 ;  /* 0x000048e001007387 */ /* 0x000fe20000100a00 */
[----:B------:R-:W-:-:S02]  /*79a0*/  LEA R182, P2, R179, R50, 0x2 ;  /* 0x00000032b3b67211 */ /* 0x000fc400078410ff */
[----:B------:R-:W-:Y:S01]  /*79b0*/  LEA.HI.X.SX32 R9, R9, R0, 0x2, P0 ;  /* 0x0000000009097211 */ /* 0x000fe200000f16ff */
[----:B------:R-:W-:Y:S01]  /*79c0*/  STL.64 [R1+0x2d0], R186 ;  /* 0x0002d0ba01007387 */ /* 0x000fe20000100a00 */
[----:B------:R-:W-:Y:S02]  /*79d0*/  LEA R234, P0, R177, R50, 0x2 ;  /* 0x00000032b1ea7211 */ /* 0x000fe400078010ff */
[----:B------:R-:W-:Y:S02]  /*79e0*/  LEA.HI.X.SX32 R183, R179, R0, 0x2, P2 ;  /* 0x00000000b3b77211 */ /* 0x000fe400010f16ff */
[----:B------:R-:W-:Y:S02]  /*79f0*/  LEA R180, P2, R175, R50, 0x2 ;  /* 0x00000032afb47211 */ /* 0x000fe400078410ff */
[----:B------:R-:W-:Y:S01]  /*7a00*/  LEA.HI.X.SX32 R235, R177, R0, 0x2, P0 ;  /* 0x00000000b1eb7211 */ /* 0x000fe200000f16ff */
[----:B------:R-:W-:Y:S01]  /*7a10*/  STL.64 [R1+0x2d8], R182 ;  /* 0x0002d8b601007387 */ /* 0x000fe20000100a00 */
[----:B------:R-:W-:-:S02]  /*7a20*/  LEA R236, P0, R173, R50, 0x2 ;  /* 0x00000032adec7211 */ /* 0x000fc400078010ff */
[----:B------:R-:W-:Y:S01]  /*7a30*/  LEA.HI.X.SX32 R181, R175, R0, 0x2, P2 ;  /* 0x00000000afb57211 */ /* 0x000fe200010f16ff */
[----:B------:R-:W-:Y:S01]  /*7a40*/  STL.64 [R1+0xb0], R234 ;  /* 0x0000b0ea01007387 */ /* 0x000fe20000100a00 */
        /* <DEDUP_REMOVED lines=13> */
[-C--:B------:R-:W-:Y:S01]  /*7b20*/  LEA.HI.X.SX32 R241, R165, R0.reuse, 0x2, P0 ;  /* 0x00000000a5f17211 */ /* 0x080fe200000f16ff */
[----:B------:R-:W-:Y:S01]  /*7b30*/  STL.64 [R1+0x2f8], R172 ;  /* 0x0002f8ac01007387 */ /* 0x000fe20000100a00 */
[----:B------:R-:W-:-:S02]  /*7b40*/  LEA.HI.X.SX32 R169, R163, R0, 0x2, P2 ;  /* 0x00000000a3a97211 */ /* 0x000fc400010f16ff */
[-C--:B------:R-:W-:Y:S01]  /*7b50*/  LEA R170, P0, R161, R50.reuse, 0x2 ;  /* 0x00000032a1aa7211 */ /* 0x080fe200078010ff */
[----:B------:R-:W-:Y:S01]  /*7b60*/  STL.64 [R1+0x98], R240 ;  /* 0x000098f001007387 */ /* 0x000fe20000100a00 */
[----:B------:R-:W-:Y:S02]  /*7b70*/  LEA R164, P2, R153, R50, 0x2 ;  /* 0x0000003299a47211 */ /* 0x000fe400078410ff */
[-C--:B------:R-:W-:Y:S01]  /*7b80*/  LEA.HI.X.SX32 R171, R161, R0.reuse, 0x2, P0 ;  /* 0x00000000a1ab7211 */ /* 0x080fe200000f16ff */
[----:B------:R1:W-:Y:S01]  /*7b90*/  STL.64 [R1+0x300], R168 ;  /* 0x000300a801007387 */ /* 0x0003e20000100a00 */
[----:B------:R-:W-:Y:S02]  /*7ba0*/  LEA.HI.X.SX32 R165, R153, R0, 0x2, P2 ;  /* 0x0000000099a57211 */ /* 0x000fe400010f16ff */
[C---:B------:R-:W-:Y:S01]  /*7bb0*/  LEA R162, P2, R149.reuse, R50, 0x2 ;  /* 0x0000003295a27211 */ /* 0x040fe200078410ff */
[----:B------:R-:W-:Y:S03]  /*7bc0*/  STL.64 [R1+0x90], R170 ;  /* 0x000090aa01007387 */ /* 0x000fe60000100a00 */
[----:B------:R-:W-:Y:S01]  /*7bd0*/  LEA.HI.X.SX32 R163, R149, R0, 0x2, P2 ;  /* 0x0000000095a37211 */ /* 0x000fe200010f16ff */
[----:B------:R-:W-:Y:S01]  /*7be0*/  IMAD.MOV.U32 R149, RZ, RZ, R161 ;  /* 0x000000ffff957224 */ /* 0x000fe200078e00a1 */
[-C--:B------:R-:W-:Y:S01]  /*7bf0*/  LEA R150, P2, R145, R50.reuse, 0x2 ;  /* 0x0000003291967211 */ /* 0x080fe200078410ff */
[----:B------:R-:W-:Y:S01]  /*7c00*/  STL.64 [R1+0x310], R164 ;  /* 0x000310a401007387 */ /* 0x000fe20000100a00 */
[----:B-1----:R-:W-:-:S04]  /*7c10*/  LEA R168, P0, R151, R50, 0x2 ;  /* 0x0000003297a87211 */ /* 0x002fc800078010ff */
[----:B------:R-:W-:Y:S02]  /*7c20*/  LEA.HI.X.SX32 R169, R151, R0, 0x2, P0 ;  /* 0x0000000097a97211 */ /* 0x000fe400000f16ff */
[----:B------:R-:W-:Y:S02]  /*7c30*/  LEA R160, P0, R147, R50, 0x2 ;  /* 0x0000003293a07211 */ /* 0x000fe400078010ff */
[-C--:B------:R-:W-:Y:S01]  /*7c40*/  LEA.HI.X.SX32 R151, R145, R0.reuse, 0x2, P2 ;  /* 0x0000000091977211 */ /* 0x080fe200010f16ff */
[----:B------:R-:W-:Y:S01]  /*7c50*/  IMAD.MOV.U32 R145, RZ, RZ, R153 ;  /* 0x000000ffff917224 */ /* 0x000fe200078e0099 */
[----:B------:R-:W-:Y:S01]  /*7c60*/  LEA.HI.X.SX32 R149, R147, R0, 0x2, P0 ;  /* 0x0000000093957211 */ /* 0x000fe200000f16ff */
[----:B------:R-:W-:Y:S01]  /*7c70*/  STL [R1+0x80], R160 ;  /* 0x000080a001007387 */ /* 0x000fe20000100800 */
[C---:B------:R-:W-:Y:S01]  /*7c80*/  LEA R152, P0, R143.reuse, R50, 0x2 ;  /* 0x000000328f987211 */ /* 0x040fe200078010ff */
[--C-:B------:R-:W-:Y:S02]  /*7c90*/  IMAD.MOV.U32 R148, RZ, RZ, R160.reuse ;  /* 0x000000ffff947224 */ /* 0x100fe400078e00a0 */
[----:B------:R-:W-:Y:S01]  /*7ca0*/  STL.64 [R1+0x88], R168 ;  /* 0x000088a801007387 */ /* 0x000fe20000100a00 */
[----:B------:R-:W-:Y:S01]  /*7cb0*/  LEA.HI.X.SX32 R145, R143, R0, 0x2, P0 ;  /* 0x000000008f917211 */ /* 0x000fe200000f16ff */
[----:B------:R-:W-:Y:S01]  /*7cc0*/  IMAD.MOV.U32 R148, RZ, RZ, R160 ;  /* 0x000000ffff947224 */ /* 0x000fe200078e00a0 */
[----:B------:R-:W-:Y:S01]  /*7cd0*/  LEA R146, P0, R139, R50, 0x2 ;  /* 0x000000328b927211 */ /* 0x000fe200078010ff */
[----:B------:R-:W-:Y:S01]  /*7ce0*/  STL.64 [R1+0x318], R162 ;  /* 0x000318a201007387 */ /* 0x000fe20000100a00 */
[----:B------:R-:W-:-:S02]  /*7cf0*/  IMAD.MOV.U32 R144, RZ, RZ, R152 ;  /* 0x000000ffff907224 */ /* 0x000fc400078e0098 */
[----:B------:R-:W-:Y:S01]  /*7d00*/  LEA.HI.X.SX32 R147, R139, R0, 0x2, P0 ;  /* 0x000000008b937211 */ /* 0x000fe200000f16ff */
[----:B------:R1:W-:Y:S01]  /*7d10*/  STL [R1+0x78], R152 ;  /* 0x0000789801007387 */ /* 0x0003e20000100800 */
[C---:B------:R-:W-:Y:S01]  /*7d20*/  LEA R142, P0, R135.reuse, R50, 0x2 ;  /* 0x00000032878e7211 */ /* 0x040fe200078010ff */
[----:B------:R-:W-:Y:S02]  /*7d30*/  IMAD.MOV.U32 R144, RZ, RZ, R152 ;  /* 0x000000ffff907224 */ /* 0x000fe400078e0098 */
[----:B------:R2:W-:Y:S01]  /*7d40*/  STL.64 [R1+0x328], R150 ;  /* 0x0003289601007387 */ /* 0x0005e20000100a00 */
[----:B------:R-:W-:Y:S01]  /*7d50*/  LEA.HI.X.SX32 R143, R135, R0, 0x2, P0 ;  /* 0x00000000878f7211 */ /* 0x000fe200000f16ff */
[----:B------:R-:W-:Y:S01]  /*7d60*/  IMAD.MOV.U32 R153, RZ, RZ, R171 ;  /* 0x000000ffff997224 */ /* 0x000fe200078e00ab */
[----:B------:R-:W-:Y:S01]  /*7d70*/  LEA R138, P0, R131, R50, 0x2 ;  /* 0x00000032838a7211 */ /* 0x000fe200078010ff */
[----:B------:R-:W-:Y:S01]  /*7d80*/  STL [R1+0x84], R149 ;  /* 0x0000849501007387 */ /* 0x000fe20000100800 */
[----:B-1----:R-:W-:-:S02]  /*7d90*/  IMAD.MOV.U32 R152, RZ, RZ, R170 ;  /* 0x000000ffff987224 */ /* 0x002fc400078e00aa */
[----:B------:R-:W-:Y:S02]  /*7da0*/  LEA.HI.X.SX32 R139, R131, R0, 0x2, P0 ;  /* 0x00000000838b7211 */ /* 0x000fe400000f16ff */
[-C--:B------:R-:W-:Y:S02]  /*7db0*/  LEA R10, P0, R11, R50.reuse, 0x2 ;  /* 0x000000320b0a7211 */ /* 0x080fe400078010ff */
[----:B--2---:R-:W-:Y:S02]  /*7dc0*/  LEA R150, P2, R141, R50, 0x2 ;  /* 0x000000328d967211 */ /* 0x004fe400078410ff */
[-C--:B------:R-:W-:Y:S02]  /*7dd0*/  LEA.HI.X.SX32 R11, R11, R0.reuse, 0x2, P0 ;  /* 0x000000000b0b7211 */ /* 0x080fe400000f16ff */
[----:B------:R-:W-:Y:S02]  /*7de0*/  LEA.HI.X.SX32 R151, R141, R0, 0x2, P2 ;  /* 0x000000008d977211 */ /* 0x000fe400010f16ff */
[----:B------:R-:W-:-:S03]  /*7df0*/  LEA R12, P0, R13, R50, 0x2 ;  /* 0x000000320d0c7211 */ /* 0x000fc600078010ff */
[----:B------:R1:W-:Y:S01]  /*7e00*/  STL.64 [R1+0x338], R150 ;  /* 0x0003389601007387 */ /* 0x0003e20000100a00 */
[----:B------:R-:W-:Y:S02]  /*7e10*/  LEA.HI.X.SX32 R13, R13, R0, 0x2, P0 ;  /* 0x000000000d0d7211 */ /* 0x000fe400000f16ff */
[C---:B------:R-:W-:Y:S01]  /*7e20*/  LEA R14, P0, R15.reuse, R50, 0x2 ;  /* 0x000000320f0e7211 */ /* 0x040fe200078010ff */
[----:B------:R-:W-:Y:S03]  /*7e30*/  STL [R1+0x7c], R145 ;  /* 0x00007c9101007387 */ /* 0x000fe60000100800 */
[----:B------:R-:W-:Y:S01]  /*7e40*/  LEA.HI.X.SX32 R15, R15, R0, 0x2, P0 ;  /* 0x000000000f0f7211 */ /* 0x000fe200000f16ff */
[----:B------:R-:W-:Y:S01]  /*7e50*/  STL.64 [R1+0x70], R146 ;  /* 0x0000709201007387 */ /* 0x000fe20000100a00 */
[-C--:B------:R-:W-:Y:S02]  /*7e60*/  LEA R16, P0, R17, R50.reuse, 0x2 ;  /* 0x0000003211107211 */ /* 0x080fe400078010ff */
[----:B-1----:R-:W-:-:S02]  /*7e70*/  LEA R150, P2, R137, R50, 0x2 ;  /* 0x0000003289967211 */ /* 0x002fc400078410ff */
[-C--:B------:R-:W-:Y:S02]  /*7e80*/  LEA.HI.X.SX32 R17, R17, R0.reuse, 0x2, P0 ;  /* 0x0000000011117211 */ /* 0x080fe400000f16ff */
[----:B------:R-:W-:Y:S02]  /*7e90*/  LEA.HI.X.SX32 R151, R137, R0, 0x2, P2 ;  /* 0x0000000089977211 */ /* 0x000fe400010f16ff */
[-C--:B------:R-:W-:Y:S02]  /*7ea0*/  LEA R140, P2, R133, R50.reuse, 0x2 ;  /* 0x00000032858c7211 */ /* 0x080fe400078410ff */
[----:B------:R-:W-:Y:S01]  /*7eb0*/  LEA R18, P0, R19, R50, 0x2 ;  /* 0x0000003213127211 */ /* 0x000fe200078010ff */
[----:B------:R1:W-:Y:S01]  /*7ec0*/  STL.64 [R1+0x340], R150 ;  /* 0x0003409601007387 */ /* 0x0003e20000100a00 */
[----:B------:R-:W-:Y:S02]  /*7ed0*/  LEA.HI.X.SX32 R141, R133, R0, 0x2, P2 ;  /* 0x00000000858d7211 */ /* 0x000fe400010f16ff */
[----:B------:R-:W-:Y:S01]  /*7ee0*/  LEA R134, P2, R129, R50, 0x2 ;  /* 0x0000003281867211 */ /* 0x000fe200078410ff */
[----:B------:R-:W-:Y:S01]  /*7ef0*/  STL.64 [R1+0x68], R142 ;  /* 0x0000688e01007387 */ /* 0x000fe20000100a00 */
[----:B------:R-:W-:-:S02]  /*7f00*/  LEA.HI.X.SX32 R19, R19, R0, 0x2, P0 ;  /* 0x0000000013137211 */ /* 0x000fc400000f16ff */
[----:B------:R-:W-:Y:S01]  /*7f10*/  LEA.HI.X.SX32 R135, R129, R0, 0x2, P2 ;  /* 0x0000000081877211 */ /* 0x000fe200010f16ff */
[----:B------:R-:W-:Y:S01]  /*7f20*/  STL.64 [R1+0x348], R140 ;  /* 0x0003488c01007387 */ /* 0x000fe20000100a00 */
[-C--:B------:R-:W-:Y:S02]  /*7f30*/  LEA R130, P2, R127, R50.reuse, 0x2 ;  /* 0x000000327f827211 */ /* 0x080fe400078410ff */
[----:B------:R-:W-:Y:S01]  /*7f40*/  LEA R20, P0, R21, R50, 0x2 ;  /* 0x0000003215147211 */ /* 0x000fe200078010ff */
[----:B------:R-:W-:Y:S01]  /*7f50*/  STL.64 [R1+0x60], R138 ;  /* 0x0000608a01007387 */ /* 0x000fe20000100a00 */
[----:B------:R-:W-:Y:S01]  /*7f60*/  LEA.HI.X.SX32 R131, R127, R0, 0x2, P2 ;  /* 0x000000007f837211 */ /* 0x000fe200010f16ff */
[----:B-1----:R-:W-:Y:S01]  /*7f70*/  IMAD.MOV.U32 R150, RZ, RZ, R168 ;  /* 0x000000ffff967224 */ /* 0x002fe200078e00a8 */
[----:B------:R-:W-:Y:S01]  /*7f80*/  LEA R128, P2, R125, R50, 0x2 ;  /* 0x000000327d807211 */ /* 0x000fe200078410ff */
[----:B------:R-:W-:Y:S01]  /*7f90*/  STL.64 [R1+0x350], R134 ;  /* 0x0003508601007387 */ /* 0x000fe20000100a00 */
[-C--:B------:R-:W-:Y:S01]  /*7fa0*/  LEA.HI.X.SX32 R21, R21, R0.reuse, 0x2, P0 ;  /* 0x0000000015157211 */ /* 0x080fe200000f16ff */
[----:B------:R-:W-:Y:S01]  /*7fb0*/  IMAD.MOV.U32 R151, RZ, RZ, R169 ;  /* 0x000000ffff977224 */ /* 0x000fe200078e00a9 */
[----:B------:R-:W-:Y:S01]  /*7fc0*/  LEA.HI.X.SX32 R129, R125, R0, 0x2, P2 ;  /* 0x000000007d817211 */ /* 0x000fe200010f16ff */
[----:B------:R-:W-:Y:S01]  /*7fd0*/  STL.64 [R1+0x360], R130 ;  /* 0x0003608201007387 */ /* 0x000fe20000100a00 */
[----:B------:R-:W-:-:S02]  /*7fe0*/  LEA R126, P2, R123, R50, 0x2 ;  /* 0x000000327b7e7211 */ /* 0x000fc400078410ff */
[----:B------:R-:W-:Y:S01]  /*7ff0*/  LEA R22, P0, R23, R50, 0x2 ;  /* 0x0000003217167211 */ /* 0x000fe200078010ff */
[----:B------:R-:W-:Y:S01]  /*8000*/  STL.64 [R1+0x368], R128 ;  /* 0x0003688001007387 */ /* 0x000fe20000100a00 */
[-C--:B------:R-:W-:Y:S02]  /*8010*/  LEA.HI.X.SX32 R127, R123, R0.reuse, 0x2, P2 ;  /* 0x000000007b7f7211 */ /* 0x080fe400010f16ff */
[----:B------:R-:W-:Y:S02]  /*8020*/  LEA.HI.X.SX32 R23, R23, R0, 0x2, P0 ;  /* 0x0000000017177211 */ /* 0x000fe400000f16ff */
[C---:B------:R-:W-:Y:S01]  /*8030*/  LEA R24, P0, R25.reuse, R50, 0x2 ;  /* 0x0000003219187211 */ /* 0x040fe200078010ff */
[----:B------:R1:W-:Y:S03]  /*8040*/  STL.64 [R1+0x378], R126 ;  /* 0x0003787e01007387 */ /* 0x0003e60000100a00 */
[----:B------:R-:W-:-:S02]  /*8050*/  LEA.HI.X.SX32 R25, R25, R0, 0x2, P0 ;  /* 0x0000000019197211 */ /* 0x000fc400000f16ff */
[----:B------:R-:W-:-:S04]  /*8060*/  LEA R26, P0, R27, R50, 0x2 ;  /* 0x000000321b1a7211 */ /* 0x000fc800078010ff */
[----:B------:R-:W-:Y:S02]  /*8070*/  LEA.HI.X.SX32 R27, R27, R0, 0x2, P0 ;  /* 0x000000001b1b7211 */ /* 0x000fe400000f16ff */
[-C--:B------:R-:W-:Y:S02]  /*8080*/  LEA R28, P0, R29, R50.reuse, 0x2 ;  /* 0x000000321d1c7211 */ /* 0x080fe400078010ff */
[----:B-1----:R-:W-:Y:S02]  /*8090*/  LEA R126, P2, R121, R50, 0x2 ;  /* 0x00000032797e7211 */ /* 0x002fe400078410ff */
[-C--:B------:R-:W-:Y:S02]  /*80a0*/  LEA.HI.X.SX32 R29, R29, R0.reuse, 0x2, P0 ;  /* 0x000000001d1d7211 */ /* 0x080fe400000f16ff */
[----:B------:R-:W-:Y:S02]  /*80b0*/  LEA.HI.X.SX32 R127, R121, R0, 0x2, P2 ;  /* 0x00000000797f7211 */ /* 0x000fe400010f16ff */
[----:B------:R-:W-:-:S03]  /*80c0*/  LEA R30, P0, R31, R50, 0x2 ;  /* 0x000000321f1e7211 */ /* 0x000fc600078010ff */
[----:B------:R1:W-:Y:S01]  /*80d0*/  STL.64 [R1+0x380], R126 ;  /* 0x0003807e01007387 */ /* 0x0003e20000100a00 */
[----:B------:R-:W-:Y:S02]  /*80e0*/  LEA.HI.X.SX32 R31, R31, R0, 0x2, P0 ;  /* 0x000000001f1f7211 */ /* 0x000fe400000f16ff */
[----:B------:R-:W-:-:S04]  /*80f0*/  LEA R32, P0, R33, R50, 0x2 ;  /* 0x0000003221207211 */ /* 0x000fc800078010ff */
[----:B------:R-:W-:Y:S02]  /*8100*/  LEA.HI.X.SX32 R33, R33, R0, 0x2, P0 ;  /* 0x0000000021217211 */ /* 0x000fe400000f16ff */
[-C--:B------:R-:W-:Y:S02]  /*8110*/  LEA R34, P0, R35, R50.reuse, 0x2 ;  /* 0x0000003223227211 */ /* 0x080fe400078010ff */
[----:B-1----:R-:W-:Y:S02]  /*8120*/  LEA R126, P2, R119, R50, 0x2 ;  /* 0x00000032777e7211 */ /* 0x002fe400078410ff */
[-C--:B------:R-:W-:Y:S02]  /*8130*/  LEA.HI.X.SX32 R35, R35, R0.reuse, 0x2, P0 ;  /* 0x0000000023237211 */ /* 0x080fe400000f16ff */
[----:B------:R-:W-:Y:S02]  /*8140*/  LEA.HI.X.SX32 R127, R119, R0, 0x2, P2 ;  /* 0x00000000777f7211 */ /* 0x000fe400010f16ff */
[----:B------:R-:W-:-:S02]  /*8150*/  LEA R120, P2, R117, R50, 0x2 ;  /* 0x0000003275787211 */ /* 0x000fc400078410ff */
[----:B------:R-:W-:Y:S01]  /*8160*/  LEA R36, P0, R37, R50, 0x2 ;  /* 0x0000003225247211 */ /* 0x000fe200078010ff */
[----:B------:R-:W-:Y:S01]  /*8170*/  STL.64 [R1+0x390], R126 ;  /* 0x0003907e01007387 */ /* 0x000fe20000100a00 */
[----:B------:R-:W-:Y:S02]  /*8180*/  LEA.HI.X.SX32 R121, R117, R0, 0x2, P2 ;  /* 0x0000000075797211 */ /* 0x000fe400010f16ff */
[----:B------:R-:W-:Y:S02]  /*8190*/  LEA R118, P2, R115, R50, 0x2 ;  /* 0x0000003273767211 */ /* 0x000fe400078410ff */
[-C--:B------:R-:W-:Y:S01]  /*81a0*/  LEA.HI.X.SX32 R37, R37, R0.reuse, 0x2, P0 ;  /* 0x0000000025257211 */ /* 0x080fe200000f16ff */
[----:B------:R-:W-:Y:S01]  /*81b0*/  STL.64 [R1+0x398], R120 ;  /* 0x0003987801007387 */ /* 0x000fe20000100a00 */
        /* <DEDUP_REMOVED lines=11> */
[----:B------:R1:W-:Y:S01]  /*8270*/  STL.64 [R1+0x3b8], R114 ;  /* 0x0003b87201007387 */ /* 0x0003e20000100a00 */
        /* <DEDUP_REMOVED lines=30> */
[----:B-1----:R-:W-:Y:S01]  /*8460*/  LEA R114, P0, R89, R50, 0x2 ;  /* 0x0000003259727211 */ /* 0x002fe200078010ff */
[----:B------:R-:W-:Y:S01]  /*8470*/  STL.64 [R1+0x418], R98 ;  /* 0x0004186201007387 */ /* 0x000fe20000100a00 */
[----:B------:R-:W-:Y:S02]  /*8480*/  LEA.HI.X.SX32 R97, R93, R0, 0x2, P2 ;  /* 0x000000005d617211 */ /* 0x000fe400010f16ff */
[----:B------:R-:W-:Y:S02]  /*8490*/  LEA R94, P2, R91, R50, 0x2 ;  /* 0x000000325b5e7211 */ /* 0x000fe400078410ff */
[-C--:B------:R-:W-:Y:S01]  /*84a0*/  LEA.HI.X.SX32 R115, R89, R0.reuse, 0x2, P0 ;  /* 0x0000000059737211 */ /* 0x080fe200000f16ff */
[----:B------:R-:W-:Y:S01]  /*84b0*/  STL.64 [R1+0x420], R96 ;  /* 0x0004206001007387 */ /* 0x000fe20000100a00 */
[----:B------:R-:W-:Y:S02]  /*84c0*/  LEA.HI.X.SX32 R95, R91, R0, 0x2, P2 ;  /* 0x000000005b5f7211 */ /* 0x000fe400010f16ff */
[----:B------:R-:W-:-:S03]  /*84d0*/  LEA R92, P0, R85, R50, 0x2 ;  /* 0x00000032555c7211 */ /* 0x000fc600078010ff */
[----:B------:R1:W-:Y:S01]  /*84e0*/  STL.64 [R1+0x428], R94 ;  /* 0x0004285e01007387 */ /* 0x0003e20000100a00 */
[----:B------:R-:W-:Y:S02]  /*84f0*/  LEA.HI.X.SX32 R93, R85, R0, 0x2, P0 ;  /* 0x00000000555d7211 */ /* 0x000fe400000f16ff */
[-C--:B------:R-:W-:Y:S01]  /*8500*/  LEA R86, P0, R81, R50.reuse, 0x2 ;  /* 0x0000003251567211 */ /* 0x080fe200078010ff */
[----:B------:R-:W-:Y:S01]  /*8510*/  STL.64 [R1+0xe0], R114 ;  /* 0x0000e07201007387 */ /* 0x000fe20000100a00 */
[----:B-1----:R-:W-:-:S04]  /*8520*/  LEA R94, P2, R87, R50, 0x2 ;  /* 0x00000032575e7211 */ /* 0x002fc800078410ff */
[----:B------:R-:W-:Y:S02]  /*8530*/  LEA.HI.X.SX32 R95, R87, R0, 0x2, P2 ;  /* 0x00000000575f7211 */ /* 0x000fe400010f16ff */
[----:B------:R-:W-:Y:S02]  /*8540*/  LEA R88, P2, R83, R50, 0x2 ;  /* 0x0000003253587211 */ /* 0x000fe400078410ff */
[-C--:B------:R-:W-:Y:S01]  /*8550*/  LEA.HI.X.SX32 R87, R81, R0.reuse, 0x2, P0 ;  /* 0x0000000051577211 */ /* 0x080fe200000f16ff */
[----:B------:R-:W-:Y:S01]  /*8560*/  STL.64 [R1+0x430], R94 ;  /* 0x0004305e01007387 */ /* 0x000fe20000100a00 */
[----:B------:R-:W-:Y:S02]  /*8570*/  LEA.HI.X.SX32 R89, R83, R0, 0x2, P2 ;  /* 0x0000000053597211 */ /* 0x000fe400010f16ff */
[-C--:B------:R-:W-:Y:S01]  /*8580*/  LEA R84, P2, R79, R50.reuse, 0x2 ;  /* 0x000000324f547211 */ /* 0x080fe200078410ff */
[----:B------:R-:W-:Y:S01]  /*8590*/  STL.64 [R1+0xf0], R92 ;  /* 0x0000f05c01007387 */ /* 0x000fe20000100a00 */
[----:B------:R-:W-:-:S02]  /*85a0*/  LEA R82, P0, R78, R50, 0x2 ;  /* 0x000000324e527211 */ /* 0x000fc400078010ff */
[----:B------:R-:W-:Y:S01]  /*85b0*/  LEA.HI.X.SX32 R85, R79, R0, 0x2, P2 ;  /* 0x000000004f557211 */ /* 0x000fe200010f16ff */
[----:B------:R-:W-:Y:S01]  /*85c0*/  STL.64 [R1+0x440], R88 ;  /* 0x0004405801007387 */ /* 0x000fe20000100a00 */
[C---:B------:R-:W-:Y:S02]  /*85d0*/  LEA R80, P2, R77.reuse, R50, 0x2 ;  /* 0x000000324d507211 */ /* 0x040fe400078410ff */
[-C--:B------:R-:W-:Y:S01]  /*85e0*/  LEA.HI.X.SX32 R83, R78, R0.reuse, 0x2, P0 ;  /* 0x000000004e537211 */ /* 0x080fe200000f16ff */
[----:B------:R-:W-:Y:S01]  /*85f0*/  STL.64 [R1+0x100], R86 ;  /* 0x0001005601007387 */ /* 0x000fe20000100a00 */
[----:B------:R-:W-:-:S03]  /*8600*/  LEA.HI.X.SX32 R81, R77, R0, 0x2, P2 ;  /* 0x000000004d517211 */ /* 0x000fc600010f16ff */
[----:B------:R-:W-:Y:S04]  /*8610*/  STL.64 [R1+0x448], R84 ;  /* 0x0004485401007387 */ /* 0x000fe80000100a00 */
[----:B------:R1:W-:Y:S04]  /*8620*/  STL.64 [R1+0x118], R82 ;  /* 0x0001185201007387 */ /* 0x0003e80000100a00 */
[----:B------:R2:W-:Y:S01]  /*8630*/  STL.64 [R1+0x458], R80 ;  /* 0x0004585001007387 */ /* 0x0005e20000100a00 */
[-C--:B-1----:R-:W-:Y:S02]  /*8640*/  LEA R82, P0, R76, R50.reuse, 0x2 ;  /* 0x000000324c527211 */ /* 0x082fe400078010ff */
[----:B--2---:R-:W-:-:S02]  /*8650*/  LEA R80, P2, R74, R50, 0x2 ;  /* 0x000000324a507211 */ /* 0x004fc400078410ff */
[----:B------:R-:W-:Y:S02]  /*8660*/  LEA.HI.X.SX32 R83, R76, R0, 0x2, P0 ;  /* 0x000000004c537211 */ /* 0x000fe400000f16ff */
[C---:B------:R-:W-:Y:S02]  /*8670*/  LEA R78, P0, R73.reuse, R50, 0x2 ;  /* 0x00000032494e7211 */ /* 0x040fe400078010ff */
[----:B------:R-:W-:Y:S01]  /*8680*/  LEA.HI.X.SX32 R81, R74, R0, 0x2, P2 ;  /* 0x000000004a517211 */ /* 0x000fe200010f16ff */
[----:B------:R-:W-:Y:S01]  /*8690*/  STL.64 [R1+0x128], R82 ;  /* 0x0001285201007387 */ /* 0x000fe20000100a00 */
[C---:B------:R-:W-:Y:S02]  /*86a0*/  LEA R76, P2, R72.reuse, R50, 0x2 ;  /* 0x00000032484c7211 */ /* 0x040fe400078410ff */
[-C--:B------:R-:W-:Y:S01]  /*86b0*/  LEA.HI.X.SX32 R79, R73, R0.reuse, 0x2, P0 ;  /* 0x00000000494f7211 */ /* 0x080fe200000f16ff */
[----:B------:R-:W-:Y:S01]  /*86c0*/  STL.64 [R1+0x460], R80 ;  /* 0x0004605001007387 */ /* 0x000fe20000100a00 */
[----:B------:R-:W-:-:S03]  /*86d0*/  LEA.HI.X.SX32 R77, R72, R0, 0x2, P2 ;  /* 0x00000000484d7211 */ /* 0x000fc600010f16ff */
[----:B------:R1:W-:Y:S04]  /*86e0*/  STL.64 [R1+0x138], R78 ;  /* 0x0001384e01007387 */ /* 0x0003e80000100a00 */
[----:B------:R2:W-:Y:S01]  /*86f0*/  STL.64 [R1+0x470], R76 ;  /* 0x0004704c01007387 */ /* 0x0005e20000100a00 */
[CC--:B-1----:R-:W-:Y:S02]  /*8700*/  LEA R78, P0, R71.reuse, R50.reuse, 0x2 ;  /* 0x00000032474e7211 */ /* 0x0c2fe400078010ff */
[----:B--2---:R-:W-:Y:S02]  /*8710*/  LEA R76, P2, R70, R50, 0x2 ;  /* 0x00000032464c7211 */ /* 0x004fe400078410ff */
[----:B------:R-:W-:Y:S02]  /*8720*/  LEA.HI.X.SX32 R79, R71, R0, 0x2, P0 ;  /* 0x00000000474f7211 */ /* 0x000fe400000f16ff */
[----:B------:R-:W-:-:S02]  /*8730*/  LEA R72, P0, R69, R50, 0x2 ;  /* 0x0000003245487211 */ /* 0x000fc400078010ff */
[-C--:B------:R-:W-:Y:S02]  /*8740*/  LEA.HI.X.SX32 R77, R70, R0.reuse, 0x2, P2 ;  /* 0x00000000464d7211 */ /* 0x080fe400010f16ff */
[----:B------:R-:W-:-:S03]  /*8750*/  LEA.HI.X.SX32 R73, R69, R0, 0x2, P0 ;  /* 0x0000000045497211 */ /* 0x000fc600000f16ff */
[----:B------:R1:W-:Y:S04]  /*8760*/  STL.64 [R1+0x510], R76 ;  /* 0x0005104c01007387 */ /* 0x0003e80000100a00 */
[----:B------:R-:W-:Y:S04]  /*8770*/  STL.64 [R1+0x148], R78 ;  /* 0x0001484e01007387 */ /* 0x000fe80000100a00 */
[----:B------:R2:W-:Y:S01]  /*8780*/  STL.64 [R1+0x158], R72 ;  /* 0x0001584801007387 */ /* 0x0005e20000100a00 */
[----:B-1----:R-:W-:-:S04]  /*8790*/  LEA R76, P2, R68, R50, 0x2 ;  /* 0x00000032444c7211 */ /* 0x002fc800078410ff */
[----:B------:R-:W-:Y:S02]  /*87a0*/  LEA.HI.X.SX32 R77, R68, R0, 0x2, P2 ;  /* 0x00000000444d7211 */ /* 0x000fe400010f16ff */
[CC--:B------:R-:W-:Y:S02]  /*87b0*/  LEA R70, P2, R66.reuse, R50.reuse, 0x2 ;  /* 0x0000003242467211 */ /* 0x0c0fe400078410ff */
[C---:B--2---:R-:W-:Y:S01]  /*87c0*/  LEA R72, P0, R67.reuse, R50, 0x2 ;  /* 0x0000003243487211 */ /* 0x044fe200078010ff */
[----:B------:R-:W-:Y:S01]  /*87d0*/  STL.64 [R1+0x508], R76 ;  /* 0x0005084c01007387 */ /* 0x000fe20000100a00 */
[-C--:B------:R-:W-:Y:S02]  /*87e0*/  LEA.HI.X.SX32 R71, R66, R0.reuse, 0x2, P2 ;  /* 0x0000000042477211 */ /* 0x080fe400010f16ff */
[----:B------:R-:W-:Y:S02]  /*87f0*/  LEA.HI.X.SX32 R73, R67, R0, 0x2, P0 ;  /* 0x0000000043497211 */ /* 0x000fe400000f16ff */
[C---:B------:R-:W-:Y:S01]  /*8800*/  LEA R68, P0, R65.reuse, R50, 0x2 ;  /* 0x0000003241447211 */ /* 0x040fe200078010ff */
[----:B------:R1:W-:Y:S03]  /*8810*/  STL.64 [R1+0x500], R70 ;  /* 0x0005004601007387 */ /* 0x0003e60000100a00 */
[----:B------:R-:W-:Y:S01]  /*8820*/  LEA.HI.X.SX32 R69, R65, R0, 0x2, P0 ;  /* 0x0000000041457211 */ /* 0x000fe200000f16ff */
        /* <DEDUP_REMOVED lines=16> */
[-C--:B------:R-:W-:Y:S02]  /*8930*/  LEA R62, P2, R57, R50.reuse, 0x2 ;  /* 0x00000032393e7211 */ /* 0x080fe400078410ff */
[----:B--2---:R-:W-:Y:S01]  /*8940*/  LEA R64, P0, R59, R50, 0x2 ;  /* 0x000000323b407211 */ /* 0x004fe200078010ff */
        /* <DEDUP_REMOVED lines=9> */
[----:B------:R-:W-:Y:S01]  /*89e0*/  LEA.HI.X.SX32 R63, R53, R0, 0x2, P2 ;  /* 0x00000000353f7211 */ /* 0x000fe200010f16ff */
[----:B------:R-:W-:Y:S01]  /*89f0*/  IMAD.MOV.U32 R53, RZ, RZ, c[0x0][0x188] ;  /* 0x00006200ff357624 */ /* 0x000fe200078e00ff */
[----:B--2---:R-:W-:-:S03]  /*8a00*/  LEA R60, P0, R52, R50, 0x2 ;  /* 0x00000032343c7211 */ /* 0x004fc600078010ff */
[----:B------:R1:W-:Y:S01]  /*8a10*/  STL.64 [R1+0x4a0], R62 ;  /* 0x0004a03e01007387 */ /* 0x0003e20000100a00 */
[C---:B------:R-:W-:Y:S01]  /*8a20*/  IMAD.SHL.U32 R166, R53.reuse, 0x4, RZ ;  /* 0x0000000435a67824 */ /* 0x040fe200078e00ff */
[----:B------:R-:W-:Y:S01]  /*8a30*/  LEA.HI.X.SX32 R61, R52, R0, 0x2, P0 ;  /* 0x00000000343d7211 */ /* 0x000fe200000f16ff */
[----:B------:R-:W-:Y:S01]  /*8a40*/  IMAD.SHL.U32 R174, R53, 0x8, RZ ;  /* 0x0000000835ae7824 */ /* 0x000fe200078e00ff */
[----:B------:R-:W-:Y:S01]  /*8a50*/  IADD3 R52, R124, -0x19, RZ ;  /* 0xffffffe77c347810 */ /* 0x000fe20007ffe0ff */
[C---:B------:R-:W-:Y:S02]  /*8a60*/  IMAD.WIDE R160, R166.reuse, 0x4, R48 ;  /* 0x00000004a6a07825 */ /* 0x040fe400078e0230 */
[----:B------:R2:W-:Y:S02]  /*8a70*/  STL.64 [R1+0x1d8], R60 ;  /* 0x0001d83c01007387 */ /* 0x0005e40000100a00 */
[----:B------:R-:W-:Y:S01]  /*8a80*/  IMAD.WIDE R162, R166, 0x4, R154 ;  /* 0x00000004a6a27825 */ /* 0x000fe200078e029a */
[----:B-1----:R-:W-:-:S03]  /*8a90*/  LEA R62, P2, R56, R50, 0x2 ;  /* 0x00000032383e7211 */ /* 0x002fc600078410ff */
[----:B------:R-:W-:Y:S01]  /*8aa0*/  IMAD.WIDE R164, R166, 0x4, R156 ;  /* 0x00000004a6a47825 */ /* 0x000fe200078e029c */
[----:B------:R-:W-:Y:S02]  /*8ab0*/  LEA.HI.X.SX32 R63, R56, R0, 0x2, P2 ;  /* 0x00000000383f7211 */ /* 0x000fe400010f16ff */
[CC--:B------:R-:W-:Y:S01]  /*8ac0*/  LEA R242, P2, R55.reuse, R50.reuse, 0x2 ;  /* 0x0000003237f27211 */ /* 0x0c0fe200078410ff */
[----:B------:R-:W-:Y:S01]  /*8ad0*/  IMAD.WIDE R166, R166, 0x4, R158 ;  /* 0x00000004a6a67825 */ /* 0x000fe200078e029e */
[----:B--2---:R-:W-:Y:S01]  /*8ae0*/  LEA R60, P0, R58, R50, 0x2 ;  /* 0x000000323a3c7211 */ /* 0x004fe200078010ff */
[----:B------:R-:W-:Y:S01]  /*8af0*/  STL.64 [R1+0x4b0], R62 ;  /* 0x0004b03e01007387 */ /* 0x000fe20000100a00 */
[-C--:B------:R-:W-:Y:S01]  /*8b00*/  LEA.HI.X.SX32 R243, R55, R0.reuse, 0x2, P2 ;  /* 0x0000000037f37211 */ /* 0x080fe200010f16ff */
[----:B------:R-:W-:Y:S01]  /*8b10*/  IMAD.WIDE R168, R174, 0x4, R48 ;  /* 0x00000004aea87825 */ /* 0x000fe200078e0230 */
[----:B------:R-:W-:Y:S02]  /*8b20*/  LEA.HI.X.SX32 R61, R58, R0, 0x2, P0 ;  /* 0x000000003a3d7211 */ /* 0x000fe400000f16ff */
[----:B------:R-:W-:Y:S01]  /*8b30*/  LEA R56, P0, R51, R50, 0x2 ;  /* 0x0000003233387211 */ /* 0x000fe200078010ff */
[----:B------:R-:W-:Y:S01]  /*8b40*/  IMAD.SHL.U32 R50, R122, 0x4, RZ ;  /* 0x000000047a327824 */ /* 0x000fe200078e00ff */
[----:B------:R-:W-:Y:S01]  /*8b50*/  ISETP.GE.U32.AND P2, PT, R75, 0x7fffffcc, PT ;  /* 0x7fffffcc4b00780c */ /* 0x000fe20003f46070 */
[----:B------:R-:W-:Y:S01]  /*8b60*/  STL.64 [R1+0x1e8], R60 ;  /* 0x0001e83c01007387 */ /* 0x000fe20000100a00 */
[----:B------:R-:W-:Y:S01]  /*8b70*/  LEA.HI.X.SX32 R57, R51, R0, 0x2, P0 ;  /* 0x0000000033397211 */ /* 0x000fe200000f16ff */
[----:B------:R-:W-:Y:S01]  /*8b80*/  IMAD.WIDE R170, R174, 0x4, R154 ;  /* 0x00000004aeaa7825 */ /* 0x000fe200078e029a */
[----:B------:R-:W-:Y:S01]  /*8b90*/  IADD3 R0, R124, -0x1d, RZ ;  /* 0xffffffe37c007810 */ /* 0x000fe20007ffe0ff */
[----:B------:R1:W-:Y:S01]  /*8ba0*/  LDGSTS.E [R50], [R48.64], !P1 ;  /* 0x0000000030327fae */ /* 0x0003e2000c921844 */
[----:B------:R-:W-:Y:S01]  /*8bb0*/  ISETP.GE.U32.AND P0, PT, R52, 0x7fffffc8, PT ;  /* 0x7fffffc83400780c */ /* 0x000fe20003f06070 */
[----:B------:R-:W-:-:S02]  /*8bc0*/  IMAD.WIDE R172, R174, 0x4, R156 ;  /* 0x00000004aeac7825 */ /* 0x000fc400078e029c */
[----:B------:R-:W-:Y:S02]  /*8bd0*/  STL.64 [R1+0x4c0], R242 ;  /* 0x0004c0f201007387 */ /* 0x000fe40000100a00 */
[----:B------:R-:W-:Y:S02]  /*8be0*/  IMAD.WIDE R174, R174, 0x4, R158 ;  /* 0x00000004aeae7825 */ /* 0x000fe400078e029e */
[----:B------:R1:W-:Y:S04]  /*8bf0*/  LDGSTS.E [R50+0x200], [R154.64], !P1 ;  /* 0x002000009a327fae */ /* 0x0003e8000c921844 */
[----:B------:R2:W-:Y:S04]  /*8c00*/  STL.64 [R1+0x36e0], R242 ;  /* 0x0036e0f201007387 */ /* 0x0005e80000100a00 */
[----:B------:R1:W-:Y:S04]  /*8c10*/  LDGSTS.E [R50+0x400], [R156.64], !P1 ;  /* 0x004000009c327fae */ /* 0x0003e8000c921844 */
[----:B------:R-:W-:Y:S04]  /*8c20*/  STL.64 [R1+0x1f8], R56 ;  /* 0x0001f83801007387 */ /* 0x000fe80000100a00 */
[----:B------:R1:W-:Y:S01]  /*8c30*/  LDGSTS.E [R50+0x600], [R158.64], !P1 ;  /* 0x006000009e327fae */ /* 0x0003e2000c921844 */
[----:B------:R-:W-:Y:S01]  /*8c40*/  ISETP.GE.U32.AND P1, PT, R0, 0x7fffffc4, PT ;  /* 0x7fffffc40000780c */ /* 0x000fe20003f26070 */
[----:B--2---:R-:W-:Y:S01]  /*8c50*/  IMAD.MOV.U32 R242, RZ, RZ, R114 ;  /* 0x000000fffff27224 */ /* 0x004fe200078e0072 */
[----:B------:R-:W-:Y:S01]  /*8c60*/  IADD3 R0, R124, -0x2, RZ ;  /* 0xfffffffe7c007810 */ /* 0x000fe20007ffe0ff */
[----:B------:R2:W-:Y:S01]  /*8c70*/  LDGSTS.E [R50+0x2000], [R160.64], !P6 ;  /* 0x02000000a0327fae */ /* 0x0005e2000f121844 */
[----:B------:R-:W-:-:S03]  /*8c80*/  IMAD.MOV.U32 R243, RZ, RZ, R115 ;  /* 0x000000fffff37224 */ /* 0x000fc600078e0073 */
[----:B------:R2:W-:Y:S04]  /*8c90*/  STL.64 [R1+0x36c8], R160 ;  /* 0x0036c8a001007387 */ /* 0x0005e80000100a00 */
[----:B------:R3:W-:Y:S04]  /*8ca0*/  LDGSTS.E [R50+0x2200], [R162.64], !P6 ;  /* 0x02200000a2327fae */ /* 0x0007e8000f121844 */
[----:B------:R3:W-:Y:S01]  /*8cb0*/  STL.64 [R1+0x36d0], R162 ;  /* 0x0036d0a201007387 */ /* 0x0007e20000100a00 */
[----:B--2---:R-:W-:-:S03]  /*8cc0*/  IMAD.MOV.U32 R161, RZ, RZ, c[0x0][0x188] ;  /* 0x00006200ffa17624 */ /* 0x004fc600078e00ff */
[----:B------:R-:W-:Y:S01]  /*8cd0*/  STL.64 [R1+0x36e8], R164 ;  /* 0x0036e8a401007387 */ /* 0x000fe20000100a00 */
[----:B------:R-:W-:-:S03]  /*8ce0*/  IMAD R182, R161, 0xc, RZ ;  /* 0x0000000ca1b67824 */ /* 0x000fc600078e02ff */
[----:B------:R-:W-:Y:S01]  /*8cf0*/  STL.64 [R1+0x36f0], R166 ;  /* 0x0036f0a601007387 */ /* 0x000fe20000100a00 */
[----:B------:R-:W-:Y:S02]  /*8d00*/  IMAD.SHL.U32 R190, R161, 0x10, RZ ;  /* 0x00000010a1be7824 */ /* 0x000fe400078e00ff */
[----:B---3--:R-:W-:Y:S01]  /*8d10*/  IMAD.SHL.U32 R162, R122, 0x4, RZ ;  /* 0x000000047aa27824 */ /* 0x008fe200078e00ff */
[----:B------:R-:W-:Y:S01]  /*8d20*/  STL.64 [R1+0x36f8], R168 ;  /* 0x0036f8a801007387 */ /* 0x000fe20000100a00 */
[----:B------:R-:W-:Y:S02]  /*8d30*/  IMAD.MOV.U32 R163, RZ, RZ, c[0x0][0x180] ;  /* 0x00006000ffa37624 */ /* 0x000fe400078e00ff */
[----:B------:R-:W-:Y:S01]  /*8d40*/  IMAD.WIDE R176, R182, 0x4, R48 ;  /* 0x00000004b6b07825 */ /* 0x000fe200078e0230 */
[----:B------:R2:W-:Y:S01]  /*8d50*/  LDGSTS.E [R162+0x2400], [R164.64], !P6 ;  /* 0x02400000a4a27fae */ /* 0x0005e2000f121844 */
[----:B------:R-:W-:Y:S02]  /*8d60*/  LOP3.LUT R116, R162, 0x20, RZ, 0x3c, !PT ;  /* 0x00000020a2747812 */ /* 0x000fe400078e3cff */
[----:B------:R-:W-:Y:S01]  /*8d70*/  IMAD.WIDE R178, R182, 0x4, R154 ;  /* 0x00000004b6b27825 */ /* 0x000fe200078e029a */
[----:B------:R3:W-:Y:S01]  /*8d80*/  LDGSTS.E [R162+0x2600], [R166.64], !P6 ;  /* 0x02600000a6a27fae */ /* 0x0007e2000f121844 */
[----:B------:R-:W-:-:S02]  /*8d90*/  ISETP.GE.U32.AND P6, PT, R0, 0x7fffffdf, PT ;  /* 0x7fffffdf0000780c */ /* 0x000fc40003fc6070 */
[----:B------:R-:W-:Y:S01]  /*8da0*/  IADD3 R0, R163, -0x6, RZ ;  /* 0xfffffffaa3007810 */ /* 0x000fe20007ffe0ff */
[----:B------:R4:W-:Y:S01]  /*8db0*/  LDGSTS.E [R162+0x4000], [R168.64], !P3 ;  /* 0x04000000a8a27fae */ /* 0x0009e2000d921844 */
[----:B------:R-:W-:-:S03]  /*8dc0*/  IMAD.WIDE R180, R182, 0x4, R156 ;  /* 0x00000004b6b47825 */ /* 0x000fc600078e029c */
[----:B------:R1:W-:Y:S01]  /*8dd0*/  LDGSTS.E [R162+0x4200], [R170.64], !P3 ;  /* 0x04200000aaa27fae */ /* 0x0003e2000d921844 */
[----:B------:R-:W-:-:S03]  /*8de0*/  IMAD.WIDE R182, R182, 0x4, R158 ;  /* 0x00000004b6b67825 */ /* 0x000fc600078e029e */
[----:B------:R1:W-:Y:S01]  /*8df0*/  LDGSTS.E [R162+0x4400], [R172.64], !P3 ;  /* 0x04400000aca27fae */ /* 0x0003e2000d921844 */
[----:B------:R-:W-:-:S03]  /*8e00*/  IMAD.WIDE R184, R190, 0x4, R48 ;  /* 0x00000004beb87825 */ /* 0x000fc600078e0230 */
[----:B------:R1:W-:Y:S01]  /*8e10*/  LDGSTS.E [R162+0x4600], [R174.64], !P3 ;  /* 0x04600000aea27fae */ /* 0x0003e2000d921844 */
[----:B------:R-:W-:Y:S01]  /*8e20*/  ISETP.GE.U32.AND P3, PT, R0, 0x7fffffdb, PT ;  /* 0x7fffffdb0000780c */ /* 0x000fe20003f66070 */
[----:B------:R-:W-:Y:S01]  /*8e30*/  IMAD R198, R161, 0x14, RZ ;  /* 0x00000014a1c67824 */ /* 0x000fe200078e02ff */
        /* <DEDUP_REMOVED lines=9> */
[C---:B------:R-:W-:Y:S01]  /*8ed0*/  IMAD.WIDE R192, R198.reuse, 0x4, R48 ;  /* 0x00000004c6c07825 */ /* 0x040fe200078e0230 */
[----:B------:R-:W-:Y:S01]  /*8ee0*/  IADD3 R0, R163, -0xe, RZ ;  /* 0xfffffff2a3007810 */ /* 0x000fe20007ffe0ff */
[----:B------:R1:W-:Y:S02]  /*8ef0*/  LDGSTS.E [R162+0x8000], [R184.64], !P5 ;  /* 0x08000000b8a27fae */ /* 0x0003e4000e921844 */
[----:B------:R-:W-:Y:S02]  /*8f00*/  IMAD R208, R161, 0x18, RZ ;  /* 0x00000018a1d07824 */ /* 0x000fe400078e02ff */
[----:B------:R1:W-:Y:S01]  /*8f10*/  LDGSTS.E [R162+0x8200], [R186.64], !P5 ;  /* 0x08200000baa27fae */ /* 0x0003e2000e921844 */
[----:B------:R-:W-:-:S03]  /*8f20*/  IMAD.WIDE R194, R198, 0x4, R154 ;  /* 0x00000004c6c27825 */ /* 0x000fc600078e029a */
[----:B------:R1:W-:Y:S01]  /*8f30*/  LDGSTS.E [R162+0x8400], [R188.64], !P5 ;  /* 0x08400000bca27fae */ /* 0x0003e2000e921844 */
[----:B------:R-:W-:-:S03]  /*8f40*/  IMAD.WIDE R196, R198, 0x4, R156 ;  /* 0x00000004c6c47825 */ /* 0x000fc600078e029c */
[----:B------:R1:W-:Y:S01]  /*8f50*/  LDGSTS.E [R162+0x8600], [R190.64], !P5 ;  /* 0x08600000bea27fae */ /* 0x0003e2000e921844 */
[----:B------:R-:W-:Y:S01]  /*8f60*/  IMAD.WIDE R198, R198, 0x4, R158 ;  /* 0x00000004c6c67825 */ /* 0x000fe200078e029e */
[----:B------:R-:W-:Y:S02]  /*8f70*/  ISETP.GE.U32.AND P5, PT, R0, 0x7fffffd3, PT ;  /* 0x7fffffd30000780c */ /* 0x000fe40003fa6070 */
[----:B------:R-:W-:Y:S01]  /*8f80*/  IADD3 R0, R163, -0x12, RZ ;  /* 0xffffffeea3007810 */ /* 0x000fe20007ffe0ff */
[----:B------:R1:W-:Y:S01]  /*8f90*/  LDGSTS.E [R162+0xa000], [R192.64], !P2 ;  /* 0x0a000000c0a27fae */ /* 0x0003e2000d121844 */
[----:B------:R-:W-:-:S03]  /*8fa0*/  IMAD.WIDE R200, R208, 0x4, R48 ;  /* 0x00000004d0c87825 */ /* 0x000fc600078e0230 */
[----:B------:R1:W-:Y:S01]  /*8fb0*/  LDGSTS.E [R162+0xa200], [R194.64], !P2 ;  /* 0x0a200000c2a27fae */ /* 0x0003e2000d121844 */
[----:B------:R-:W-:Y:S02]  /*8fc0*/  IMAD R216, R161, 0x1c, RZ ;  /* 0x0000001ca1d87824 */ /* 0x000fe400078e02ff */
[C---:B------:R-:W-:Y:S01]  /*8fd0*/  IMAD.WIDE R204, R208.reuse, 0x4, R154 ;  /* 0x00000004d0cc7825 */ /* 0x040fe200078e029a */
[----:B------:R1:W-:Y:S03]  /*8fe0*/  LDGSTS.E [R162+0xa400], [R196.64], !P2 ;  /* 0x0a400000c4a27fae */ /* 0x0003e6000d121844 */
[----:B------:R-:W-:Y:S01]  /*8ff0*/  IMAD.WIDE R206, R208, 0x4, R156 ;  /* 0x00000004d0ce7825 */ /* 0x000fe200078e029c */
[----:B------:R1:W-:Y:S01]  /*9000*/  LDGSTS.E [R162+0xa600], [R198.64], !P2 ;  /* 0x0a600000c6a27fae */ /* 0x0003e2000d121844 */
[----:B------:R-:W-:Y:S02]  /*9010*/  ISETP.GE.U32.AND P2, PT, R0, 0x7fffffcf, PT ;  /* 0x7fffffcf0000780c */ /* 0x000fe40003f46070 */
[----:B------:R-:W-:Y:S01]  /*9020*/  IMAD.WIDE R208, R208, 0x4, R158 ;  /* 0x00000004d0d07825 */ /* 0x000fe200078e029e */
[----:B------:R-:W-:Y:S01]  /*9030*/  IADD3 R0, R163, -0x16, RZ ;  /* 0xffffffeaa3007810 */ /* 0x000fe20007ffe0ff */
[----:B------:R1:W-:Y:S02]  /*9040*/  LDGSTS.E [R162+0xc000], [R200.64], !P0 ;  /* 0x0c000000c8a27fae */ /* 0x0003e4000c121844 */
[----:B------:R-:W-:-:S02]  /*9050*/  IMAD.WIDE R210, R216, 0x4, R48 ;  /* 0x00000004d8d27825 */ /* 0x000fc400078e0230 */
[----:B------:R1:W-:Y:S02]  /*9060*/  LDGSTS.E [R162+0xc200], [R204.64], !P0 ;  /* 0x0c200000cca27fae */ /* 0x0003e4000c121844 */
[C---:B------:R-:W-:Y:S02]  /*9070*/  IMAD.WIDE R212, R216.reuse, 0x4, R154 ;  /* 0x00000004d8d47825 */ /* 0x040fe400078e029a */
[----:B------:R2:W-:Y:S02]  /*9080*/  LDGSTS.E [R162+0xc400], [R206.64], !P0 ;  /* 0x0c400000cea27fae */ /* 0x0005e4000c121844 */
[----:B------:R-:W-:Y:S02]  /*9090*/  IMAD.WIDE R214, R216, 0x4, R156 ;  /* 0x00000004d8d67825 */ /* 0x000fe400078e029c */
[----:B------:R2:W-:Y:S01]  /*90a0*/  LDGSTS.E [R162+0xc600], [R208.64], !P0 ;  /* 0x0c600000d0a27fae */ /* 0x0005e2000c121844 */
[----:B------:R-:W-:Y:S01]  /*90b0*/  ISETP.GE.U32.AND P0, PT, R0, 0x7fffffcb, PT ;  /* 0x7fffffcb0000780c */ /* 0x000fe20003f06070 */
[----:B------:R-:W-:Y:S01]  /*90c0*/  IMAD.WIDE R216, R216, 0x4, R158 ;  /* 0x00000004d8d87825 */ /* 0x000fe200078e029e */
[----:B------:R-:W-:Y:S01]  /*90d0*/  IADD3 R0, R163, -0x1a, RZ ;  /* 0xffffffe6a3007810 */ /* 0x000fe20007ffe0ff */
[----:B------:R2:W-:Y:S02]  /*90e0*/  LDGSTS.E [R162+0xe000], [R210.64], !P1 ;  /* 0x0e000000d2a27fae */ /* 0x0005e4000c921844 */
[----:B-1----:R-:W-:-:S02]  /*90f0*/  IMAD.WIDE R50, R161, 0x4, R48 ;  /* 0x00000004a1327825 */ /* 0x002fc400078e0230 */
[----:B------:R1:W-:Y:S02]  /*9100*/  LDGSTS.E [R162+0xe200], [R212.64], !P1 ;  /* 0x0e200000d4a27fae */ /* 0x0003e4000c921844 */
[C---:B------:R-:W-:Y:S02]  /*9110*/  IMAD R64, R161.reuse, 0x5, RZ ;  /* 0x00000005a1407824 */ /* 0x040fe400078e02ff */
[C---:B------:R-:W-:Y:S01]  /*9120*/  IMAD.WIDE R52, R161.reuse, 0x4, R154 ;  /* 0x00000004a1347825 */ /* 0x040fe200078e029a */
[----:B------:R1:W-:Y:S03]  /*9130*/  LDGSTS.E [R162+0xe400], [R214.64], !P1 ;  /* 0x0e400000d6a27fae */ /* 0x0003e6000c921844 */
[----:B------:R-:W-:Y:S01]  /*9140*/  IMAD.WIDE R54, R161, 0x4, R156 ;  /* 0x00000004a1367825 */ /* 0x000fe200078e029c */
[----:B------:R1:W-:Y:S01]  /*9150*/  LDGSTS.E [R162+0xe600], [R216.64], !P1 ;  /* 0x0e600000d8a27fae */ /* 0x0003e2000c921844 */
[----:B------:R-:W-:-:S02]  /*9160*/  ISETP.GE.U32.AND P1, PT, R0, 0x7fffffc7, PT ;  /* 0x7fffffc70000780c */ /* 0x000fc40003f26070 */
[----:B------:R-:W-:Y:S01]  /*9170*/  IMAD.WIDE R56, R161, 0x4, R158 ;  /* 0x00000004a1387825 */ /* 0x000fe200078e029e */
[----:B------:R-:W-:Y:S01]  /*9180*/  IADD3 R0, R163, -0x1e, RZ ;  /* 0xffffffe2a3007810 */ /* 0x000fe20007ffe0ff */
[----:B------:R1:W-:Y:S02]  /*9190*/  LDGSTS.E [R116+0x800], [R50.64], !P6 ;  /* 0x0080000032747fae */ /* 0x0003e4000f121844 */
[C---:B------:R-:W-:Y:S02]  /*91a0*/  IMAD.WIDE R58, R64.reuse, 0x4, R48 ;  /* 0x00000004403a7825 */ /* 0x040fe400078e0230 */
[----:B------:R1:W-:Y:S02]  /*91b0*/  LDGSTS.E [R116+0xa00], [R52.64], !P6 ;  /* 0x00a0000034747fae */ /* 0x0003e4000f121844 */
[----:B------:R-:W-:Y:S02]  /*91c0*/  IMAD R72, R161, 0x9, RZ ;  /* 0x00000009a1487824 */ /* 0x000fe400078e02ff */
        /* <DEDUP_REMOVED lines=17> */
[----:B------:R1:W-:Y:S01]  /*92e0*/  STL.64 [R1+0x3700], R170 ;  /* 0x003700aa01007387 */ /* 0x0003e20000100a00 */
[----:B------:R-:W-:Y:S02]  /*92f0*/  IADD3 R0, R163, -0x7, RZ ;  /* 0xfffffff9a3007810 */ /* 0x000fe40007ffe0ff */
[C---:B------:R-:W-:Y:S01]  /*9300*/  IMAD.WIDE R74, R80.reuse, 0x4, R48 ;  /* 0x00000004504a7825 */ /* 0x040fe200078e0230 */
[----:B------:R1:W-:Y:S03]  /*9310*/  LDGSTS.E [R116+0x4800], [R66.64], !P4 ;  /* 0x0480000042747fae */ /* 0x0003e6000e121844 */
[----:B------:R-:W-:Y:S01]  /*9320*/  IMAD R88, R161, 0x11, RZ ;  /* 0x00000011a1587824 */ /* 0x000fe200078e02ff */
[----:B------:R-:W-:Y:S01]  /*9330*/  STL.64 [R1+0x3708], R172 ;  /* 0x003708ac01007387 */ /* 0x000fe20000100a00 */
[----:B------:R-:W-:-:S03]  /*9340*/  IMAD.WIDE R76, R80, 0x4, R154 ;  /* 0x00000004504c7825 */ /* 0x000fc600078e029a */
[----:B------:R1:W-:Y:S01]  /*9350*/  LDGSTS.E [R116+0x4a00], [R68.64], !P4 ;  /* 0x04a0000044747fae */ /* 0x0003e2000e121844 */
[----:B------:R-:W-:-:S03]  /*9360*/  IMAD.WIDE R78, R80, 0x4, R156 ;  /* 0x00000004504e7825 */ /* 0x000fc600078e029c */
[----:B------:R-:W-:Y:S01]  /*9370*/  STL.64 [R1+0x3710], R174 ;  /* 0x003710ae01007387 */ /* 0x000fe20000100a00 */
[----:B------:R-:W-:-:S03]  /*9380*/  IMAD.WIDE R80, R80, 0x4, R158 ;  /* 0x0000000450507825 */ /* 0x000fc600078e029e */
[----:B------:R1:W-:Y:S01]  /*9390*/  LDGSTS.E [R116+0x4c00], [R70.64], !P4 ;  /* 0x04c0000046747fae */ /* 0x0003e2000e121844 */
[----:B------:R-:W-:Y:S02]  /*93a0*/  IMAD R96, R161, 0x15, RZ ;  /* 0x00000015a1607824 */ /* 0x000fe400078e02ff */
[C---:B------:R-:W-:Y:S01]  /*93b0*/  IMAD.WIDE R82, R88.reuse, 0x4, R48 ;  /* 0x0000000458527825 */ /* 0x040fe200078e0230 */
[----:B------:R1:W-:Y:S03]  /*93c0*/  STL.64 [R1+0x3718], R176 ;  /* 0x003718b001007387 */ /* 0x0003e60000100a00 */
[----:B------:R-:W-:Y:S01]  /*93d0*/  IMAD.WIDE R84, R88, 0x4, R154 ;  /* 0x0000000458547825 */ /* 0x000fe200078e029a */
[----:B------:R1:W-:Y:S01]  /*93e0*/  LDGSTS.E [R116+0x4e00], [R72.64], !P4 ;  /* 0x04e0000048747fae */ /* 0x0003e2000e121844 */
[----:B------:R-:W-:Y:S02]  /*93f0*/  ISETP.GE.U32.AND P4, PT, R0, 0x7fffffda, PT ;  /* 0x7fffffda0000780c */ /* 0x000fe40003f86070 */
[----:B------:R-:W-:Y:S01]  /*9400*/  IADD3 R0, R163, -0xb, RZ ;  /* 0xfffffff5a3007810 */ /* 0x000fe20007ffe0ff */
[----:B------:R-:W-:Y:S01]  /*9410*/  STL.64 [R1+0x3720], R178 ;  /* 0x003720b201007387 */ /* 0x000fe20000100a00 */
[----:B------:R-:W-:-:S03]  /*9420*/  IMAD.WIDE R86, R88, 0x4, R156 ;  /* 0x0000000458567825 */ /* 0x000fc600078e029c */
[----:B------:R-:W-:Y:S01]  /*9430*/  STL.64 [R1+0x3728], R180 ;  /* 0x003728b401007387 */ /* 0x000fe20000100a00 */
[----:B------:R-:W-:-:S03]  /*9440*/  IMAD.WIDE R88, R88, 0x4, R158 ;  /* 0x0000000458587825 */ /* 0x000fc600078e029e */
[----:B------:R1:W-:Y:S01]  /*9450*/  LDGSTS.E [R116+0x6800], [R74.64], !P5 ;  /* 0x068000004a747fae */ /* 0x0003e2000e921844 */
[C---:B------:R-:W-:Y:S02]  /*9460*/  IMAD R104, R161.reuse, 0x19, RZ ;  /* 0x00000019a1687824 */ /* 0x040fe400078e02ff */
[C---:B------:R-:W-:Y:S01]  /*9470*/  IMAD.WIDE R90, R96.reuse, 0x4, R48 ;  /* 0x00000004605a7825 */ /* 0x040fe200078e0230 */
[----:B------:R-:W-:Y:S03]  /*9480*/  STL.64 [R1+0x3730], R182 ;  /* 0x003730b601007387 */ /* 0x000fe60000100a00 */
[C---:B------:R-:W-:Y:S01]  /*9490*/  IMAD.WIDE R92, R96.reuse, 0x4, R154 ;  /* 0x00000004605c7825 */ /* 0x040fe200078e029a */
[----:B------:R1:W-:Y:S03]  /*94a0*/  LDGSTS.E [R116+0x6a00], [R76.64], !P5 ;  /* 0x06a000004c747fae */ /* 0x0003e6000e921844 */
[C---:B------:R-:W-:Y:S01]  /*94b0*/  IMAD.WIDE R94, R96.reuse, 0x4, R156 ;  /* 0x00000004605e7825 */ /* 0x040fe200078e029c */
[----:B------:R-:W-:Y:S03]  /*94c0*/  STL.64 [R1+0x3738], R184 ;  /* 0x003738b801007387 */ /* 0x000fe60000100a00 */
[----:B------:R-:W-:Y:S01]  /*94d0*/  IMAD.WIDE R96, R96, 0x4, R158 ;  /* 0x0000000460607825 */ /* 0x000fe200078e029e */
[----:B------:R1:W-:Y:S03]  /*94e0*/  LDGSTS.E [R116+0x6c00], [R78.64], !P5 ;  /* 0x06c000004e747fae */ /* 0x0003e6000e921844 */
[----:B------:R-:W-:Y:S01]  /*94f0*/  IMAD R112, R161, 0x1d, RZ ;  /* 0x0000001da1707824 */ /* 0x000fe200078e02ff */
[----:B------:R1:W-:Y:S01]  /*9500*/  STL.64 [R1+0x3740], R186 ;  /* 0x003740ba01007387 */ /* 0x0003e20000100a00 */
[----:B------:R-:W-:-:S03]  /*9510*/  IMAD.WIDE R98, R104, 0x4, R48 ;  /* 0x0000000468627825 */ /* 0x000fc600078e0230 */
[----:B------:R1:W-:Y:S01]  /*9520*/  LDGSTS.E [R116+0x6e00], [R80.64], !P5 ;  /* 0x06e0000050747fae */ /* 0x0003e2000e921844 */
[----:B------:R-:W-:Y:S01]  /*9530*/  ISETP.GE.U32.AND P5, PT, R0, 0x7fffffd6, PT ;  /* 0x7fffffd60000780c */ /* 0x000fe20003fa6070 */
[C---:B------:R-:W-:Y:S01]  /*9540*/  IMAD.WIDE R100, R104.reuse, 0x4, R154 ;  /* 0x0000000468647825 */ /* 0x040fe200078e029a */
[----:B------:R-:W-:Y:S01]  /*9550*/  IADD3 R0, R163, -0xf, RZ ;  /* 0xfffffff1a3007810 */ /* 0x000fe20007ffe0ff */
[----:B------:R-:W-:Y:S02]  /*9560*/  STL.64 [R1+0x3748], R188 ;  /* 0x003748bc01007387 */ /* 0x000fe40000100a00 */
[C---:B------:R-:W-:Y:S02]  /*9570*/  IMAD.WIDE R102, R104.reuse, 0x4, R156 ;  /* 0x0000000468667825 */ /* 0x040fe400078e029c */
[----:B------:R-:W-:Y:S02]  /*9580*/  STL.64 [R1+0x3750], R190 ;  /* 0x003750be01007387 */ /* 0x000fe40000100a00 */
[----:B------:R-:W-:-:S02]  /*9590*/  IMAD.WIDE R104, R104, 0x4, R158 ;  /* 0x0000000468687825 */ /* 0x000fc400078e029e */
[----:B------:R1:W-:Y:S02]  /*95a0*/  LDGSTS.E [R116+0x8800], [R82.64], !P2 ;  /* 0x0880000052747fae */ /* 0x0003e4000d121844 */
[C---:B------:R-:W-:Y:S02]  /*95b0*/  IMAD.WIDE R106, R112.reuse, 0x4, R48 ;  /* 0x00000004706a7825 */ /* 0x040fe400078e0230 */
[----:B------:R-:W-:Y:S02]  /*95c0*/  STL.64 [R1+0x3758], R192 ;  /* 0x003758c001007387 */ /* 0x000fe40000100a00 */
[C---:B------:R-:W-:Y:S02]  /*95d0*/  IMAD.WIDE R108, R112.reuse, 0x4, R154 ;  /* 0x00000004706c7825 */ /* 0x040fe400078e029a */
[----:B------:R1:W-:Y:S02]  /*95e0*/  LDGSTS.E [R116+0x8a00], [R84.64], !P2 ;  /* 0x08a0000054747fae */ /* 0x0003e4000d121844 */
[----:B------:R-:W-:-:S02]  /*95f0*/  IMAD.WIDE R110, R112, 0x4, R156 ;  /* 0x00000004706e7825 */ /* 0x000fc400078e029c */
[----:B------:R-:W-:Y:S02]  /*9600*/  STL.64 [R1+0x3760], R194 ;  /* 0x003760c201007387 */ /* 0x000fe40000100a00 */
[----:B------:R-:W-:Y:S02]  /*9610*/  IMAD.WIDE R112, R112, 0x4, R158 ;  /* 0x0000000470707825 */ /* 0x000fe400078e029e */
[----:B------:R1:W-:Y:S02]  /*9620*/  LDGSTS.E [R116+0x8c00], [R86.64], !P2 ;  /* 0x08c0000056747fae */ /* 0x0003e4000d121844 */
[C---:B------:R-:W-:Y:S02]  /*9630*/  IMAD.SHL.U32 R120, R161.reuse, 0x2, RZ ;  /* 0x00000002a1787824 */ /* 0x040fe400078e00ff */
[----:B------:R-:W-:Y:S01]  /*9640*/  STL.64 [R1+0x3768], R196 ;  /* 0x003768c401007387 */ /* 0x000fe20000100a00 */
[----:B------:R-:W-:Y:S02]  /*9650*/  IMAD R128, R161, 0x6, RZ ;  /* 0x00000006a1807824 */ /* 0x000fe400078e02ff */
[----:B------:R-:W-:Y:S01]  /*9660*/  IMAD.WIDE R114, R120, 0x4, R48 ;  /* 0x0000000478727825 */ /* 0x000fe200078e0230 */
[----:B------:R1:W-:Y:S01]  /*9670*/  LDGSTS.E [R116+0x8e00], [R88.64], !P2 ;  /* 0x08e0000058747fae */ /* 0x0003e2000d121844 */
[----:B------:R-:W-:-:S02]  /*9680*/  ISETP.GE.U32.AND P2, PT, R0, 0x7fffffd2, PT ;  /* 0x7fffffd20000780c */ /* 0x000fc40003f46070 */
[----:B------:R-:W-:Y:S01]  /*9690*/  IADD3 R0, R163, -0x13, RZ ;  /* 0xffffffeda3007810 */ /* 0x000fe20007ffe0ff */
[----:B------:R-:W-:Y:S01]  /*96a0*/  STL.64 [R1+0x3770], R198 ;  /* 0x003770c601007387 */ /* 0x000fe20000100a00 */
[----:B------:R-:W-:-:S03]  /*96b0*/  IMAD.WIDE R118, R120, 0x4, R156 ;  /* 0x0000000478767825 */ /* 0x000fc600078e029c */
[----:B------:R1:W-:Y:S01]  /*96c0*/  LDGSTS.E [R116+0xa800], [R90.64], !P0 ;  /* 0x0a8000005a747fae */ /* 0x0003e2000c121844 */
[----:B------:R-:W-:-:S03]  /*96d0*/  IMAD.WIDE R122, R128, 0x4, R48 ;  /* 0x00000004807a7825 */ /* 0x000fc600078e0230 */
[----:B------:R-:W-:Y:S01]  /*96e0*/  STL.64 [R1+0x3778], R200 ;  /* 0x003778c801007387 */ /* 0x000fe20000100a00 */
[----:B------:R-:W-:Y:S02]  /*96f0*/  IMAD R136, R161, 0xa, RZ ;  /* 0x0000000aa1887824 */ /* 0x000fe400078e02ff */
[C---:B------:R-:W-:Y:S01]  /*9700*/  IMAD.WIDE R124, R128.reuse, 0x4, R154 ;  /* 0x00000004807c7825 */ /* 0x040fe200078e029a */
[----:B------:R2:W-:Y:S03]  /*9710*/  LDGSTS.E [R116+0xaa00], [R92.64], !P0 ;  /* 0x0aa000005c747fae */ /* 0x0005e6000c121844 */
[C---:B------:R-:W-:Y:S01]  /*9720*/  IMAD.WIDE R126, R128.reuse, 0x4, R156 ;  /* 0x00000004807e7825 */ /* 0x040fe200078e029c */
[----:B------:R-:W-:Y:S03]  /*9730*/  STL.64 [R1+0x3780], R204 ;  /* 0x003780cc01007387 */ /* 0x000fe60000100a00 */
[----:B------:R-:W-:Y:S01]  /*9740*/  IMAD.WIDE R128, R128, 0x4, R158 ;  /* 0x0000000480807825 */ /* 0x000fe200078e029e */
[----:B------:R2:W-:Y:S03]  /*9750*/  LDGSTS.E [R116+0xac00], [R94.64], !P0 ;  /* 0x0ac000005e747fae */ /* 0x0005e6000c121844 */
[----:B-1----:R-:W-:Y:S01]  /*9760*/  IMAD.MOV.U32 R170, RZ, RZ, R144 ;  /* 0x000000ffffaa7224 */ /* 0x002fe200078e0090 */
[----:B------:R-:W-:Y:S01]  /*9770*/  STL.64 [R1+0x3788], R206 ;  /* 0x003788ce01007387 */ /* 0x000fe20000100a00 */
[----:B------:R-:W-:-:S03]  /*9780*/  IMAD.WIDE R130, R136, 0x4, R48 ;  /* 0x0000000488827825 */ /* 0x000fc600078e0230 */
[----:B------:R1:W-:Y:S01]  /*9790*/  LDGSTS.E [R116+0xae00], [R96.64], !P0 ;  /* 0x0ae0000060747fae */ /* 0x0003e2000c121844 */
[----:B------:R-:W-:Y:S01]  /*97a0*/  ISETP.GE.U32.AND P0, PT, R0, 0x7fffffce, PT ;  /* 0x7fffffce0000780c */ /* 0x000fe20003f06070 */
[----:B------:R-:W-:Y:S01]  /*97b0*/  IMAD R144, R161, 0xe, RZ ;  /* 0x0000000ea1907824 */ /* 0x000fe200078e02ff */
[----:B------:R-:W-:Y:S01]  /*97c0*/  IADD3 R0, R163, -0x17, RZ ;  /* 0xffffffe9a3007810 */ /* 0x000fe20007ffe0ff */
[----:B------:R-:W-:Y:S01]  /*97d0*/  STL.64 [R1+0x3790], R208 ;  /* 0x003790d001007387 */ /* 0x000fe20000100a00 */
[----:B------:R-:W-:-:S03]  /*97e0*/  IMAD.WIDE R132, R136, 0x4, R154 ;  /* 0x0000000488847825 */ /* 0x000fc600078e029a */
[----:B------:R1:W-:Y:S01]  /*97f0*/  LDGSTS.E [R116+0xc800], [R98.64], !P1 ;  /* 0x0c80000062747fae */ /* 0x0003e2000c921844 */
[----:B------:R-:W-:-:S03]  /*9800*/  IMAD.WIDE R134, R136, 0x4, R156 ;  /* 0x0000000488867825 */ /* 0x000fc600078e029c */
[----:B------:R-:W-:Y:S01]  /*9810*/  STL.64 [R1+0x3798], R210 ;  /* 0x003798d201007387 */ /* 0x000fe20000100a00 */
[----:B------:R-:W-:-:S03]  /*9820*/  IMAD.WIDE R136, R136, 0x4, R158 ;  /* 0x0000000488887825 */ /* 0x000fc600078e029e */
[----:B------:R1:W-:Y:S01]  /*9830*/  LDGSTS.E [R116+0xca00], [R100.64], !P1 ;  /* 0x0ca0000064747fae */ /* 0x0003e2000c921844 */
[----:B--2---:R-:W-:Y:S02]  /*9840*/  IMAD.MOV.U32 R164, RZ, RZ, R138 ;  /* 0x000000ffffa47224 */ /* 0x004fe400078e008a */
[----:B------:R-:W-:Y:S01]  /*9850*/  IMAD.MOV.U32 R165, RZ, RZ, R139 ;  /* 0x000000ffffa57224 */ /* 0x000fe200078e008b */
[----:B------:R-:W-:Y:S01]  /*9860*/  STL.64 [R1+0x37a0], R212 ;  /* 0x0037a0d401007387 */ /* 0x000fe20000100a00 */
[----:B------:R-:W-:Y:S02]  /*9870*/  IMAD.MOV.U32 R176, RZ, RZ, R152 ;  /* 0x000000ffffb07224 */ /* 0x000fe400078e0098 */
[----:B------:R-:W-:Y:S01]  /*9880*/  IMAD.WIDE R138, R144, 0x4, R48 ;  /* 0x00000004908a7825 */ /* 0x000fe200078e0230 */
[----:B------:R1:W-:Y:S03]  /*9890*/  LDGSTS.E [R116+0xcc00], [R102.64], !P1 ;  /* 0x0cc0000066747fae */ /* 0x0003e6000c921844 */
[----:B---3--:R-:W-:Y:S01]  /*98a0*/  IMAD.MOV.U32 R166, RZ, RZ, R142 ;  /* 0x000000ffffa67224 */ /* 0x008fe200078e008e */
[----:B------:R-:W-:Y:S01]  /*98b0*/  STL.64 [R1+0x37a8], R214 ;  /* 0x0037a8d601007387 */ /* 0x000fe20000100a00 */
[----:B------:R-:W-:-:S02]  /*98c0*/  IMAD.MOV.U32 R167, RZ, RZ, R143 ;  /* 0x000000ffffa77224 */ /* 0x000fc400078e008f */
[----:B------:R-:W-:Y:S01]  /*98d0*/  IMAD R152, R161, 0x12, RZ ;  /* 0x00000012a1987824 */ /* 0x000fe200078e02ff */
[----:B------:R1:W-:Y:S01]  /*98e0*/  LDGSTS.E [R116+0xce00], [R104.64], !P1 ;  /* 0x0ce0000068747fae */ /* 0x0003e2000c921844 */
[----:B------:R-:W-:Y:S01]  /*98f0*/  ISETP.GE.U32.AND P1, PT, R0, 0x7fffffca, PT ;  /* 0x7fffffca0000780c */ /* 0x000fe20003f26070 */
[C---:B------:R-:W-:Y:S01]  /*9900*/  IMAD.WIDE R140, R144.reuse, 0x4, R154 ;  /* 0x00000004908c7825 */ /* 0x040fe200078e029a */
[----:B------:R-:W-:Y:S01]  /*9910*/  IADD3 R0, R163, -0x1b, RZ ;  /* 0xffffffe5a3007810 */ /* 0x000fe20007ffe0ff */
[----:B------:R-:W-:Y:S02]  /*9920*/  STL.64 [R1+0x37b0], R216 ;  /* 0x0037b0d801007387 */ /* 0x000fe40000100a00 */
[----:B------:R-:W-:Y:S02]  /*9930*/  IMAD.MOV.U32 R171, RZ, RZ, R145 ;  /* 0x000000ffffab7224 */ /* 0x000fe400078e0091 */
[----:B------:R1:W-:Y:S01]  /*9940*/  LDGSTS.E [R116+0xe800], [R106.64], !P6 ;  /* 0x0e8000006a747fae */ /* 0x0003e2000f121844 */
[----:B------:R-:W-:-:S03]  /*9950*/  IMAD.WIDE R142, R144, 0x4, R156 ;  /* 0x00000004908e7825 */ /* 0x000fc600078e029c */
[----:B------:R2:W-:Y:S01]  /*9960*/  STL.64 [R1+0x37b8], R50 ;  /* 0x0037b83201007387 */ /* 0x0005e20000100a00 */
[----:B------:R-:W-:-:S03]  /*9970*/  IMAD.WIDE R144, R144, 0x4, R158 ;  /* 0x0000000490907825 */ /* 0x000fc600078e029e */
[----:B------:R1:W-:Y:S01]  /*9980*/  LDGSTS.E [R116+0xea00], [R108.64], !P6 ;  /* 0x0ea000006c747fae */ /* 0x0003e2000f121844 */
[----:B----4-:R-:W-:Y:S02]  /*9990*/  IMAD.MOV.U32 R168, RZ, RZ, R146 ;  /* 0x000000ffffa87224 */ /* 0x010fe400078e0092 */
[----:B------:R-:W-:Y:S01]  /*99a0*/  IMAD.MOV.U32 R169, RZ, RZ, R147 ;  /* 0x000000ffffa97224 */ /* 0x000fe200078e0093 */
[----:B------:R3:W-:Y:S01]  /*99b0*/  STL.64 [R1+0x37c0], R52 ;  /* 0x0037c03401007387 */ /* 0x0007e20000100a00 */
[----:B------:R-:W-:Y:S02]  /*99c0*/  IMAD.MOV.U32 R172, RZ, RZ, R148 ;  /* 0x000000ffffac7224 */ /* 0x000fe400078e0094 */
[----:B------:R-:W-:Y:S01]  /*99d0*/  IMAD.MOV.U32 R173, RZ, RZ, R149 ;  /* 0x000000ffffad7224 */ /* 0x000fe200078e0095 */
[----:B------:R1:W-:Y:S01]  /*99e0*/  LDGSTS.E [R116+0xec00], [R110.64], !P6 ;  /* 0x0ec000006e747fae */ /* 0x0003e2000f121844 */
[----:B------:R-:W-:Y:S01]  /*99f0*/  IMAD.MOV.U32 R186, RZ, RZ, R224 ;  /* 0x000000ffffba7224 */ /* 0x000fe200078e00e0 */
[----:B--2---:R-:W-:Y:S01]  /*9a00*/  LOP3.LUT R51, R162, 0x60, RZ, 0x3c, !PT ;  /* 0x00000060a2337812 */ /* 0x004fe200078e3cff */
[----:B------:R-:W-:Y:S01]  /*9a10*/  IMAD.WIDE R146, R152, 0x4, R48 ;  /* 0x0000000498927825 */ /* 0x000fe200078e0230 */
[----:B------:R1:W-:Y:S01]  /*9a20*/  LDGSTS.E [R116+0xee00], [R112.64], !P6 ;  /* 0x0ee0000070747fae */ /* 0x0003e2000f121844 */
[----:B------:R-:W-:-:S02]  /*9a30*/  ISETP.GE.U32.AND P6, PT, R0, 0x7fffffc6, PT ;  /* 0x7fffffc60000780c */ /* 0x000fc40003fc6070 */
[----:B------:R-:W-:Y:S01]  /*9a40*/  IADD3 R0, R163, -0x1f, RZ ;  /* 0xffffffe1a3007810 */ /* 0x000fe20007ffe0ff */
[----:B------:R-:W-:Y:S01]  /*9a50*/  IMAD.MOV.U32 R174, RZ, RZ, R150 ;  /* 0x000000ffffae7224 */ /* 0x000fe200078e0096 */
[----:B---3--:R-:W-:Y:S01]  /*9a60*/  LOP3.LUT R52, R162, 0x40, RZ, 0x3c, !PT ;  /* 0x00000040a2347812 */ /* 0x008fe200078e3cff */
[----:B------:R-:W-:Y:S01]  /*9a70*/  IMAD.MOV.U32 R175, RZ, RZ, R151 ;  /* 0x000000ffffaf7224 */ /* 0x000fe200078e0097 */
[----:B------:R-:W2:Y:S01]  /*9a80*/  S2R R160, SR_TID.X ;  /* 0x0000000000a07919 */ /* 0x000ea20000002100 */
[----:B------:R-:W-:Y:S02]  /*9a90*/  IMAD R224, R161, 0x16, RZ ;  /* 0x00000016a1e07824 */ /* 0x000fe400078e02ff */
[--C-:B------:R-:W-:Y:S01]  /*9aa0*/  IMAD.WIDE R148, R152, 0x4, R154.reuse ;  /* 0x0000000498947825 */ /* 0x100fe200078e029a */
[----:B------:R3:W-:Y:S03]  /*9ab0*/  LDGSTS.E [R52+0x1000], [R114.64], !P3 ;  /* 0x0100000072347fae */ /* 0x0007e6000d921844 */
[C---:B-1----:R-:W-:Y:S01]  /*9ac0*/  IMAD.WIDE R116, R120.reuse, 0x4, R154 ;  /* 0x0000000478747825 */ /* 0x042fe200078e029a */
[----:B------:R1:W-:Y:S03]  /*9ad0*/  STL.64 [R1+0x37c8], R54 ;  /* 0x0037c83601007387 */ /* 0x0003e60000100a00 */
[----:B------:R-:W-:Y:S01]  /*9ae0*/  IMAD.WIDE R120, R120, 0x4, R158 ;  /* 0x0000000478787825 */ /* 0x000fe200078e029e */
[----:B------:R3:W-:Y:S03]  /*9af0*/  LDGSTS.E [R52+0x1200], [R116.64], !P3 ;  /* 0x0120000074347fae */ /* 0x0007e6000d921844 */
[----:B------:R-:W-:Y:S01]  /*9b00*/  IMAD.MOV.U32 R177, RZ, RZ, R153 ;  /* 0x000000ffffb17224 */ /* 0x000fe200078e0099 */
[----:B------:R3:W-:Y:S01]  /*9b10*/  LDGSTS.E [R52+0x1400], [R118.64], !P3 ;  /* 0x0140000076347fae */ /* 0x0007e2000d921844 */
[----:B------:R-:W-:-:S03]  /*9b20*/  IMAD.WIDE R150, R152, 0x4, R156 ;  /* 0x0000000498967825 */ /* 0x000fc600078e029c */
[----:B------:R3:W-:Y:S01]  /*9b30*/  LDGSTS.E [R52+0x1600], [R120.64], !P3 ;  /* 0x0160000078347fae */ /* 0x0007e2000d921844 */
[----:B------:R-:W-:Y:S01]  /*9b40*/  ISETP.GE.U32.AND P3, PT, R0, 0x7fffffc2, PT ;  /* 0x7fffffc20000780c */ /* 0x000fe20003f66070 */
[----:B------:R-:W-:Y:S01]  /*9b50*/  IMAD.WIDE R152, R152, 0x4, R158 ;  /* 0x0000000498987825 */ /* 0x000fe200078e029e */
[C---:B------:R-:W-:Y:S01]  /*9b60*/  IADD3 R0, R163.reuse, -0x4, RZ ;  /* 0xfffffffca3007810 */ /* 0x040fe20007ffe0ff */
[----:B------:R3:W-:Y:S01]  /*9b70*/  LDGSTS.E [R52+0x3000], [R122.64], !P4 ;  /* 0x030000007a347fae */ /* 0x0007e2000e121844 */
[----:B--2---:R-:W-:Y:S01]  /*9b80*/  LOP3.LUT R160, R160, 0x1f, RZ, 0xc0, !PT ;  /* 0x0000001fa0a07812 */ /* 0x004fe200078ec0ff */
[----:B------:R-:W-:Y:S01]  /*9b90*/  IMAD.MOV.U32 R204, RZ, RZ, R218 ;  /* 0x000000ffffcc7224 */ /* 0x000fe200078e00da */
[----:B-1----:R-:W-:Y:S01]  /*9ba0*/  IADD3 R54, R163, -0x20, RZ ;  /* 0xffffffe0a3367810 */ /* 0x002fe20007ffe0ff */
[----:B------:R3:W-:Y:S01]  /*9bb0*/  LDGSTS.E [R52+0x3200], [R124.64], !P4 ;  /* 0x032000007c347fae */ /* 0x0007e2000e121844 */
[----:B------:R-:W-:Y:S02]  /*9bc0*/  IMAD.MOV.U32 R205, RZ, RZ, R219 ;  /* 0x000000ffffcd7224 */ /* 0x000fe400078e00db */
[----:B------:R-:W-:Y:S01]  /*9bd0*/  IMAD.MOV.U32 R196, RZ, RZ, R232 ;  /* 0x000000ffffc47224 */ /* 0x000fe200078e00e8 */
[----:B------:R3:W-:Y:S01]  /*9be0*/  LDGSTS.E [R52+0x3400], [R126.64], !P4 ;  /* 0x034000007e347fae */ /* 0x0007e2000e121844 */
[----:B------:R-:W-:-:S02]  /*9bf0*/  IMAD.MOV.U32 R188, RZ, RZ, R220 ;  /* 0x000000ffffbc7224 */ /* 0x000fc400078e00dc */
[----:B------:R-:W-:Y:S01]  /*9c00*/  IMAD.MOV.U32 R189, RZ, RZ, R221 ;  /* 0x000000ffffbd7224 */ /* 0x000fe200078e00dd */
[----:B------:R3:W-:Y:S01]  /*9c10*/  LDGSTS.E [R52+0x3600], [R128.64], !P4 ;  /* 0x0360000080347fae */ /* 0x0007e2000e121844 */
[----:B------:R-:W-:Y:S01]  /*9c20*/  ISETP.GE.U32.AND P4, PT, R0, 0x7fffffdd, PT ;  /* 0x7fffffdd0000780c */ /* 0x000fe20003f86070 */
[----:B------:R-:W-:Y:S01]  /*9c30*/  IMAD.WIDE R218, R224, 0x4, R48 ;  /* 0x00000004e0da7825 */ /* 0x000fe200078e0230 */
[----:B------:R-:W-:Y:S01]  /*9c40*/  IADD3 R0, R163, -0x8, RZ ;  /* 0xfffffff8a3007810 */ /* 0x000fe20007ffe0ff */
[----:B------:R3:W-:Y:S02]  /*9c50*/  LDGSTS.E [R52+0x5000], [R130.64], !P5 ;  /* 0x0500000082347fae */ /* 0x0007e4000e921844 */
[----:B------:R-:W-:Y:S02]  /*9c60*/  IMAD.MOV.U32 R194, RZ, RZ, R222 ;  /* 0x000000ffffc27224 */ /* 0x000fe400078e00de */
[----:B------:R3:W-:Y:S01]  /*9c70*/  LDGSTS.E [R52+0x5200], [R132.64], !P5 ;  /* 0x0520000084347fae */ /* 0x0007e2000e921844 */
[----:B------:R-:W-:-:S02]  /*9c80*/  IMAD.MOV.U32 R195, RZ, RZ, R223 ;  /* 0x000000ffffc37224 */ /* 0x000fc400078e00df */
[----:B------:R-:W-:Y:S01]  /*9c90*/  IMAD R232, R161, 0x1a, RZ ;  /* 0x0000001aa1e87824 */ /* 0x000fe200078e02ff */
[----:B------:R3:W-:Y:S01]  /*9ca0*/  LDGSTS.E [R52+0x5400], [R134.64], !P5 ;  /* 0x0540000086347fae */ /* 0x0007e2000e921844 */
[----:B------:R-:W-:-:S03]  /*9cb0*/  IMAD.WIDE R220, R224, 0x4, R154 ;  /* 0x00000004e0dc7825 */ /* 0x000fc600078e029a */
[----:B------:R3:W-:Y:S01]  /*9cc0*/  LDGSTS.E [R52+0x5600], [R136.64], !P5 ;  /* 0x0560000088347fae */ /* 0x0007e2000e921844 */
[----:B------:R-:W-:Y:S01]  /*9cd0*/  ISETP.GE.U32.AND P5, PT, R0, 0x7fffffd9, PT ;  /* 0x7fffffd90000780c */ /* 0x000fe20003fa6070 */
[----:B------:R-:W-:Y:S01]  /*9ce0*/  IMAD.MOV.U32 R187, RZ, RZ, R225 ;  /* 0x000000ffffbb7224 */ /* 0x000fe200078e00e1 */
[----:B------:R-:W-:Y:S01]  /*9cf0*/  IADD3 R0, R163, -0xc, RZ ;  /* 0xfffffff4a3007810 */ /* 0x000fe20007ffe0ff */
[----:B------:R3:W-:Y:S01]  /*9d00*/  LDGSTS.E [R52+0x7000], [R138.64], !P2 ;  /* 0x070000008a347fae */ /* 0x0007e2000d121844 */
[----:B------:R-:W-:-:S03]  /*9d10*/  IMAD.WIDE R222, R224, 0x4, R156 ;  /* 0x00000004e0de7825 */ /* 0x000fc600078e029c */
[----:B------:R3:W-:Y:S01]  /*9d20*/  LDGSTS.E [R52+0x7200], [R140.64], !P2 ;  /* 0x072000008c347fae */ /* 0x0007e2000d121844 */
[----:B------:R-:W-:-:S03]  /*9d30*/  IMAD.WIDE R224, R224, 0x4, R158 ;  /* 0x00000004e0e07825 */ /* 0x000fc600078e029e */
[----:B------:R3:W-:Y:S01]  /*9d40*/  LDGSTS.E [R52+0x7400], [R142.64], !P2 ;  /* 0x074000008e347fae */ /* 0x0007e2000d121844 */
[----:B------:R-:W-:Y:S02]  /*9d50*/  IMAD.MOV.U32 R192, RZ, RZ, R226 ;  /* 0x000000ffffc07224 */ /* 0x000fe400078e00e2 */
[----:B------:R-:W-:Y:S01]  /*9d60*/  IMAD.MOV.U32 R193, RZ, RZ, R227 ;  /* 0x000000ffffc17224 */ /* 0x000fe200078e00e3 */
[----:B------:R3:W-:Y:S01]  /*9d70*/  LDGSTS.E [R52+0x7600], [R144.64], !P2 ;  /* 0x0760000090347fae */ /* 0x0007e2000d121844 */
[----:B------:R-:W-:Y:S01]  /*9d80*/  ISETP.GE.U32.AND P2, PT, R0, 0x7fffffd5, PT ;  /* 0x7fffffd50000780c */ /* 0x000fe20003f46070 */
[----:B------:R-:W-:Y:S01]  /*9d90*/  IMAD.MOV.U32 R190, RZ, RZ, R228 ;  /* 0x000000ffffbe7224 */ /* 0x000fe200078e00e4 */
[----:B------:R-:W-:Y:S01]  /*9da0*/  IADD3 R0, R163, -0x10, RZ ;  /* 0xfffffff0a3007810 */ /* 0x000fe20007ffe0ff */
[----:B------:R3:W-:Y:S01]  /*9db0*/  LDGSTS.E [R52+0x9000], [R146.64], !P0 ;  /* 0x0900000092347fae */ /* 0x0007e2000c121844 */
[----:B------:R-:W-:Y:S02]  /*9dc0*/  IMAD.MOV.U32 R191, RZ, RZ, R229 ;  /* 0x000000ffffbf7224 */ /* 0x000fe400078e00e5 */
[----:B------:R-:W-:Y:S01]  /*9dd0*/  IMAD.WIDE R226, R232, 0x4, R48 ;  /* 0x00000004e8e27825 */ /* 0x000fe200078e0230 */
[----:B------:R3:W-:Y:S03]  /*9de0*/  LDGSTS.E [R52+0x9200], [R148.64], !P0 ;  /* 0x0920000094347fae */ /* 0x0007e6000c121844 */
[----:B------:R-:W-:Y:S01]  /*9df0*/  IMAD.MOV.U32 R198, RZ, RZ, R230 ;  /* 0x000000ffffc67224 */ /* 0x000fe200078e00e6 */
[----:B------:R3:W-:Y:S01]  /*9e00*/  LDGSTS.E [R52+0x9400], [R150.64], !P0 ;  /* 0x0940000096347fae */ /* 0x0007e2000c121844 */
[----:B------:R-:W-:-:S02]  /*9e10*/  IMAD.MOV.U32 R199, RZ, RZ, R231 ;  /* 0x000000ffffc77224 */ /* 0x000fc400078e00e7 */
[----:B------:R-:W-:Y:S01]  /*9e20*/  IMAD.WIDE R228, R232, 0x4, R154 ;  /* 0x00000004e8e47825 */ /* 0x000fe200078e029a */
[----:B------:R3:W-:Y:S01]  /*9e30*/  LDGSTS.E [R52+0x9600], [R152.64], !P0 ;  /* 0x0960000098347fae */ /* 0x0007e2000c121844 */
[----:B------:R-:W-:Y:S02]  /*9e40*/  ISETP.GE.U32.AND P0, PT, R0, 0x7fffffd1, PT ;  /* 0x7fffffd10000780c */ /* 0x000fe40003f06070 */
[----:B------:R-:W-:Y:S01]  /*9e50*/  IADD3 R0, R163, -0x14, RZ ;  /* 0xffffffeca3007810 */ /* 0x000fe20007ffe0ff */
[----:B------:R3:W-:Y:S01]  /*9e60*/  LDGSTS.E [R52+0xb000], [R218.64], !P1 ;  /* 0x0b000000da347fae */ /* 0x0007e2000c921844 */
[----:B------:R-:W-:Y:S02]  /*9e70*/  IMAD.MOV.U32 R197, RZ, RZ, R233 ;  /* 0x000000ffffc57224 */ /* 0x000fe400078e00e9 */
[C---:B------:R-:W-:Y:S01]  /*9e80*/  IMAD.WIDE R230, R232.reuse, 0x4, R156 ;  /* 0x00000004e8e67825 */ /* 0x040fe200078e029c */
[----:B------:R3:W-:Y:S03]  /*9e90*/  LDGSTS.E [R52+0xb200], [R220.64], !P1 ;  /* 0x0b200000dc347fae */ /* 0x0007e6000c921844 */
[----:B------:R-:W-:Y:S01]  /*9ea0*/  IMAD.MOV.U32 R184, RZ, RZ, R234 ;  /* 0x000000ffffb87224 */ /* 0x000fe200078e00ea */
[----:B------:R3:W-:Y:S01]  /*9eb0*/  LDGSTS.E [R52+0xb400], [R222.64], !P1 ;  /* 0x0b400000de347fae */ /* 0x0007e2000c921844 */
[----:B------:R-:W-:-:S03]  /*9ec0*/  IMAD.WIDE R232, R232, 0x4, R158 ;  /* 0x00000004e8e87825 */ /* 0x000fc600078e029e */
[----:B------:R3:W-:Y:S01]  /*9ed0*/  LDGSTS.E [R52+0xb600], [R224.64], !P1 ;  /* 0x0b600000e0347fae */ /* 0x0007e2000c921844 */
[----:B------:R-:W-:Y:S01]  /*9ee0*/  ISETP.GE.U32.AND P1, PT, R0, 0x7fffffcd, PT ;  /* 0x7fffffcd0000780c */ /* 0x000fe20003f26070 */
[----:B------:R-:W-:Y:S01]  /*9ef0*/  IMAD.MOV.U32 R234, RZ, RZ, 0x1f ;  /* 0x0000001fffea7424 */ /* 0x000fe200078e00ff */
[----:B------:R-:W-:Y:S01]  /*9f00*/  IADD3 R0, R163, -0x18, RZ ;  /* 0xffffffe8a3007810 */ /* 0x000fe20007ffe0ff */
[----:B------:R-:W-:Y:S01]  /*9f10*/  IMAD.MOV.U32 R178, RZ, RZ, R240 ;  /* 0x000000ffffb27224 */ /* 0x000fe200078e00f0 */
[----:B------:R3:W-:Y:S01]  /*9f20*/  LDGSTS.E [R52+0xd000], [R226.64], !P6 ;  /* 0x0d000000e2347fae */ /* 0x0007e2000f121844 */
[----:B------:R-:W-:Y:S01]  /*9f30*/  IMAD R240, R161, 0x1e, RZ ;  /* 0x0000001ea1f07824 */ /* 0x000fe200078e02ff */
[----:B------:R-:W-:Y:S01]  /*9f40*/  IADD3 R53, R234, c[0x0][0x180], RZ ;  /* 0x00006000ea357a10 */ /* 0x000fe20007ffe0ff */
[----:B------:R-:W-:Y:S01]  /*9f50*/  IMAD.MOV.U32 R185, RZ, RZ, R235 ;  /* 0x000000ffffb97224 */ /* 0x000fe200078e00eb */
[----:B------:R3:W-:Y:S01]  /*9f60*/  LDGSTS.E [R52+0xd200], [R228.64], !P6 ;  /* 0x0d200000e4347fae */ /* 0x0007e2000f121844 */
[----:B------:R-:W-:-:S02]  /*9f70*/  IMAD.MOV.U32 R182, RZ, RZ, R236 ;  /* 0x000000ffffb67224 */ /* 0x000fc400078e00ec */
[----:B------:R-:W-:Y:S01]  /*9f80*/  IMAD.MOV.U32 R183, RZ, RZ, R237 ;  /* 0x000000ffffb77224 */ /* 0x000fe200078e00ed */
[----:B------:R3:W-:Y:S01]  /*9f90*/  LDGSTS.E [R52+0xd400], [R230.64], !P6 ;  /* 0x0d400000e6347fae */ /* 0x0007e2000f121844 */
[----:B------:R-:W-:-:S03]  /*9fa0*/  IMAD.WIDE R234, R240, 0x4, R48 ;  /* 0x00000004f0ea7825 */ /* 0x000fc600078e0230 */
[----:B------:R3:W-:Y:S01]  /*9fb0*/  LDGSTS.E [R52+0xd600], [R232.64], !P6 ;  /* 0x0d600000e8347fae */ /* 0x0007e2000f121844 */
[----:B------:R-:W-:Y:S01]  /*9fc0*/  ISETP.GE.U32.AND P6, PT, R0, 0x7fffffc9, PT ;  /* 0x7fffffc90000780c */ /* 0x000fe20003fc6070 */
[----:B------:R-:W-:Y:S02]  /*9fd0*/  IMAD R0, R161, 0x3, RZ ;  /* 0x00000003a1007824 */ /* 0x000fe400078e02ff */
[----:B------:R-:W-:Y:S01]  /*9fe0*/  IMAD.MOV.U32 R180, RZ, RZ, R238 ;  /* 0x000000ffffb47224 */ /* 0x000fe200078e00ee */
[----:B------:R3:W-:Y:S01]  /*9ff0*/  LDGSTS.E [R52+0xf000], [R234.64], !P3 ;  /* 0x0f000000ea347fae */ /* 0x0007e2000d921844 */
[----:B------:R-:W-:Y:S02]  /*a000*/  IMAD.MOV.U32 R181, RZ, RZ, R239 ;  /* 0x000000ffffb57224 */ /* 0x000fe400078e00ef */
[C---:B------:R-:W-:Y:S01]  /*a010*/  IMAD.WIDE R236, R240.reuse, 0x4, R154 ;  /* 0x00000004f0ec7825 */ /* 0x040fe200078e029a */
[----:B------:R1:W-:Y:S03]  /*a020*/  STL.64 [R1+0x37d0], R56 ;  /* 0x0037d03801007387 */ /* 0x0003e60000100a00 */
[----:B------:R-:W-:Y:S01]  /*a030*/  IMAD.MOV.U32 R179, RZ, RZ, R241 ;  /* 0x000000ffffb37224 */ /* 0x000fe200078e00f1 */
[----:B------:R3:W-:Y:S01]  /*a040*/  LDGSTS.E [R52+0xf200], [R236.64], !P3 ;  /* 0x0f200000ec347fae */ /* 0x0007e2000d921844 */
[----:B------:R-:W-:-:S04]  /*a050*/  IMAD.WIDE R238, R240, 0x4, R156 ;  /* 0x00000004f0ee7825 */ /* 0x000fc800078e029c */
[----:B------:R-:W-:Y:S01]  /*a060*/  IMAD.MOV.U32 R200, RZ, RZ, R248 ;  /* 0x000000ffffc87224 */ /* 0x000fe200078e00f8 */
[----:B------:R3:W-:Y:S01]  /*a070*/  LDGSTS.E [R52+0xf400], [R238.64], !P3 ;  /* 0x0f400000ee347fae */ /* 0x0007e2000d921844 */
[----:B------:R-:W-:Y:S02]  /*a080*/  IMAD.MOV.U32 R201, RZ, RZ, R249 ;  /* 0x000000ffffc97224 */ /* 0x000fe400078e00f9 */
[----:B------:R-:W-:-:S04]  /*a090*/  IMAD.WIDE R240, R240, 0x4, R158 ;  /* 0x00000004f0f07825 */ /* 0x000fc800078e029e */
[C---:B------:R-:W-:Y:S01]  /*a0a0*/  IMAD.WIDE R248, R0.reuse, 0x4, R48 ;  /* 0x0000000400f87825 */ /* 0x040fe200078e0230 */
[----:B------:R3:W-:Y:S01]  /*a0b0*/  LDGSTS.E [R52+0xf600], [R240.64], !P3 ;  /* 0x0f600000f0347fae */ /* 0x0007e2000d921844 */
[----:B------:R-:W-:Y:S02]  /*a0c0*/  ISETP.GT.AND P3, PT, R53, 0x1f, PT ;  /* 0x0000001f3500780c */ /* 0x000fe40003f64270 */
[C---:B------:R-:W-:Y:S01]  /*a0d0*/  IMAD.WIDE R208, R0.reuse, 0x4, R154 ;  /* 0x0000000400d07825 */ /* 0x040fe200078e029a */
[----:B------:R2:W-:Y:S03]  /*a0e0*/  LDGSTS.E [R51+0x1800], [R248.64], !P4 ;  /* 0x01800000f8337fae */ /* 0x0005e6000e121844 */
[----:B------:R-:W-:Y:S01]  /*a0f0*/  IMAD R50, R161, 0x7, RZ ;  /* 0x00000007a1327824 */ /* 0x000fe200078e02ff */
[----:B------:R4:W-:Y:S01]  /*a100*/  STL.64 [R1+0x40], R208 ;  /* 0x000040d001007387 */ /* 0x0009e20000100a00 */
[----:B------:R-:W-:-:S03]  /*a110*/  IMAD.WIDE R206, R0, 0x4, R156 ;  /* 0x0000000400ce7825 */ /* 0x000fc600078e029c */
[----:B------:R4:W-:Y:S01]  /*a120*/  LDGSTS.E [R51+0x1a00], [R208.64], !P4 ;  /* 0x01a00000d0337fae */ /* 0x0009e2000e121844 */
[----:B-1----:R-:W-:Y:S01]  /*a130*/  IMAD.WIDE R56, R0, 0x4, R158 ;  /* 0x0000000400387825 */ /* 0x002fe200078e029e */
[----:B------:R-:W-:Y:S02]  /*a140*/  SEL R0, RZ, 0x4, !P3 ;  /* 0x00000004ff007807 */ /* 0x000fe40005800000 */
[----:B------:R1:W-:Y:S01]  /*a150*/  STL.64 [R1+0xb8], R206 ;  /* 0x0000b8ce01007387 */ /* 0x0003e20000100a00 */
[----:B------:R-:W-:-:S03]  /*a160*/  IMAD.WIDE R210, R50, 0x4, R48 ;  /* 0x0000000432d27825 */ /* 0x000fc600078e0230 */
[----:B------:R1:W-:Y:S01]  /*a170*/  LDGSTS.E [R51+0x1c00], [R206.64], !P4 ;  /* 0x01c00000ce337fae */ /* 0x0003e2000e121844 */
[----:B---3--:R-:W-:Y:S02]  /*a180*/  IMAD R52, R161, 0xb, RZ ;  /* 0x0000000ba1347824 */ /* 0x008fe400078e02ff */
[----:B----4-:R-:W-:Y:S01]  /*a190*/  IMAD.WIDE R208, R50, 0x4, R154 ;  /* 0x0000000432d07825 */ /* 0x010fe200078e029a */
[----:B------:R3:W-:Y:S04]  /*a1a0*/  STL.64 [R1+0xc0], R56 ;  /* 0x0000c03801007387 */ /* 0x0007e80000100a00 */
[----:B------:R3:W-:Y:S01]  /*a1b0*/  LDGSTS.E [R51+0x1e00], [R56.64], !P4 ;  /* 0x01e0000038337fae */ /* 0x0007e2000e121844 */
[----:B------:R-:W-:Y:S01]  /*a1c0*/  ISETP.GE.AND P4, PT, R160, c[0x0][0x180], PT ;  /* 0x00006000a0007a0c */ /* 0x000fe20003f86270 */
[----:B-1----:R-:W-:-:S02]  /*a1d0*/  IMAD.WIDE R206, R50, 0x4, R156 ;  /* 0x0000000432ce7825 */ /* 0x002fc400078e029c */
[----:B------:R1:W-:Y:S04]  /*a1e0*/  LDGSTS.E [R51+0x3800], [R210.64], !P5 ;  /* 0x03800000d2337fae */ /* 0x0003e8000e921844 */
[----:B------:R4:W-:Y:S01]  /*a1f0*/  LDGSTS.E [R51+0x3a00], [R208.64], !P5 ;  /* 0x03a00000d0337fae */ /* 0x0009e2000e921844 */
[----:B---3--:R-:W-:-:S03]  /*a200*/  IMAD.WIDE R56, R50, 0x4, R158 ;  /* 0x0000000432387825 */ /* 0x008fc600078e029e */
[----:B------:R3:W-:Y:S01]  /*a210*/  LDGSTS.E [R51+0x3c00], [R206.64], !P5 ;  /* 0x03c00000ce337fae */ /* 0x0007e2000e921844 */
[----:B------:R-:W-:Y:S02]  /*a220*/  SEL R50, R0, RZ, !P4 ;  /* 0x000000ff00327207 */ /* 0x000fe40006000000 */
[----:B------:R-:W-:Y:S01]  /*a230*/  ISETP.GE.U32.AND P4, PT, R54, 0x7fffffc1, PT ;  /* 0x7fffffc13600780c */ /* 0x000fe20003f86070 */
[----:B------:R1:W-:Y:S01]  /*a240*/  LDGSTS.E [R51+0x3e00], [R56.64], !P5 ;  /* 0x03e0000038337fae */ /* 0x0003e2000e921844 */
[----:B------:R-:W-:Y:S01]  /*a250*/  ISETP.GE.AND P5, PT, R160, R54, PT ;  /* 0x00000036a000720c */ /* 0x000fe20003fa6270 */
[----:B------:R-:W-:Y:S02]  /*a260*/  IMAD.WIDE R54, R52, 0x4, R156 ;  /* 0x0000000434367825 */ /* 0x000fe400078e029c */
[----:B------:R-:W-:Y:S01]  /*a270*/  STL.64 [R1+0xc8], R210 ;  /* 0x0000c8d201007387 */ /* 0x000fe20000100a00 */
[----:B------:R-:W-:Y:S02]  /*a280*/  SEL R0, RZ, 0x4, P5 ;  /* 0x00000004ff007807 */ /* 0x000fe40002800000 */
[----:B------:R-:W-:Y:S01]  /*a290*/  ISETP.GT.AND P5, PT, R53, 0x3f, PT ;  /* 0x0000003f3500780c */ /* 0x000fe20003fa4270 */
[----:B------:R-:W-:Y:S03]  /*a2a0*/  STL.64 [R1+0xd0], R208 ;  /* 0x0000d0d001007387 */ /* 0x000fe60000100a00 */
[----:B------:R-:W-:Y:S01]  /*a2b0*/  SEL R0, R0, RZ, P5 ;  /* 0x000000ff00007207 */ /* 0x000fe20002800000 */
[----:B------:R3:W-:Y:S01]  /*a2c0*/  STL.64 [R1+0x110], R206 ;  /* 0x000110ce01007387 */ /* 0x0007e20000100a00 */
[----:B------:R-:W-:-:S02]  /*a2d0*/  ISETP.NE.U32.AND P5, PT, R50, RZ, PT ;  /* 0x000000ff3200720c */ /* 0x000fc40003fa5070 */
[----:B------:R-:W-:Y:S01]  /*a2e0*/  IADD3 R50, R163, -0x1c, RZ ;  /* 0xffffffe4a3327810 */ /* 0x000fe20007ffe0ff */
[----:B------:R1:W-:Y:S04]  /*a2f0*/  STL.64 [R1+0x168], R56 ;  /* 0x0001683801007387 */ /* 0x0003e80000100a00 */
[----:B------:R-:W2:Y:S01]  /*a300*/  S2R R160, SR_TID.X ;  /* 0x0000000000a07919 */ /* 0x000ea20000002100 */
[----:B---3--:R-:W-:-:S04]  /*a310*/  IMAD.WIDE R206, R52, 0x4, R48 ;  /* 0x0000000434ce7825 */ /* 0x008fc800078e0230 */
[C---:B-1----:R-:W-:Y:S01]  /*a320*/  IMAD.WIDE R56, R52.reuse, 0x4, R154 ;  /* 0x0000000434387825 */ /* 0x042fe200078e029a */
[----:B------:R-:W-:Y:S03]  /*a330*/  STL.64 [R1+0x1c0], R206 ;  /* 0x0001c0ce01007387 */ /* 0x000fe60000100a00 */
[----:B------:R-:W-:Y:S01]  /*a340*/  IMAD.WIDE R52, R52, 0x4, R158 ;  /* 0x0000000434347825 */ /* 0x000fe200078e029e */
[----:B------:R1:W-:Y:S04]  /*a350*/  LDGSTS.E [R51+0x5800], [R206.64], !P2 ;  /* 0x05800000ce337fae */ /* 0x0003e8000d121844 */
[----:B------:R-:W-:Y:S04]  /*a360*/  STL.64 [R1+0x218], R56 ;  /* 0x0002183801007387 */ /* 0x000fe80000100a00 */
[----:B------:R3:W-:Y:S04]  /*a370*/  LDGSTS.E [R51+0x5a00], [R56.64], !P2 ;  /* 0x05a0000038337fae */ /* 0x0007e8000d121844 */
[----:B------:R1:W-:Y:S04]  /*a380*/  STL.64 [R1+0x270], R54 ;  /* 0x0002703601007387 */ /* 0x0003e80000100a00 */
[----:B------:R1:W-:Y:S04]  /*a390*/  LDGSTS.E [R51+0x5c00], [R54.64], !P2 ;  /* 0x05c0000036337fae */ /* 0x0003e8000d121844 */
[----:B------:R2:W-:Y:S04]  /*a3a0*/  STL.64 [R1+0x2b8], R52 ;  /* 0x0002b83401007387 */ /* 0x0005e80000100a00 */
[----:B------:R2:W-:Y:S01]  /*a3b0*/  LDGSTS.E [R51+0x5e00], [R52.64], !P2 ;  /* 0x05e0000034337fae */ /* 0x0005e2000d121844 */
[----:B------:R-:W-:Y:S01]  /*a3c0*/  ISETP.NE.U32.AND P2, PT, R0, RZ, PT ;  /* 0x000000ff0000720c */ /* 0x000fe20003f45070 */
[----:B------:R-:W-:-:S04]  /*a3d0*/  IMAD R0, R161, 0x13, RZ ;  /* 0x00000013a1007824 */ /* 0x000fc800078e02ff */
[----:B-1----:R-:W-:-:S04]  /*a3e0*/  IMAD.WIDE R54, R0, 0x4, R48 ;  /* 0x0000000400367825 */ /* 0x002fc800078e0230 */
[----:B--2---:R-:W-:-:S04]  /*a3f0*/  IMAD R52, R161, 0xf, RZ ;  /* 0x0000000fa1347824 */ /* 0x004fc800078e02ff */
[----:B----4-:R-:W-:-:S04]  /*a400*/  IMAD.WIDE R208, R52, 0x4, R48 ;  /* 0x0000000434d07825 */ /* 0x010fc800078e0230 */
[C---:B------:R-:W-:Y:S01]  /*a410*/  IMAD.WIDE R206, R52.reuse, 0x4, R154 ;  /* 0x0000000434ce7825 */ /* 0x040fe200078e029a */
[----:B------:R-:W-:Y:S03]  /*a420*/  STL.64 [R1+0x2f0], R208 ;  /* 0x0002f0d001007387 */ /* 0x000fe60000100a00 */
[C---:B---3--:R-:W-:Y:S01]  /*a430*/  IMAD.WIDE R56, R52.reuse, 0x4, R156 ;  /* 0x0000000434387825 */ /* 0x048fe200078e029c */
[----:B------:R1:W-:Y:S03]  /*a440*/  LDGSTS.E [R51+0x7800], [R208.64], !P0 ;  /* 0x07800000d0337fae */ /* 0x0003e6000c121844 */
[----:B------:R-:W-:Y:S01]  /*a450*/  IMAD.WIDE R52, R52, 0x4, R158 ;  /* 0x0000000434347825 */ /* 0x000fe200078e029e */
[----:B------:R-:W-:Y:S04]  /*a460*/  STL.64 [R1+0x388], R206 ;  /* 0x000388ce01007387 */ /* 0x000fe80000100a00 */
[----:B------:R2:W-:Y:S04]  /*a470*/  LDGSTS.E [R51+0x7a00], [R206.64], !P0 ;  /* 0x07a00000ce337fae */ /* 0x0005e8000c121844 */
[----:B------:R-:W-:Y:S04]  /*a480*/  STL.64 [R1+0x3a0], R56 ;  /* 0x0003a03801007387 */ /* 0x000fe80000100a00 */
[----:B------:R3:W-:Y:S04]  /*a490*/  LDGSTS.E [R51+0x7c00], [R56.64], !P0 ;  /* 0x07c0000038337fae */ /* 0x0007e8000c121844 */
[----:B------:R4:W-:Y:S04]  /*a4a0*/  STL.64 [R1+0x3c8], R52 ;  /* 0x0003c83401007387 */ /* 0x0009e80000100a00 */
[----:B------:R4:W-:Y:S01]  /*a4b0*/  LDGSTS.E [R51+0x7e00], [R52.64], !P0 ;  /* 0x07e0000034337fae */ /* 0x0009e2000c121844 */
[----:B------:R-:W-:-:S02]  /*a4c0*/  ISETP.GE.U32.AND P0, PT, R50, 0x7fffffc5, PT ;  /* 0x7fffffc53200780c */ /* 0x000fc40003f06070 */
[----:B------:R-:W-:Y:S01]  /*a4d0*/  LOP3.LUT R50, R160, 0x60, RZ, 0xc0, !PT ;  /* 0x00000060a0327812 */ /* 0x000fe200078ec0ff */
[----:B------:R1:W-:Y:S01]  /*a4e0*/  STL.64 [R1+0x308], R54 ;  /* 0x0003083601007387 */ /* 0x0003e20000100a00 */
[----:B------:R-:W-:Y:S02]  /*a4f0*/  IMAD.SHL.U32 R160, R161, 0x20, RZ ;  /* 0x00000020a1a07824 */ /* 0x000fe400078e00ff */
[----:B------:R-:W-:Y:S01]  /*a500*/  SHF.R.U32.HI R50, RZ, 0x1, R50 ;  /* 0x00000001ff327819 */ /* 0x000fe20000011632 */
[----:B------:R1:W-:Y:S03]  /*a510*/  LDGSTS.E [R51+0x9800], [R54.64], !P1 ;  /* 0x0980000036337fae */ /* 0x0003e6000c921844 */
[----:B------:R-:W-:Y:S01]  /*a520*/  LOP3.LUT R50, R162, R50, RZ, 0x3c, !PT ;  /* 0x00000032a2327212 */ /* 0x000fe200078e3cff */
[----:B----4-:R-:W-:-:S05]  /*a530*/  IMAD.WIDE R52, R0, 0x4, R154 ;  /* 0x0000000400347825 */ /* 0x010fca00078e029a */
[----:B------:R4:W-:Y:S01]  /*a540*/  STL.64 [R1+0x3e0], R52 ;  /* 0x0003e03401007387 */ /* 0x0009e20000100a00 */
[----:B-1----:R-:W-:-:S03]  /*a550*/  IMAD.WIDE R54, R0, 0x4, R156 ;  /* 0x0000000400367825 */ /* 0x002fc600078e029c */
[----:B------:R4:W-:Y:S04]  /*a560*/  LDGSTS.E [R51+0x9a00], [R52.64], !P1 ;  /* 0x09a0000034337fae */ /* 0x0009e8000c921844 */
[----:B------:R1:W-:Y:S04]  /*a570*/  LDGSTS.E [R51+0x9c00], [R54.64], !P1 ;  /* 0x09c0000036337fae */ /* 0x0003e8000c921844 */
[----:B------:R1:W-:Y:S01]  /*a580*/  STL.64 [R1+0x3f8], R54 ;  /* 0x0003f83601007387 */ /* 0x0003e20000100a00 */
[----:B----4-:R-:W-:Y:S01]  /*a590*/  IMAD.WIDE R52, R0, 0x4, R158 ;  /* 0x0000000400347825 */ /* 0x010fe200078e029e */
[----:B------:R-:W-:-:S04]  /*a5a0*/  IADD3 R0, R163, -0x21, RZ ;  /* 0xffffffdfa3007810 */ /* 0x000fc80007ffe0ff */
[----:B------:R4:W-:Y:S01]  /*a5b0*/  LDGSTS.E [R51+0x9e00], [R52.64], !P1 ;  /* 0x09e0000034337fae */ /* 0x0009e2000c921844 */
[----:B------:R-:W-:Y:S01]  /*a5c0*/  ISETP.GE.U32.AND P1, PT, R0, 0x7fffffc0, PT ;  /* 0x7fffffc00000780c */ /* 0x000fe20003f26070 */
[----:B------:R-:W-:Y:S02]  /*a5d0*/  IMAD R0, R161, 0x17, RZ ;  /* 0x00000017a1007824 */ /* 0x000fe400078e02ff */
[----:B------:R4:W-:Y:S02]  /*a5e0*/  STL.64 [R1+0x410], R52 ;  /* 0x0004103401007387 */ /* 0x0009e40000100a00 */
[----:B-1----:R-:W-:-:S05]  /*a5f0*/  IMAD.WIDE R54, R0, 0x4, R48 ;  /* 0x0000000400367825 */ /* 0x002fca00078e0230 */
[----:B------:R1:W-:Y:S04]  /*a600*/  STL.64 [R1+0x330], R54 ;  /* 0x0003303601007387 */ /* 0x0003e80000100a00 */
[----:B------:R1:W-:Y:S01]  /*a610*/  LDGSTS.E [R51+0xb800], [R54.64], !P6 ;  /* 0x0b80000036337fae */ /* 0x0003e2000f121844 */
[----:B----4-:R-:W-:-:S05]  /*a620*/  IMAD.WIDE R52, R0, 0x4, R154 ;  /* 0x0000000400347825 */ /* 0x010fca00078e029a */
[----:B------:R4:W-:Y:S04]  /*a630*/  STL.64 [R1+0x438], R52 ;  /* 0x0004383401007387 */ /* 0x0009e80000100a00 */
[----:B------:R4:W-:Y:S01]  /*a640*/  LDGSTS.E [R51+0xba00], [R52.64], !P6 ;  /* 0x0ba0000034337fae */ /* 0x0009e2000f121844 */
[----:B-1----:R-:W-:-:S05]  /*a650*/  IMAD.WIDE R54, R0, 0x4, R156 ;  /* 0x0000000400367825 */ /* 0x002fca00078e029c */
        /* <DEDUP_REMOVED lines=31> */
[----:B------:R-:W-:Y:S01]  /*a850*/  STL.64 [R1+0x4a8], R54 ;  /* 0x0004a83601007387 */ /* 0x000fe20000100a00 */
[----:B----4-:R-:W-:Y:S01]  /*a860*/  IMAD.WIDE R52, R0, 0x4, R158 ;  /* 0x0000000400347825 */ /* 0x010fe200078e029e */
[----:B------:R-:W-:Y:S02]  /*a870*/  LOP3.LUT R162, R50, 0x40, RZ, 0x3c, !PT ;  /* 0x0000004032a27812 */ /* 0x000fe400078e3cff */
[----:B------:R-:W-:Y:S02]  /*a880*/  IADD3 R0, R163, -0x2d, RZ ;  /* 0xffffffd3a3007810 */ /* 0x000fe40007ffe0ff */
[----:B------:R4:W-:Y:S02]  /*a890*/  LDGSTS.E [R51+0xfe00], [R52.64], !P4 ;  /* 0x0fe0000034337fae */ /* 0x0009e4000e121844 */
[----:B------:R-:W-:-:S02]  /*a8a0*/  ISETP.GE.U32.AND P4, PT, R0, 0x7fffffb4, PT ;  /* 0x7fffffb40000780c */ /* 0x000fc40003f86070 */
[----:B------:R-:W0:Y:S04]  /*a8b0*/  LDGDEPBAR ;  /* 0x00000000000079af */ /* 0x000e280000000000 */
[----:B------:R1:W-:Y:S04]  /*a8c0*/  LDGSTS.E [R50+0x20000], [R202.64], P5 ;  /* 0x20000000ca327fae */ /* 0x0003e8000a921844 */
[----:B------:R1:W-:Y:S04]  /*a8d0*/  LDGSTS.E [R50+0x20400], [R204.64], P5 ;  /* 0x20400000cc327fae */ /* 0x0003e8000a921844 */
[----:B------:R1:W-:Y:S04]  /*a8e0*/  LDGSTS.E [R50+0x20800], [R200.64], P5 ;  /* 0x20800000c8327fae */ /* 0x0003e8000a921844 */
[----:B------:R1:W-:Y:S04]  /*a8f0*/  LDGSTS.E [R50+0x20c00], [R198.64], P5 ;  /* 0x20c00000c6327fae */ /* 0x0003e8000a921844 */
[----:B------:R1:W-:Y:S04]  /*a900*/  LDGSTS.E [R50+0x21000], [R196.64], P5 ;  /* 0x21000000c4327fae */ /* 0x0003e8000a921844 */
[----:B------:R1:W-:Y:S04]  /*a910*/  LDGSTS.E [R50+0x21400], [R194.64], P5 ;  /* 0x21400000c2327fae */ /* 0x0003e8000a921844 */
[----:B------:R2:W-:Y:S04]  /*a920*/  LDGSTS.E [R50+0x21800], [R192.64], P5 ;  /* 0x21800000c0327fae */ /* 0x0005e8000a921844 */
[----:B------:R2:W-:Y:S04]  /*a930*/  LDGSTS.E [R50+0x21c00], [R190.64], P5 ;  /* 0x21c00000be327fae */ /* 0x0005e8000a921844 */
[----:B------:R2:W-:Y:S01]  /*a940*/  LDGSTS.E [R50+0x22000], [R188.64], P5 ;  /* 0x22000000bc327fae */ /* 0x0005e2000a921844 */
[----:B-1----:R-:W-:-:S02]  /*a950*/  IMAD.MOV.U32 R194, RZ, RZ, R242 ;  /* 0x000000ffffc27224 */ /* 0x002fc400078e00f2 */
[----:B------:R-:W-:Y:S01]  /*a960*/  IMAD.MOV.U32 R195, RZ, RZ, R243 ;  /* 0x000000ffffc37224 */ /* 0x000fe200078e00f3 */
[----:B------:R1:W-:Y:S04]  /*a970*/  LDGSTS.E [R50+0x22400], [R250.64], P5 ;  /* 0x22400000fa327fae */ /* 0x0003e8000a921844 */
[----:B------:R1:W-:Y:S04]  /*a980*/  LDGSTS.E [R50+0x22800], [R246.64], P5 ;  /* 0x22800000f6327fae */ /* 0x0003e8000a921844 */
[----:B------:R1:W-:Y:S04]  /*a990*/  LDGSTS.E [R50+0x22c00], [R244.64], P5 ;  /* 0x22c00000f4327fae */ /* 0x0003e8000a921844 */
[----:B------:R1:W-:Y:S04]  /*a9a0*/  LDGSTS.E [R50+0x23000], [R2.64], P5 ;  /* 0x2300000002327fae */ /* 0x0003e8000a921844 */
[----:B------:R-:W-:Y:S04]  /*a9b0*/  STL.64 [R1+0x4b8], R52 ;  /* 0x0004b83401007387 */ /* 0x000fe80000100a00 */
[----:B------:R1:W-:Y:S04]  /*a9c0*/  LDGSTS.E [R50+0x23400], [R4.64], P5 ;  /* 0x2340000004327fae */ /* 0x0003e8000a921844 */
[----:B------:R1:W-:Y:S04]  /*a9d0*/  LDGSTS.E [R50+0x23800], [R6.64], P5 ;  /* 0x2380000006327fae */ /* 0x0003e8000a921844 */
[----:B--2---:R-:W2:Y:S04]  /*a9e0*/  LDL.64 R192, [R1+0xf0] ;  /* 0x0000f00001c07983 */ /* 0x004ea80000100a00 */
[----:B------:R1:W-:Y:S04]  /*a9f0*/  LDGSTS.E [R50+0x23c00], [R186.64], P5 ;  /* 0x23c00000ba327fae */ /* 0x0003e8000a921844 */
[----:B------:R-:W2:Y:S04]  /*aa00*/  LDL.64 R190, [R1+0x100] ;  /* 0x0001000001be7983 */ /* 0x000ea80000100a00 */
[----:B------:R1:W-:Y:S04]  /*aa10*/  LDGSTS.E [R50+0x24000], [R8.64], P5 ;  /* 0x2400000008327fae */ /* 0x0003e8000a921844 */
[----:B------:R-:W2:Y:S04]  /*aa20*/  LDL.64 R188, [R1+0x118] ;  /* 0x0001180001bc7983 */ /* 0x000ea80000100a00 */
[----:B------:R3:W-:Y:S04]  /*aa30*/  LDGSTS.E [R50+0x24400], [R184.64], P5 ;  /* 0x24400000b8327fae */ /* 0x0007e8000a921844 */
[----:B-1----:R-:W2:Y:S04]  /*aa40*/  LDL.64 R186, [R1+0x128] ;  /* 0x0001280001ba7983 */ /* 0x002ea80000100a00 */
[----:B------:R1:W-:Y:S04]  /*aa50*/  LDGSTS.E [R50+0x24800], [R182.64], P5 ;  /* 0x24800000b6327fae */ /* 0x0003e8000a921844 */
[----:B---3--:R-:W3:Y:S04]  /*aa60*/  LDL.64 R184, [R1+0x138] ;  /* 0x0001380001b87983 */ /* 0x008ee80000100a00 */
[----:B------:R4:W-:Y:S04]  /*aa70*/  LDGSTS.E [R50+0x24c00], [R180.64], P5 ;  /* 0x24c00000b4327fae */ /* 0x0009e8000a921844 */
[----:B-1----:R-:W3:Y:S04]  /*aa80*/  LDL.64 R182, [R1+0x148] ;  /* 0x0001480001b67983 */ /* 0x002ee80000100a00 */
[----:B------:R1:W-:Y:S04]  /*aa90*/  LDGSTS.E [R50+0x25000], [R178.64], P5 ;  /* 0x25000000b2327fae */ /* 0x0003e8000a921844 */
[----:B----4-:R-:W4:Y:S04]  /*aaa0*/  LDL.64 R180, [R1+0x158] ;  /* 0x0001580001b47983 */ /* 0x010f280000100a00 */
[----:B------:R1:W-:Y:S04]  /*aab0*/  LDGSTS.E [R50+0x25400], [R176.64], P5 ;  /* 0x25400000b0327fae */ /* 0x0003e8000a921844 */
[----:B-1----:R-:W4:Y:S04]  /*aac0*/  LDL.64 R178, [R1+0x170] ;  /* 0x0001700001b27983 */ /* 0x002f280000100a00 */
[----:B------:R1:W-:Y:S04]  /*aad0*/  LDGSTS.E [R50+0x25800], [R174.64], P5 ;  /* 0x25800000ae327fae */ /* 0x0003e8000a921844 */
[----:B------:R-:W4:Y:S04]  /*aae0*/  LDL.64 R176, [R1+0x180] ;  /* 0x0001800001b07983 */ /* 0x000f280000100a00 */
        /* <DEDUP_REMOVED lines=10> */
[----:B------:R-:W4:Y:S04]  /*ab90*/  LDL.64 R242, [R1+0x1f8] ;  /* 0x0001f80001f27983 */ /* 0x000f280000100a00 */
[----:B------:R-:W4:Y:S04]  /*aba0*/  LDL.64 R164, [R1+0x1e8] ;  /* 0x0001e80001a47983 */ /* 0x000f280000100a00 */
        /* <DEDUP_REMOVED lines=20> */
[----:B------:R1:W-:Y:S04]  /*acf0*/  STL.64 [R1+0x36b8], R10 ;  /* 0x0036b80a01007387 */ /* 0x0003e80000100a00 */
[----:B-1----:R-:W4:Y:S04]  /*ad00*/  LDL.LU.64 R10, [R1+0x50] ;  /* 0x00005000010a7983 */ /* 0x002f280000300a00 */
[----:B------:R1:W-:Y:S04]  /*ad10*/  STL.64 [R1+0x36c0], R12 ;  /* 0x0036c00c01007387 */ /* 0x0003e80000100a00 */
[----:B-1----:R-:W4:Y:S04]  /*ad20*/  LDL.LU.64 R12, [R1+0x58] ;  /* 0x00005800010c7983 */ /* 0x002f280000300a00 */
[----:B------:R-:W4:Y:S04]  /*ad30*/  LDL.64 R52, [R1+0x208] ;  /* 0x0002080001347983 */ /* 0x000f280000100a00 */
        /* <DEDUP_REMOVED lines=13> */
[----:B--2---:R1:W-:Y:S04]  /*ae10*/  LDGSTS.E [R50+0x2c000], [R192.64], P5 ;  /* 0x2c000000c0327fae */ /* 0x0043e8000a921844 */
[----:B------:R2:W-:Y:S04]  /*ae20*/  LDGSTS.E [R50+0x2c400], [R190.64], P5 ;  /* 0x2c400000be327fae */ /* 0x0005e8000a921844 */
[----:B-1----:R-:W4:Y:S04]  /*ae30*/  LDL.64 R192, [R1+0x2d0] ;  /* 0x0002d00001c07983 */ /* 0x002f280000100a00 */
[----:B------:R1:W-:Y:S04]  /*ae40*/  LDGSTS.E [R50+0x2c800], [R188.64], P5 ;  /* 0x2c800000bc327fae */ /* 0x0003e8000a921844 */
[----:B--2---:R-:W2:Y:S04]  /*ae50*/  LDL.64 R190, [R1+0x2d8] ;  /* 0x0002d80001be7983 */ /* 0x004ea80000100a00 */
[----:B------:R3:W-:Y:S04]  /*ae60*/  LDGSTS.E [R50+0x2cc00], [R186.64], P5 ;  /* 0x2cc00000ba327fae */ /* 0x0007e8000a921844 */
[----:B-1----:R-:W2:Y:S04]  /*ae70*/  LDL.64 R188, [R1+0x2e0] ;  /* 0x0002e00001bc7983 */ /* 0x002ea80000100a00 */
[----:B---3--:R1:W-:Y:S04]  /*ae80*/  LDGSTS.E [R50+0x2d000], [R184.64], P5 ;  /* 0x2d000000b8327fae */ /* 0x0083e8000a921844 */
[----:B------:R-:W4:Y:S04]  /*ae90*/  LDL.64 R186, [R1+0x2e8] ;  /* 0x0002e80001ba7983 */ /* 0x000f280000100a00 */
[----:B------:R4:W-:Y:S04]  /*aea0*/  LDGSTS.E [R50+0x2d400], [R182.64], P5 ;  /* 0x2d400000b6327fae */ /* 0x0009e8000a921844 */
[----:B-1----:R-:W2:Y:S04]  /*aeb0*/  LDL.64 R184, [R1+0x2f8] ;  /* 0x0002f80001b87983 */ /* 0x002ea80000100a00 */
[----:B----4-:R1:W-:Y:S04]  /*aec0*/  LDGSTS.E [R50+0x2d800], [R180.64], P5 ;  /* 0x2d800000b4327fae */ /* 0x0103e8000a921844 */
[----:B------:R-:W4:Y:S04]  /*aed0*/  LDL.64 R182, [R1+0x300] ;  /* 0x0003000001b67983 */ /* 0x000f280000100a00 */
[----:B------:R1:W-:Y:S04]  /*aee0*/  LDGSTS.E [R50+0x2dc00], [R178.64], P5 ;  /* 0x2dc00000b2327fae */ /* 0x0003e8000a921844 */
[----:B-1----:R-:W2:Y:S04]  /*aef0*/  LDL.64 R180, [R1+0x310] ;  /* 0x0003100001b47983 */ /* 0x002ea80000100a00 */
[----:B------:R1:W-:Y:S04]  /*af00*/  LDGSTS.E [R50+0x2e000], [R176.64], P5 ;  /* 0x2e000000b0327fae */ /* 0x0003e8000a921844 */
[----:B------:R-:W2:Y:S04]  /*af10*/  LDL.64 R178, [R1+0x318] ;  /* 0x0003180001b27983 */ /* 0x000ea80000100a00 */
        /* <DEDUP_REMOVED lines=11> */
[----:B------:R1:W-:Y:S04]  /*afd0*/  LDGSTS.E [R50+0x2fc00], [R242.64], P5 ;  /* 0x2fc00000f2327fae */ /* 0x0003e8000a921844 */
[----:B------:R-:W2:Y:S04]  /*afe0*/  LDL.64 R166, [R1+0x360] ;  /* 0x0003600001a67983 */ /* 0x000ea80000100a00 */
[----:B-1----:R-:W2:Y:S04]  /*aff0*/  LDL.64 R164, [R1+0x368] ;  /* 0x0003680001a47983 */ /* 0x002ea80000100a00 */
[----:B------:R-:W2:Y:S04]  /*b000*/  LDL.64 R50, [R1+0x220] ;  /* 0x0002200001327983 */ /* 0x000ea80000100a00 */
[----:B------:R-:W4:Y:S04]  /*b010*/  LDL.64 R242, [R1+0x378] ;  /* 0x0003780001f27983 */ /* 0x000f280000100a00 */
[----:B------:R1:W-:Y:S04]  /*b020*/  LDGSTS.E [R162+0x20200], [R12.64], P5 ;  /* 0x202000000ca27fae */ /* 0x0003e8000a921844 */
[----:B------:R1:W-:Y:S04]  /*b030*/  LDGSTS.E [R162+0x20600], [R10.64], P5 ;  /* 0x206000000aa27fae */ /* 0x0003e8000a921844 */
[----:B------:R1:W-:Y:S04]  /*b040*/  LDGSTS.E [R162+0x20a00], [R52.64], P5 ;  /* 0x20a0000034a27fae */ /* 0x0003e8000a921844 */
[----:B-1----:R-:W4:Y:S04]  /*b050*/  LDL.64 R52, [R1+0x398] ;  /* 0x0003980001347983 */ /* 0x002f280000100a00 */
[----:B--2---:R1:W-:Y:S04]  /*b060*/  LDGSTS.E [R162+0x20e00], [R50.64], P5 ;  /* 0x20e0000032a27fae */ /* 0x0043e8000a921844 */
[----:B------:R2:W-:Y:S04]  /*b070*/  LDGSTS.E [R162+0x21200], [R216.64], P5 ;  /* 0x21200000d8a27fae */ /* 0x0005e8000a921844 */
[----:B------:R4:W-:Y:S04]  /*b080*/  LDGSTS.E [R162+0x21600], [R214.64], P5 ;  /* 0x21600000d6a27fae */ /* 0x0009e8000a921844 */
[----:B-1----:R-:W3:Y:S04]  /*b090*/  LDL.64 R50, [R1+0x3a8] ;  /* 0x0003a80001327983 */ /* 0x002ee80000100a00 */
[----:B--2---:R-:W2:Y:S04]  /*b0a0*/  LDL.64 R216, [R1+0x3b0] ;  /* 0x0003b00001d87983 */ /* 0x004ea80000100a00 */
        /* <DEDUP_REMOVED lines=53> */
[----:B------:R-:W4:Y:S04]  /*b400*/  LDL.LU.64 R56, [R1+0x37d0] ;  /* 0x0037d00001387983 */ /* 0x000f280000300a00 */
[----:B------:R1:W-:Y:S04]  /*b410*/  LDGSTS.E [R162+0x28600], [R52.64], P5 ;  /* 0x2860000034a27fae */ /* 0x0003e8000a921844 */
[----:B-1----:R-:W4:Y:S04]  /*b420*/  LDL.LU.64 R54, [R1+0x37c8] ;  /* 0x0037c80001367983 */ /* 0x002f280000300a00 */
[----:B------:R-:W4:Y:S04]  /*b430*/  LDL.LU.64 R52, [R1+0x37c0] ;  /* 0x0037c00001347983 */ /* 0x000f280000300a00 */
[----:B---3--:R1:W-:Y:S04]  /*b440*/  LDGSTS.E [R162+0x28a00], [R50.64], P5 ;  /* 0x28a0000032a27fae */ /* 0x0083e8000a921844 */
[----:B--2---:R2:W-:Y:S04]  /*b450*/  LDGSTS.E [R162+0x28e00], [R216.64], P5 ;  /* 0x28e00000d8a27fae */ /* 0x0045e8000a921844 */
[----:B-1----:R-:W3:Y:S04]  /*b460*/  LDL.LU.64 R50, [R1+0x37b8] ;  /* 0x0037b80001327983 */ /* 0x002ee80000300a00 */
[----:B--2---:R-:W2:Y:S04]  /*b470*/  LDL.LU.64 R216, [R1+0x37b0] ;  /* 0x0037b00001d87983 */ /* 0x004ea80000300a00 */
[----:B----4-:R1:W-:Y:S04]  /*b480*/  LDGSTS.E [R162+0x29200], [R214.64], P5 ;  /* 0x29200000d6a27fae */ /* 0x0103e8000a921844 */
[----:B------:R4:W-:Y:S04]  /*b490*/  LDGSTS.E [R162+0x29600], [R212.64], P5 ;  /* 0x29600000d4a27fae */ /* 0x0009e8000a921844 */
[----:B------:R4:W-:Y:S04]  /*b4a0*/  LDGSTS.E [R162+0x29a00], [R210.64], P5 ;  /* 0x29a00000d2a27fae */ /* 0x0009e8000a921844 */
[----:B-1----:R-:W2:Y:S04]  /*b4b0*/  LDL.LU.64 R214, [R1+0x37a8] ;  /* 0x0037a80001d67983 */ /* 0x002ea80000300a00 */
[----:B----4-:R-:W4:Y:S04]  /*b4c0*/  LDL.LU.64 R212, [R1+0x37a0] ;  /* 0x0037a00001d47983 */ /* 0x010f280000300a00 */
[----:B------:R-:W2:Y:S04]  /*b4d0*/  LDL.LU.64 R210, [R1+0x3798] ;  /* 0x0037980001d27983 */ /* 0x000ea80000300a00 */
[----:B------:R1:W-:Y:S04]  /*b4e0*/  LDGSTS.E [R162+0x29e00], [R208.64], P5 ;  /* 0x29e00000d0a27fae */ /* 0x0003e8000a921844 */
[----:B------:R1:W-:Y:S04]  /*b4f0*/  LDGSTS.E [R162+0x2a200], [R206.64], P5 ;  /* 0x2a200000cea27fae */ /* 0x0003e8000a921844 */
[----:B------:R1:W-:Y:S04]  /*b500*/  LDGSTS.E [R162+0x2a600], [R204.64], P5 ;  /* 0x2a600000cca27fae */ /* 0x0003e8000a921844 */
[----:B-1----:R-:W2:Y:S04]  /*b510*/  LDL.LU.64 R208, [R1+0x3790] ;  /* 0x0037900001d07983 */ /* 0x002ea80000300a00 */
[----:B------:R-:W2:Y:S04]  /*b520*/  LDL.LU.64 R206, [R1+0x3788] ;  /* 0x0037880001ce7983 */ /* 0x000ea80000300a00 */
        /* <DEDUP_REMOVED lines=39> */
[----:B-1----:R-:W2:Y:S04]  /*b7a0*/  LDL.LU.64 R164, [R1+0x36e8] ;  /* 0x0036e80001a47983 */ /* 0x002ea80000300a00 */
[----:B------:R-:W2:Y:S04]  /*b7b0*/  LDL.LU.64 R242, [R1+0x36e0] ;  /* 0x0036e00001f27983 */ /* 0x000ea80000300a00 */
[----:B--2---:R1:W-:Y:S04]  /*b7c0*/  LDGSTS.E [R162+0x2fa00], [R242.64], P5 ;  /* 0x2fa00000f2a27fae */ /* 0x0043e8000a921844 */
[----:B-1----:R-:W2:Y:S01]  /*b7d0*/  LDL.LU.64 R242, [R1+0x36d8] ;  /* 0x0036d80001f27983 */ /* 0x002ea20000300a00 */
[----:B------:R-:W-:-:S03]  /*b7e0*/  IADD3 R0, R163, -0x31, RZ ;  /* 0xffffffcfa3007810 */ /* 0x000fc60007ffe0ff */
[----:B--2---:R1:W-:Y:S04]  /*b7f0*/  LDGSTS.E [R162+0x2fe00], [R242.64], P5 ;  /* 0x2fe00000f2a27fae */ /* 0x0043e8000a921844 */
[----:B------:R1:W-:Y:S04]  /*b800*/  STL.64 [R1+0x35f8], R242 ;  /* 0x0035f8f201007387 */ /* 0x0003e80000100a00 */
[----:B------:R-:W0:Y:S04]  /*b810*/  LDGDEPBAR ;  /* 0x00000000000079af */ /* 0x000e280000000000 */
[----:B-1----:R-:W1:Y:S01]  /*b820*/  S2R R243, SR_TID.X ;  /* 0x0000000000f37919 */ /* 0x002e620000002100 */
[----:B------:R-:W-:-:S04]  /*b830*/  IMAD.WIDE R162, R160, 0x4, R48 ;  /* 0x00000004a0a27825 */ /* 0x000fc800078e0230 */
[----:B------:R-:W-:-:S04]  /*b840*/  IMAD.SHL.U32 R49, R161, 0x20, RZ ;  /* 0x00000020a1317824 */ /* 0x000fc800078e00ff */
[C---:B------:R-:W-:Y:S01]  /*b850*/  IMAD.WIDE R160, R49.reuse, 0x4, R154 ;  /* 0x0000000431a07825 */ /* 0x040fe200078e029a */
[----:B------:R2:W-:Y:S03]  /*b860*/  STL.64 [R1+0x4e0], R162 ;  /* 0x0004e0a201007387 */ /* 0x0005e60000100a00 */
[C---:B------:R-:W-:Y:S01]  /*b870*/  IMAD.WIDE R156, R49.reuse, 0x4, R156 ;  /* 0x00000004319c7825 */ /* 0x040fe200078e029c */
[----:B------:R2:W-:Y:S03]  /*b880*/  STL.64 [R1+0x4d8], R160 ;  /* 0x0004d8a001007387 */ /* 0x0005e60000100a00 */
[----:B------:R-:W-:Y:S01]  /*b890*/  IMAD.WIDE R158, R49, 0x4, R158 ;  /* 0x00000004319e7825 */ /* 0x000fe200078e029e */
[----:B-1----:R-:W-:Y:S01]  /*b8a0*/  LOP3.LUT R154, R243, 0x7f, RZ, 0xc0, !PT ;  /* 0x0000007ff39a7812 */ /* 0x002fe200078ec0ff */
[----:B------:R1:W-:Y:S04]  /*b8b0*/  STL.64 [R1+0x4d0], R156 ;  /* 0x0004d09c01007387 */ /* 0x0003e80000100a00 */
[----:B------:R-:W-:Y:S01]  /*b8c0*/  IMAD.SHL.U32 R155, R154, 0x4, RZ ;  /* 0x000000049a9b7824 */ /* 0x000fe200078e00ff */
[----:B------:R-:W-:Y:S06]  /*b8d0*/  BAR.SYNC.DEFER_BLOCKING 0x0 ;  /* 0x0000000000007b1d */ /* 0x000fec0000010000 */
[----:B------:R1:W-:Y:S04]  /*b8e0*/  STL.64 [R1+0x4c8], R158 ;  /* 0x0004c89e01007387 */ /* 0x0003e80000100a00 */
[----:B------:R-:W-:Y:S01]  /*b8f0*/  @!PT LDS RZ, [RZ] ;  /* 0x00000000fffff984 */ /* 0x000fe20000000800 */
[----:B------:R-:W-:Y:S01]  /*b900*/  @!PT LDS RZ, [RZ] ;  /* 0x00000000fffff984 */ /* 0x000fe20000000800 */
[----:B------:R-:W-:Y:S01]  /*b910*/  @!PT LDS RZ, [RZ] ;  /* 0x00000000fffff984 */ /* 0x000fe20000000800 */
[----:B------:R2:W-:Y:S04]  /*b920*/  LDGSTS.E [R155+0x10000], [R162.64], !P1 ;  /* 0x10000000a29b7fae */ /* 0x0005e8000c921844 */
[----:B------:R1:W-:Y:S04]  /*b930*/  LDGSTS.E [R155+0x10200], [R160.64], !P1 ;  /* 0x10200000a09b7fae */ /* 0x0003e8000c921844 */
[----:B------:R3:W-:Y:S04]  /*b940*/  LDGSTS.E [R155+0x10400], [R156.64], !P1 ;  /* 0x104000009c9b7fae */ /* 0x0007e8000c921844 */
[----:B--2---:R-:W2:Y:S04]  /*b950*/  LDL.LU.64 R162, [R1+0x36d0] ;  /* 0x0036d00001a27983 */ /* 0x004ea80000300a00 */
[----:B-1----:R-:W4:Y:S04]  /*b960*/  LDL.LU.64 R160, [R1+0x36c8] ;  /* 0x0036c80001a07983 */ /* 0x002f280000300a00 */
[----:B------:R1:W-:Y:S01]  /*b970*/  LDGSTS.E [R155+0x10600], [R158.64], !P1 ;  /* 0x106000009e9b7fae */ /* 0x0003e2000c921844 */
[----:B---3--:R-:W-:Y:S01]  /*b980*/  IMAD.WIDE R156, R49, 0x4, R166 ;  /* 0x00000004319c7825 */ /* 0x008fe200078e02a6 */
[----:B------:R-:W-:-:S03]  /*b990*/  ISETP.GE.U32.AND P5, PT, R0, 0x7fffffb0, PT ;  /* 0x7fffffb00000780c */ /* 0x000fc60003fa6070 */
[----:B-1----:R-:W-:-:S04]  /*b9a0*/  IMAD.WIDE R158, R49, 0x4, R164 ;  /* 0x00000004319e7825 */ /* 0x002fc800078e02a4 */
[----:B------:R-:W-:-:S05]  /*b9b0*/  IMAD.MOV.U32 R243, RZ, RZ, c[0x0][0x180] ;  /* 0x00006000fff37624 */ /* 0x000fca00078e00ff */
[----:B------:R-:W-:-:S04]  /*b9c0*/  IADD3 R0, R243, -0x35, RZ ;  /* 0xffffffcbf3007810 */ /* 0x000fc80007ffe0ff */
[----:B------:R-:W-:Y:S02]  /*b9d0*/  ISETP.GE.U32.AND P1, PT, R0, 0x7fffffac, PT ;  /* 0x7fffffac0000780c */ /* 0x000fe40003f26070 */
[----:B------:R-:W-:Y:S01]  /*b9e0*/  IADD3 R0, R243, -0x39, RZ ;  /* 0xffffffc7f3007810 */ /* 0x000fe20007ffe0ff */
[----:B--2---:R-:W-:-:S04]  /*b9f0*/  IMAD.WIDE R162, R49, 0x4, R162 ;  /* 0x0000000431a27825 */ /* 0x004fc800078e02a2 */
[----:B----4-:R-:W-:-:S05]  /*ba00*/  IMAD.WIDE R160, R49, 0x4, R160 ;  /* 0x0000000431a07825 */ /* 0x010fca00078e02a0 */
[----:B------:R1:W-:Y:S04]  /*ba10*/  STL.64 [R1+0x2a0], R160 ;  /* 0x0002a0a001007387 */ /* 0x0003e80000100a00 */
[----:B------:R1:W-:Y:S04]  /*ba20*/  LDGSTS.E [R155+0x12000], [R160.64], !P6 ;  /* 0x12000000a09b7fae */ /* 0x0003e8000f121844 */
[----:B------:R2:W-:Y:S04]  /*ba30*/  STL.64 [R1+0x290], R162 ;  /* 0x000290a201007387 */ /* 0x0005e80000100a00 */
[----:B------:R2:W-:Y:S04]  /*ba40*/  LDGSTS.E [R155+0x12200], [R162.64], !P6 ;  /* 0x12200000a29b7fae */ /* 0x0005e8000f121844 */
[----:B------:R3:W-:Y:S01]  /*ba50*/  STL.64 [R1+0x280], R158 ;  /* 0x0002809e01007387 */ /* 0x0007e20000100a00 */
[----:B-1----:R-:W-:-:S03]  /*ba60*/  IMAD.WIDE R160, R49, 0x4, R170 ;  /* 0x0000000431a07825 */ /* 0x002fc600078e02aa */
[----:B------:R3:W-:Y:S01]  /*ba70*/  LDGSTS.E [R155+0x12400], [R158.64], !P6 ;  /* 0x124000009e9b7fae */ /* 0x0007e2000f121844 */
[----:B--2---:R-:W-:-:S03]  /*ba80*/  IMAD.WIDE R162, R49, 0x4, R168 ;  /* 0x0000000431a27825 */ /* 0x004fc600078e02a8 */
[----:B------:R1:W-:Y:S04]  /*ba90*/  STL.64 [R1+0x268], R156 ;  /* 0x0002689c01007387 */ /* 0x0003e80000100a00 */
[----:B------:R1:W-:Y:S01]  /*baa0*/  LDGSTS.E [R155+0x12600], [R156.64], !P6 ;  /* 0x126000009c9b7fae */ /* 0x0003e2000f121844 */
[----:B---3--:R-:W-:-:S03]  /*bab0*/  IMAD.WIDE R158, R49, 0x4, R172 ;  /* 0x00000004319e7825 */ /* 0x008fc600078e02ac */
[----:B------:R2:W-:Y:S04]  /*bac0*/  STL.64 [R1+0x258], R162 ;  /* 0x000258a201007387 */ /* 0x0005e80000100a00 */
[----:B------:R2:W-:Y:S01]  /*bad0*/  LDGSTS.E [R155+0x14000], [R162.64], !P0 ;  /* 0x14000000a29b7fae */ /* 0x0005e2000c121844 */
[----:B-1----:R-:W-:-:S03]  /*bae0*/  IMAD.WIDE R156, R49, 0x4, R174 ;  /* 0x00000004319c7825 */ /* 0x002fc600078e02ae */
[----:B------:R1:W-:Y:S04]  /*baf0*/  STL.64 [R1+0x248], R160 ;  /* 0x000248a001007387 */ /* 0x0003e80000100a00 */
[----:B------:R1:W-:Y:S01]  /*bb00*/  LDGSTS.E [R155+0x14200], [R160.64], !P0 ;  /* 0x14200000a09b7fae */ /* 0x0003e2000c121844 */
[----:B--2---:R-:W-:-:S03]  /*bb10*/  IMAD.WIDE R162, R49, 0x4, R176 ;  /* 0x0000000431a27825 */ /* 0x004fc600078e02b0 */
        /* <DEDUP_REMOVED lines=15> */
[----:B------:R1:W-:Y:S01]  /*bc10*/  STL.64 [R1+0x1e0], R156 ;  /* 0x0001e09c01007387 */ /* 0x0003e20000100a00 */
[----:B------:R-:W-:-:S03]  /*bc20*/  ISETP.GE.U32.AND P6, PT, R0, 0x7fffffa8, PT ;  /* 0x7fffffa80000780c */ /* 0x000fc60003fc6070 */
[----:B------:R1:W-:Y:S01]  /*bc30*/  LDGSTS.E [R155+0x16600], [R156.64], !P4 ;  /* 0x166000009c9b7fae */ /* 0x0003e2000e121844 */
[----:B--2---:R-:W-:-:S03]  /*bc40*/  IMAD.WIDE R158, R49, 0x4, R188 ;  /* 0x00000004319e7825 */ /* 0x004fc600078e02bc */
[----:B------:R2:W-:Y:S04]  /*bc50*/  STL.64 [R1+0x1d0], R162 ;  /* 0x0001d0a201007387 */ /* 0x0005e80000100a00 */
[----:B------:R2:W-:Y:S01]  /*bc60*/  LDGSTS.E [R155+0x18000], [R162.64], !P5 ;  /* 0x18000000a29b7fae */ /* 0x0005e2000e921844 */
[----:B-1----:R-:W-:-:S03]  /*bc70*/  IMAD.WIDE R156, R49, 0x4, R190 ;  /* 0x00000004319c7825 */ /* 0x002fc600078e02be */
[----:B------:R1:W-:Y:S04]  /*bc80*/  STL.64 [R1+0x1b8], R160 ;  /* 0x0001b8a001007387 */ /* 0x0003e80000100a00 */
[----:B------:R1:W-:Y:S04]  /*bc90*/  LDGSTS.E [R155+0x18200], [R160.64], !P5 ;  /* 0x18200000a09b7fae */ /* 0x0003e8000e921844 */
[----:B------:R3:W-:Y:S01]  /*bca0*/  STL.64 [R1+0x1a8], R158 ;  /* 0x0001a89e01007387 */ /* 0x0007e20000100a00 */
[----:B--2---:R-:W-:-:S03]  /*bcb0*/  IMAD.WIDE R162, R49, 0x4, R192 ;  /* 0x0000000431a27825 */ /* 0x004fc600078e02c0 */
[----:B------:R3:W-:Y:S01]  /*bcc0*/  LDGSTS.E [R155+0x18400], [R158.64], !P5 ;  /* 0x184000009e9b7fae */ /* 0x0007e2000e921844 */
[----:B------:R-:W-:Y:S01]  /*bcd0*/  IADD3 R0, R243, -0x3d, RZ ;  /* 0xffffffc3f3007810 */ /* 0x000fe20007ffe0ff */
[C---:B-1----:R-:W-:Y:S02]  /*bce0*/  IMAD.WIDE R160, R49.reuse, 0x4, R194 ;  /* 0x0000000431a07825 */ /* 0x042fe400078e02c2 */
[----:B------:R1:W-:Y:S04]  /*bcf0*/  STL.64 [R1+0x198], R156 ;  /* 0x0001989c01007387 */ /* 0x0003e80000100a00 */
[----:B------:R1:W-:Y:S01]  /*bd00*/  LDGSTS.E [R155+0x18600], [R156.64], !P5 ;  /* 0x186000009c9b7fae */ /* 0x0003e2000e921844 */
[----:B---3--:R-:W-:-:S04]  /*bd10*/  IMAD.WIDE R158, R49, 0x4, R196 ;  /* 0x00000004319e7825 */ /* 0x008fc800078e02c4 */
[----:B------:R-:W-:Y:S01]  /*bd20*/  IMAD.SHL.U32 R197, R154, 0x4, RZ ;  /* 0x000000049ac57824 */ /* 0x000fe200078e00ff */
[----:B------:R2:W-:Y:S01]  /*bd30*/  STL.64 [R1+0x188], R162 ;  /* 0x000188a201007387 */ /* 0x0005e20000100a00 */
[----:B------:R-:W-:Y:S01]  /*bd40*/  ISETP.GE.U32.AND P0, PT, R0, 0x7fffffa4, PT ;  /* 0x7fffffa40000780c */ /* 0x000fe20003f06070 */
[----:B-1----:R-:W-:Y:S02]  /*bd50*/  IMAD.WIDE R156, R49, 0x4, R198 ;  /* 0x00000004319c7825 */ /* 0x002fe400078e02c6 */
[----:B------:R2:W-:Y:S01]  /*bd60*/  LDGSTS.E [R197+0x1a000], [R162.64], !P1 ;  /* 0x1a000000a2c57fae */ /* 0x0005e2000c921844 */
[----:B------:R-:W-:-:S03]  /*bd70*/  IADD3 R0, R243, -0x22, RZ ;  /* 0xffffffdef3007810 */ /* 0x000fc60007ffe0ff */
        /* <DEDUP_REMOVED lines=9> */
[----:B------:R-:W-:Y:S01]  /*be10*/  STL.64 [R1+0x140], R162 ;  /* 0x000140a201007387 */ /* 0x000fe20000100a00 */
[----:B------:R-:W-:-:S03]  /*be20*/  ISETP.GE.U32.AND P4, PT, R0, 0x7fffffbf, PT ;  /* 0x7fffffbf0000780c */ /* 0x000fc60003f86070 */
[----:B------:R2:W-:Y:S01]  /*be30*/  LDGSTS.E [R197+0x1c000], [R162.64], !P6 ;  /* 0x1c000000a2c57fae */ /* 0x0005e2000f121844 */
[----:B-1----:R-:W-:-:S03]  /*be40*/  IMAD.WIDE R156, R49, 0x4, R208 ;  /* 0x00000004319c7825 */ /* 0x002fc600078e02d0 */
[----:B------:R-:W-:Y:S01]  /*be50*/  STL.64 [R1+0x130], R160 ;  /* 0x000130a001007387 */ /* 0x000fe20000100a00 */
[----:B------:R-:W-:-:S03]  /*be60*/  IADD3 R0, R243, -0x26, RZ ;  /* 0xffffffdaf3007810 */ /* 0x000fc60007ffe0ff */
[----:B------:R1:W-:Y:S04]  /*be70*/  LDGSTS.E [R197+0x1c200], [R160.64], !P6 ;  /* 0x1c200000a0c57fae */ /* 0x0003e8000f121844 */
[----:B------:R3:W-:Y:S04]  /*be80*/  STL.64 [R1+0x120], R158 ;  /* 0x0001209e01007387 */ /* 0x0007e80000100a00 */
[----:B------:R3:W-:Y:S01]  /*be90*/  LDGSTS.E [R197+0x1c400], [R158.64], !P6 ;  /* 0x1c4000009ec57fae */ /* 0x0007e2000f121844 */
[----:B------:R-:W-:-:S03]  /*bea0*/  ISETP.GE.U32.AND P5, PT, R0, 0x7fffffbb, PT ;  /* 0x7fffffbb0000780c */ /* 0x000fc60003fa6070 */
[----:B------:R4:W-:Y:S04]  /*beb0*/  STL.64 [R1+0x108], R156 ;  /* 0x0001089c01007387 */ /* 0x0009e80000100a00 */
[----:B------:R4:W-:Y:S01]  /*bec0*/  LDGSTS.E [R197+0x1c600], [R156.64], !P6 ;  /* 0x1c6000009cc57fae */ /* 0x0009e2000f121844 */
[----:B---3--:R-:W-:Y:S01]  /*bed0*/  IMAD.WIDE R158, R49, 0x4, R210 ;  /* 0x00000004319e7825 */ /* 0x008fe200078e02d2 */
[----:B------:R-:W-:-:S03]  /*bee0*/  IADD3 R0, R243, -0x2a, RZ ;  /* 0xffffffd6f3007810 */ /* 0x000fc60007ffe0ff */
[----:B------:R-:W-:-:S04]  /*bef0*/  IMAD.WIDE R242, R49, 0x4, R214 ;  /* 0x0000000431f27825 */ /* 0x000fc800078e02d6 */
[----:B----4-:R-:W-:Y:S01]  /*bf00*/  IMAD.WIDE R156, R49, 0x4, R212 ;  /* 0x00000004319c7825 */ /* 0x010fe200078e02d4 */
[----:B------:R-:W-:Y:S04]  /*bf10*/  STL.64 [R1+0xf8], R158 ;  /* 0x0000f89e01007387 */ /* 0x000fe80000100a00 */
[----:B------:R3:W-:Y:S04]  /*bf20*/  LDGSTS.E [R197+0x1e000], [R158.64], !P0 ;  /* 0x1e0000009ec57fae */ /* 0x0007e8000c121844 */
[----:B------:R4:W-:Y:S04]  /*bf30*/  STL.64 [R1+0xe8], R156 ;  /* 0x0000e89c01007387 */ /* 0x0009e80000100a00 */
[----:B------:R4:W-:Y:S04]  /*bf40*/  LDGSTS.E [R197+0x1e200], [R156.64], !P0 ;  /* 0x1e2000009cc57fae */ /* 0x0009e8000c121844 */
[----:B------:R1:W-:Y:S04]  /*bf50*/  LDGSTS.E [R197+0x1e400], [R242.64], !P0 ;  /* 0x1e400000f2c57fae */ /* 0x0003e8000c121844 */
[----:B------:R1:W-:Y:S01]  /*bf60*/  STL.64 [R1+0x3600], R242 ;  /* 0x003600f201007387 */ /* 0x0003e20000100a00 */
[----:B----4-:R-:W-:-:S02]  /*bf70*/  IMAD.MOV.U32 R157, RZ, RZ, c[0x0][0x188] ;  /* 0x00006200ff9d7624 */ /* 0x010fc400078e00ff */
[----:B------:R-:W-:-:S04]  /*bf80*/  IMAD.WIDE R48, R49, 0x4, R216 ;  /* 0x0000000431307825 */ /* 0x000fc800078e02d8 */
[----:B-1----:R-:W-:Y:S01]  /*bf90*/  IMAD.SHL.U32 R243, R157, 0x20, RZ ;  /* 0x000000209df37824 */ /* 0x002fe200078e00ff */
[----:B------:R-:W-:Y:S03]  /*bfa0*/  STL.64 [R1+0x3608], R48 ;  /* 0x0036083001007387 */ /* 0x000fe60000100a00 */
[----:B------:R-:W-:-:S04]  /*bfb0*/  IMAD.WIDE R50, R243, 0x4, R50 ;  /* 0x00000004f3327825 */ /* 0x000fc800078e0232 */
[----:B------:R-:W-:Y:S01]  /*bfc0*/  IMAD.MOV.U32 R205, RZ, RZ, c[0x0][0x180] ;  /* 0x00006000ffcd7624 */ /* 0x000fe200078e00ff */
[----:B------:R-:W-:Y:S01]  /*bfd0*/  ISETP.GE.U32.AND P1, PT, R0, 0x7fffffb7, PT ;  /* 0x7fffffb70000780c */ /* 0x000fe20003f26070 */
[C---:B------:R-:W-:Y:S01]  /*bfe0*/  IMAD.WIDE R52, R243.reuse, 0x4, R52 ;  /* 0x00000004f3347825 */ /* 0x040fe200078e0234 */
[----:B------:R-:W-:Y:S03]  /*bff0*/  STL.64 [R1+0x3610], R50 ;  /* 0x0036103201007387 */ /* 0x000fe60000100a00 */
        /* <DEDUP_REMOVED lines=13> */
[----:B------:R1:W-:Y:S03]  /*c0d0*/  STL.64 [R1+0x3648], R64 ;  /* 0x0036484001007387 */ /* 0x0003e60000100a00 */
        /* <DEDUP_REMOVED lines=22> */
[----:B------:R-:W-:Y:S01]  /*c240*/  IMAD.WIDE R90, R243, 0x4, R90 ;  /* 0x00000004f35a7825 */ /* 0x000fe200078e025a */
[----:B------:R-:W-:Y:S04]  /*c250*/  STL.64 [R1+0x36a8], R88 ;  /* 0x0036a85801007387 */ /* 0x000fe80000100a00 */
[----:B------:R-:W-:Y:S04]  /*c260*/  STL.64 [R1+0x36b0], R90 ;  /* 0x0036b05a01007387 */ /* 0x000fe80000100a00 */
[----:B------:R-:W4:Y:S04]  /*c270*/  LDL.LU.64 R180, [R1+0x40] ;  /* 0x0000400001b47983 */ /* 0x000f280000300a00 */
[----:B------:R-:W4:Y:S04]  /*c280*/  LDL.LU.64 R182, [R1+0xb8] ;  /* 0x0000b80001b67983 */ /* 0x000f280000300a00 */
[----:B------:R-:W4:Y:S01]  /*c290*/  LDL.LU.64 R184, [R1+0xc0] ;  /* 0x0000c00001b87983 */ /* 0x000f220000300a00 */
[----:B------:R-:W-:Y:S01]  /*c2a0*/  IADD3 R0, R205, -0x2e, RZ ;  /* 0xffffffd2cd007810 */ /* 0x000fe20007ffe0ff */
[----:B------:R-:W-:-:S02]  /*c2b0*/  IMAD.SHL.U32 R154, R154, 0x4, RZ ;  /* 0x000000049a9a7824 */ /* 0x000fc400078e00ff */
[----:B------:R1:W-:Y:S01]  /*c2c0*/  LDGSTS.E [R197+0x1e600], [R48.64], !P0 ;  /* 0x1e60000030c57fae */ /* 0x0003e2000c121844 */
[----:B------:R-:W-:Y:S02]  /*c2d0*/  ISETP.GE.U32.AND P6, PT, R0, 0x7fffffb3, PT ;  /* 0x7fffffb30000780c */ /* 0x000fe40003fc6070 */
[----:B------:R-:W-:Y:S01]  /*c2e0*/  IADD3 R0, R205, -0x32, RZ ;  /* 0xffffffcecd007810 */ /* 0x000fe20007ffe0ff */
[----:B------:R-:W-:Y:S01]  /*c2f0*/  IMAD.WIDE R92, R243, 0x4, R92 ;  /* 0x00000004f35c7825 */ /* 0x000fe200078e025c */
[----:B------:R-:W-:Y:S01]  /*c300*/  LOP3.LUT R154, R154, 0x20, RZ, 0x3c, !PT ;  /* 0x000000209a9a7812 */ /* 0x000fe200078e3cff */
[----:B------:R-:W4:Y:S01]  /*c310*/  LDL.LU.64 R186, [R1+0xc8] ;  /* 0x0000c80001ba7983 */ /* 0x000f220000300a00 */
[----:B------:R-:W-:Y:S02]  /*c320*/  ISETP.GE.U32.AND P0, PT, R0, 0x7fffffaf, PT ;  /* 0x7fffffaf0000780c */ /* 0x000fe40003f06070 */
[----:B------:R-:W-:Y:S01]  /*c330*/  IADD3 R0, R205, -0x36, RZ ;  /* 0xffffffcacd007810 */ /* 0x000fe20007ffe0ff */
[----:B------:R1:W-:Y:S04]  /*c340*/  LDGSTS.E [R154+0x10800], [R50.64], !P4 ;  /* 0x10800000329a7fae */ /* 0x0003e8000e121844 */
[----:B------:R1:W-:Y:S04]  /*c350*/  LDGSTS.E [R154+0x10a00], [R52.64], !P4 ;  /* 0x10a00000349a7fae */ /* 0x0003e8000e121844 */
[----:B------:R1:W-:Y:S04]  /*c360*/  LDGSTS.E [R154+0x10c00], [R54.64], !P4 ;  /* 0x10c00000369a7fae */ /* 0x0003e8000e121844 */
[----:B------:R1:W-:Y:S01]  /*c370*/  LDGSTS.E [R154+0x10e00], [R56.64], !P4 ;  /* 0x10e00000389a7fae */ /* 0x0003e2000e121844 */
[----:B------:R-:W-:-:S02]  /*c380*/  ISETP.GE.U32.AND P4, PT, R0, 0x7fffffab, PT ;  /* 0x7fffffab0000780c */ /* 0x000fc40003f86070 */
        /* <DEDUP_REMOVED lines=27> */
[----:B------:R-:W-:Y:S01]  /*c540*/  IMAD.WIDE R100, R243, 0x4, R100 ;  /* 0x00000004f3647825 */ /* 0x000fe200078e0264 */
[----:B------:R-:W-:Y:S01]  /*c550*/  IADD3 R0, R205, -0x2b, RZ ;  /* 0xffffffd5cd007810 */ /* 0x000fe20007ffe0ff */
[----:B------:R1:W-:Y:S02]  /*c560*/  LDGSTS.E [R154+0x1a800], [R90.64], !P4 ;  /* 0x1a8000005a9a7fae */ /* 0x0003e4000e121844 */
[C---:B------:R-:W-:Y:S02]  /*c570*/  IMAD.WIDE R102, R243.reuse, 0x4, R102 ;  /* 0x00000004f3667825 */ /* 0x040fe400078e0266 */
[----:B------:R1:W-:Y:S02]  /*c580*/  LDGSTS.E [R154+0x1aa00], [R92.64], !P4 ;  /* 0x1aa000005c9a7fae */ /* 0x0003e4000e121844 */
[----:B------:R-:W-:-:S02]  /*c590*/  IMAD.WIDE R104, R243, 0x4, R104 ;  /* 0x00000004f3687825 */ /* 0x000fc400078e0268 */
[----:B------:R1:W-:Y:S02]  /*c5a0*/  LDGSTS.E [R154+0x1ac00], [R94.64], !P4 ;  /* 0x1ac000005e9a7fae */ /* 0x0003e4000e121844 */
[C---:B------:R-:W-:Y:S02]  /*c5b0*/  IMAD.WIDE R106, R243.reuse, 0x4, R106 ;  /* 0x00000004f36a7825 */ /* 0x040fe400078e026a */
[----:B------:R1:W-:Y:S01]  /*c5c0*/  LDGSTS.E [R154+0x1ae00], [R96.64], !P4 ;  /* 0x1ae00000609a7fae */ /* 0x0003e2000e121844 */
[----:B------:R-:W-:Y:S01]  /*c5d0*/  ISETP.GE.U32.AND P4, PT, R0, 0x7fffffb6, PT ;  /* 0x7fffffb60000780c */ /* 0x000fe20003f86070 */
[----:B------:R-:W-:Y:S01]  /*c5e0*/  IMAD.WIDE R108, R243, 0x4, R108 ;  /* 0x00000004f36c7825 */ /* 0x000fe200078e026c */
[----:B------:R-:W-:Y:S01]  /*c5f0*/  IADD3 R0, R205, -0x2f, RZ ;  /* 0xffffffd1cd007810 */ /* 0x000fe20007ffe0ff */
[----:B------:R1:W-:Y:S02]  /*c600*/  LDGSTS.E [R154+0x1c800], [R98.64], !P5 ;  /* 0x1c800000629a7fae */ /* 0x0003e4000e921844 */
[----:B------:R-:W-:-:S02]  /*c610*/  IMAD.WIDE R110, R243, 0x4, R110 ;  /* 0x00000004f36e7825 */ /* 0x000fc400078e026e */
[----:B------:R1:W-:Y:S02]  /*c620*/  LDGSTS.E [R154+0x1ca00], [R100.64], !P5 ;  /* 0x1ca00000649a7fae */ /* 0x0003e4000e921844 */
[----:B------:R-:W-:Y:S02]  /*c630*/  IMAD.WIDE R112, R243, 0x4, R112 ;  /* 0x00000004f3707825 */ /* 0x000fe400078e0270 */
[----:B------:R1:W-:Y:S01]  /*c640*/  LDGSTS.E [R154+0x1cc00], [R102.64], !P5 ;  /* 0x1cc00000669a7fae */ /* 0x0003e2000e921844 */
[----:B------:R-:W-:Y:S01]  /*c650*/  LOP3.LUT R179, R155, 0x40, RZ, 0x3c, !PT ;  /* 0x000000409bb37812 */ /* 0x000fe200078e3cff */
        /* <DEDUP_REMOVED lines=8> */
[C---:B------:R-:W-:Y:S02]  /*c6e0*/  IMAD.WIDE R120, R243.reuse, 0x4, R120 ;  /* 0x00000004f3787825 */ /* 0x040fe400078e0278 */
        /* <DEDUP_REMOVED lines=41> */
[C---:B-1----:R-:W-:Y:S02]  /*c980*/  IMAD.WIDE R154, R243.reuse, 0x4, R218 ;  /* 0x00000004f39a7825 */ /* 0x042fe400078e02da */
[----:B------:R1:W-:Y:S01]  /*c990*/  LDGSTS.E [R179+0x17600], [R144.64], !P5 ;  /* 0x1760000090b37fae */ /* 0x0003e2000e921844 */
[----:B------:R-:W-:Y:S01]  /*c9a0*/  ISETP.GE.U32.AND P5, PT, R0, 0x7fffffbd, PT ;  /* 0x7fffffbd0000780c */ /* 0x000fe20003fa6070 */
[----:B------:R-:W-:Y:S01]  /*c9b0*/  IMAD.WIDE R156, R243, 0x4, R220 ;  /* 0x00000004f39c7825 */ /* 0x000fe200078e02dc */
[----:B------:R-:W-:Y:S01]  /*c9c0*/  IADD3 R0, R205, -0x28, RZ ;  /* 0xffffffd8cd007810 */ /* 0x000fe20007ffe0ff */
[----:B------:R1:W-:Y:S02]  /*c9d0*/  LDGSTS.E [R179+0x19000], [R146.64], !P1 ;  /* 0x1900000092b37fae */ /* 0x0003e4000c921844 */
[----:B---3--:R-:W-:-:S02]  /*c9e0*/  IMAD.WIDE R158, R243, 0x4, R222 ;  /* 0x00000004f39e7825 */ /* 0x008fc400078e02de */
[----:B------:R1:W-:Y:S02]  /*c9f0*/  LDGSTS.E [R179+0x19200], [R148.64], !P1 ;  /* 0x1920000094b37fae */ /* 0x0003e4000c921844 */
[C---:B------:R-:W-:Y:S02]  /*ca00*/  IMAD.WIDE R160, R243.reuse, 0x4, R224 ;  /* 0x00000004f3a07825 */ /* 0x040fe400078e02e0 */
[----:B------:R1:W-:Y:S02]  /*ca10*/  LDGSTS.E [R179+0x19400], [R150.64], !P1 ;  /* 0x1940000096b37fae */ /* 0x0003e4000c921844 */
[C---:B--2---:R-:W-:Y:S02]  /*ca20*/  IMAD.WIDE R162, R243.reuse, 0x4, R226 ;  /* 0x00000004f3a27825 */ /* 0x044fe400078e02e2 */
[----:B------:R1:W-:Y:S01]  /*ca30*/  LDGSTS.E [R179+0x19600], [R152.64], !P1 ;  /* 0x1960000098b37fae */ /* 0x0003e2000c921844 */
[----:B------:R-:W-:Y:S01]  /*ca40*/  ISETP.GE.U32.AND P1, PT, R0, 0x7fffffb9, PT ;  /* 0x7fffffb90000780c */ /* 0x000fe20003f26070 */
[----:B------:R-:W-:-:S02]  /*ca50*/  IMAD.WIDE R164, R243, 0x4, R228 ;  /* 0x00000004f3a47825 */ /* 0x000fc400078e02e4 */
[----:B------:R1:W-:Y:S01]  /*ca60*/  LDGSTS.E [R179+0x1b000], [R154.64], !P6 ;  /* 0x1b0000009ab37fae */ /* 0x0003e2000f121844 */
[----:B------:R-:W-:Y:S01]  /*ca70*/  IADD3 R0, R205, -0x2c, RZ ;  /* 0xffffffd4cd007810 */ /* 0x000fe20007ffe0ff */
[C---:B------:R-:W-:Y:S02]  /*ca80*/  IMAD.WIDE R166, R243.reuse, 0x4, R230 ;  /* 0x00000004f3a67825 */ /* 0x040fe400078e02e6 */
        /* <DEDUP_REMOVED lines=8> */
[----:B------:R-:W-:Y:S02]  /*cb10*/  IMAD.WIDE R174, R243, 0x4, R238 ;  /* 0x00000004f3ae7825 */ /* 0x000fe400078e02ee */
[----:B------:R1:W-:Y:S01]  /*cb20*/  LDGSTS.E [R179+0x1d200], [R164.64], !P0 ;  /* 0x1d200000a4b37fae */ /* 0x0003e2000c121844 */
[----:B------:R-:W-:Y:S01]  /*cb30*/  IADD3 R0, R205, -0x30, RZ ;  /* 0xffffffd0cd007810 */ /* 0x000fe20007ffe0ff */
[----:B------:R-:W-:-:S02]  /*cb40*/  IMAD.WIDE R176, R243, 0x4, R240 ;  /* 0x00000004f3b07825 */ /* 0x000fc400078e02f0 */
[----:B------:R1:W-:Y:S04]  /*cb50*/  LDGSTS.E [R179+0x1d400], [R166.64], !P0 ;  /* 0x1d400000a6b37fae */ /* 0x0003e8000c121844 */
[----:B------:R1:W-:Y:S01]  /*cb60*/  LDGSTS.E [R179+0x1d600], [R168.64], !P0 ;  /* 0x1d600000a8b37fae */ /* 0x0003e2000c121844 */
[----:B------:R-:W-:-:S03]  /*cb70*/  ISETP.GE.U32.AND P0, PT, R0, 0x7fffffb1, PT ;  /* 0x7fffffb10000780c */ /* 0x000fc60003f06070 */
[----:B------:R1:W-:Y:S01]  /*cb80*/  LDGSTS.E [R179+0x1f000], [R170.64], !P4 ;  /* 0x1f000000aab37fae */ /* 0x0003e2000e121844 */
[----:B------:R-:W-:-:S03]  /*cb90*/  IADD3 R0, R205, -0x34, RZ ;  /* 0xffffffcccd007810 */ /* 0x000fc60007ffe0ff */
[----:B------:R1:W-:Y:S01]  /*cba0*/  LDGSTS.E [R179+0x1f200], [R172.64], !P4 ;  /* 0x1f200000acb37fae */ /* 0x0003e2000e121844 */
[----:B------:R-:W-:-:S03]  /*cbb0*/  LOP3.LUT R65, R197, 0x60, RZ, 0x3c, !PT ;  /* 0x00000060c5417812 */ /* 0x000fc600078e3cff */
[----:B------:R1:W-:Y:S04]  /*cbc0*/  LDGSTS.E [R179+0x1f400], [R174.64], !P4 ;  /* 0x1f400000aeb37fae */ /* 0x0003e8000e121844 */
[----:B------:R1:W-:Y:S01]  /*cbd0*/  LDGSTS.E [R179+0x1f600], [R176.64], !P4 ;  /* 0x1f600000b0b37fae */ /* 0x0003e2000e121844 */
[----:B------:R-:W-:-:S03]  /*cbe0*/  ISETP.GE.U32.AND P4, PT, R0, 0x7fffffad, PT ;  /* 0x7fffffad0000780c */ /* 0x000fc60003f86070 */
[----:B------:R-:W2:Y:S01]  /*cbf0*/  LDL.LU.64 R188, [R1+0xd0] ;  /* 0x0000d00001bc7983 */ /* 0x000ea20000300a00 */
[----:B------:R-:W-:-:S03]  /*cc00*/  IADD3 R0, R205, -0x38, RZ ;  /* 0xffffffc8cd007810 */ /* 0x000fc60007ffe0ff */
[----:B------:R-:W3:Y:S01]  /*cc10*/  LDL.LU.64 R190, [R1+0x110] ;  /* 0x0001100001be7983 */ /* 0x000ee20000300a00 */
[----:B-1----:R-:W-:-:S03]  /*cc20*/  IMAD.WIDE R178, R243, 0x4, R248 ;  /* 0x00000004f3b27825 */ /* 0x002fc600078e02f8 */
[----:B------:R-:W3:Y:S04]  /*cc30*/  LDL.LU.64 R192, [R1+0x168] ;  /* 0x0001680001c07983 */ /* 0x000ee80000300a00 */
[----:B------:R1:W-:Y:S04]  /*cc40*/  LDGSTS.E [R65+0x11800], [R178.64], !P5 ;  /* 0x11800000b2417fae */ /* 0x0003e8000e921844 */
[----:B------:R-:W3:Y:S01]  /*cc50*/  LDL.LU.64 R194, [R1+0x1c0] ;  /* 0x0001c00001c27983 */ /* 0x000ee20000300a00 */
[----:B----4-:R-:W-:-:S03]  /*cc60*/  IMAD.WIDE R180, R243, 0x4, R180 ;  /* 0x00000004f3b47825 */ /* 0x010fc600078e02b4 */
[----:B------:R-:W4:Y:S01]  /*cc70*/  LDL.LU.64 R196, [R1+0x218] ;  /* 0x0002180001c47983 */ /* 0x000f220000300a00 */
[----:B------:R-:W-:-:S03]  /*cc80*/  IMAD.WIDE R182, R243, 0x4, R182 ;  /* 0x00000004f3b67825 */ /* 0x000fc600078e02b6 */
[----:B------:R1:W-:Y:S01]  /*cc90*/  LDGSTS.E [R65+0x11a00], [R180.64], !P5 ;  /* 0x11a00000b4417fae */ /* 0x0003e2000e921844 */
[----:B------:R-:W-:-:S03]  /*cca0*/  IMAD.WIDE R184, R243, 0x4, R184 ;  /* 0x00000004f3b87825 */ /* 0x000fc600078e02b8 */
[----:B------:R1:W-:Y:S01]  /*ccb0*/  LDGSTS.E [R65+0x11c00], [R182.64], !P5 ;  /* 0x11c00000b6417fae */ /* 0x0003e2000e921844 */
[----:B------:R-:W-:-:S03]  /*ccc0*/  IADD3 R62, R205, -0x40, RZ ;  /* 0xffffffc0cd3e7810 */ /* 0x000fc60007ffe0ff */
[----:B------:R1:W-:Y:S01]  /*ccd0*/  LDGSTS.E [R65+0x11e00], [R184.64], !P5 ;  /* 0x11e00000b8417fae */ /* 0x0003e2000e921844 */
[----:B------:R-:W-:-:S03]  /*cce0*/  ISETP.GE.U32.AND P5, PT, R0, 0x7fffffa9, PT ;  /* 0x7fffffa90000780c */ /* 0x000fc60003fa6070 */
[----:B------:R-:W4:Y:S01]  /*ccf0*/  LDL.LU.64 R198, [R1+0x270] ;  /* 0x0002700001c67983 */ /* 0x000f220000300a00 */
[----:B------:R-:W-:-:S03]  /*cd00*/  IADD3 R0, R205, -0x3c, RZ ;  /* 0xffffffc4cd007810 */ /* 0x000fc60007ffe0ff */
[----:B------:R-:W4:Y:S04]  /*cd10*/  LDL.LU.64 R200, [R1+0x2b8] ;  /* 0x0002b80001c87983 */ /* 0x000f280000300a00 */
        /* <DEDUP_REMOVED lines=19> */
[----:B------:R-:W4:Y:S01]  /*ce50*/  LDL.LU.64 R48, [R1+0x4b8] ;  /* 0x0004b80001307983 */ /* 0x000f220000300a00 */
[----:B------:R-:W-:-:S04]  /*ce60*/  IMAD.WIDE R186, R243, 0x4, R186 ;  /* 0x00000004f3ba7825 */ /* 0x000fc800078e02ba */
[----:B------:R-:W-:Y:S01]  /*ce70*/  IMAD.MOV.U32 R248, RZ, RZ, c[0x0][0x18c] ;  /* 0x00006300fff87624 */ /* 0x000fe200078e00ff */
[----:B------:R1:W-:Y:S03]  /*ce80*/  LDGSTS.E [R65+0x13800], [R186.64], !P1 ;  /* 0x13800000ba417fae */ /* 0x0003e6000c921844 */
[----:B------:R-:W-:Y:S02]  /*ce90*/  IMAD.SHL.U32 R248, R248, 0x20, RZ ;  /* 0x00000020f8f87824 */ /* 0x000fe400078e00ff */
[----:B--2---:R-:W-:-:S04]  /*cea0*/  IMAD.WIDE R188, R243, 0x4, R188 ;  /* 0x00000004f3bc7825 */ /* 0x004fc800078e02bc */
[C---:B---3--:R-:W-:Y:S01]  /*ceb0*/  IMAD.WIDE R190, R243.reuse, 0x4, R190 ;  /* 0x00000004f3be7825 */ /* 0x048fe200078e02be */
[----:B------:R1:W-:Y:S03]  /*cec0*/  LDGSTS.E [R65+0x13a00], [R188.64], !P1 ;  /* 0x13a00000bc417fae */ /* 0x0003e6000c921844 */
[C---:B------:R-:W-:Y:S01]  /*ced0*/  IMAD.WIDE R192, R243.reuse, 0x4, R192 ;  /* 0x00000004f3c07825 */ /* 0x040fe200078e02c0 */
[----:B------:R1:W-:Y:S04]  /*cee0*/  LDGSTS.E [R65+0x13c00], [R190.64], !P1 ;  /* 0x13c00000be417fae */ /* 0x0003e8000c921844 */
[----:B------:R1:W-:Y:S01]  /*cef0*/  LDGSTS.E [R65+0x13e00], [R192.64], !P1 ;  /* 0x13e00000c0417fae */ /* 0x0003e2000c921844 */
[----:B------:R-:W-:-:S05]  /*cf00*/  IMAD.WIDE R194, R243, 0x4, R194 ;  /* 0x00000004f3c27825 */ /* 0x000fca00078e02c2 */
[----:B------:R1:W-:Y:S01]  /*cf10*/  LDGSTS.E [R65+0x15800], [R194.64], !P6 ;  /* 0x15800000c2417fae */ /* 0x0003e2000f121844 */
[----:B----4-:R-:W-:-:S05]  /*cf20*/  IMAD.WIDE R196, R243, 0x4, R196 ;  /* 0x00000004f3c47825 */ /* 0x010fca00078e02c4 */
[----:B------:R1:W-:Y:S01]  /*cf30*/  LDGSTS.E [R65+0x15a00], [R196.64], !P6 ;  /* 0x15a00000c4417fae */ /* 0x0003e2000f121844 */
[----:B------:R-:W-:-:S04]  /*cf40*/  IMAD.WIDE R198, R243, 0x4, R198 ;  /* 0x00000004f3c67825 */ /* 0x000fc800078e02c6 */
[----:B------:R-:W-:Y:S01]  /*cf50*/  IMAD.WIDE R200, R243, 0x4, R200 ;  /* 0x00000004f3c87825 */ /* 0x000fe200078e02c8 */
[----:B------:R1:W-:Y:S04]  /*cf60*/  LDGSTS.E [R65+0x15c00], [R198.64], !P6 ;  /* 0x15c00000c6417fae */ /* 0x0003e8000f121844 */
[----:B------:R1:W-:Y:S01]  /*cf70*/  LDGSTS.E [R65+0x15e00], [R200.64], !P6 ;  /* 0x15e00000c8417fae */ /* 0x0003e2000f121844 */
[----:B------:R-:W-:Y:S01]  /*cf80*/  ISETP.GE.U32.AND P6, PT, R62, 0x7fffffa1, PT ;  /* 0x7fffffa13e00780c */ /* 0x000fe20003fc6070 */
[----:B------:R-:W-:-:S04]  /*cf90*/  IMAD.WIDE R62, R248, 0x4, R202 ;  /* 0x00000004f83e7825 */ /* 0x000fc800078e02ca */
        /* <DEDUP_REMOVED lines=10> */
[C---:B------:R-:W-:Y:S01]  /*d040*/  IMAD.WIDE R230, R243.reuse, 0x4, R58 ;  /* 0x00000004f3e67825 */ /* 0x040fe200078e023a */
[----:B------:R-:W2:Y:S04]  /*d050*/  LDL.LU.64 R60, [R1+0x38] ;  /* 0x00003800013c7983 */ /* 0x000ea80000300a00 */
[----:B------:R-:W3:Y:S01]  /*d060*/  LDL.LU.64 R58, [R1+0x30] ;  /* 0x00003000013a7983 */ /* 0x000ee20000300a00 */
[----:B------:R-:W-:-:S04]  /*d070*/  IMAD.WIDE R220, R243, 0x4, R72 ;  /* 0x00000004f3dc7825 */ /* 0x000fc800078e0248 */
[----:B------:R-:W-:-:S04]  /*d080*/  IMAD.WIDE R222, R243, 0x4, R70 ;  /* 0x00000004f3de7825 */ /* 0x000fc800078e0246 */
[----:B------:R-:W-:-:S04]  /*d090*/  IMAD.WIDE R224, R243, 0x4, R68 ;  /* 0x00000004f3e07825 */ /* 0x000fc800078e0244 */
[----:B------:R-:W-:-:S04]  /*d0a0*/  IMAD.WIDE R226, R243, 0x4, R66 ;  /* 0x00000004f3e27825 */ /* 0x000fc800078e0242 */
[----:B------:R-:W-:-:S04]  /*d0b0*/  IMAD.WIDE R232, R243, 0x4, R56 ;  /* 0x00000004f3e87825 */ /* 0x000fc800078e0238 */
[C---:B------:R-:W-:Y:S01]  /*d0c0*/  IMAD.WIDE R234, R243.reuse, 0x4, R54 ;  /* 0x00000004f3ea7825 */ /* 0x040fe200078e0236 */
[----:B------:R-:W4:Y:S03]  /*d0d0*/  LDL.LU.64 R56, [R1+0x28] ;  /* 0x0000280001387983 */ /* 0x000f260000300a00 */
[C---:B------:R-:W-:Y:S01]  /*d0e0*/  IMAD.WIDE R236, R243.reuse, 0x4, R52 ;  /* 0x00000004f3ec7825 */ /* 0x040fe200078e0234 */
[----:B------:R-:W4:Y:S03]  /*d0f0*/  LDL.LU.64 R54, [R1+0x20] ;  /* 0x0000200001367983 */ /* 0x000f260000300a00 */
[C---:B------:R-:W-:Y:S01]  /*d100*/  IMAD.WIDE R238, R243.reuse, 0x4, R50 ;  /* 0x00000004f3ee7825 */ /* 0x040fe200078e0232 */
[----:B------:R-:W4:Y:S03]  /*d110*/  LDL.LU.64 R52, [R1+0x18] ;  /* 0x0000180001347983 */ /* 0x000f260000300a00 */
[----:B------:R-:W-:Y:S01]  /*d120*/  IMAD.WIDE R240, R243, 0x4, R48 ;  /* 0x00000004f3f07825 */ /* 0x000fe200078e0230 */
[----:B------:R-:W4:Y:S04]  /*d130*/  LDL.LU.64 R50, [R1+0x10] ;  /* 0x0000100001327983 */ /* 0x000f280000300a00 */
[----:B------:R-:W1:Y:S04]  /*d140*/  S2R R243, SR_TID.X ;  /* 0x0000000000f37919 */ /* 0x000e680000002100 */
[----:B------:R-:W4:Y:S01]  /*d150*/  LDL.LU.64 R48, [R1+0x8] ;  /* 0x0000080001307983 */ /* 0x000f220000300a00 */
[----:B------:R-:W-:-:S03]  /*d160*/  ISETP.GE.U32.AND P1, PT, R0, 0x7fffffa5, PT ;  /* 0x7fffffa50000780c */ /* 0x000fc60003f26070 */
[----:B------:R1:W-:Y:S04]  /*d170*/  LDGSTS.E [R65+0x17800], [R202.64], !P0 ;  /* 0x17800000ca417fae */ /* 0x0003e8000c121844 */
[----:B------:R1:W-:Y:S04]  /*d180*/  LDGSTS.E [R65+0x17a00], [R212.64], !P0 ;  /* 0x17a00000d4417fae */ /* 0x0003e8000c121844 */
[----:B------:R2:W-:Y:S04]  /*d190*/  LDGSTS.E [R65+0x17c00], [R214.64], !P0 ;  /* 0x17c00000d6417fae */ /* 0x0005e8000c121844 */
[----:B------:R2:W-:Y:S01]  /*d1a0*/  LDGSTS.E [R65+0x17e00], [R216.64], !P0 ;  /* 0x17e00000d8417fae */ /* 0x0005e2000c121844 */
[----:B-1----:R-:W-:-:S03]  /*d1b0*/  LOP3.LUT R242, R243, 0x7f, RZ, 0xc0, !PT ;  /* 0x0000007ff3f27812 */ /* 0x002fc600078ec0ff */
[----:B------:R1:W-:Y:S01]  /*d1c0*/  LDGSTS.E [R65+0x19800], [R204.64], !P4 ;  /* 0x19800000cc417fae */ /* 0x0003e2000e121844 */
[----:B------:R-:W-:Y:S01]  /*d1d0*/  LOP3.LUT R243, R243, 0x60, RZ, 0xc0, !PT ;  /* 0x00000060f3f37812 */ /* 0x000fe200078ec0ff */
[----:B------:R-:W-:-:S03]  /*d1e0*/  IMAD.SHL.U32 R249, R242, 0x4, RZ ;  /* 0x00000004f2f97824 */ /* 0x000fc600078e00ff */
[----:B------:R-:W-:Y:S01]  /*d1f0*/  SHF.R.U32.HI R243, RZ, 0x1, R243 ;  /* 0x00000001fff37819 */ /* 0x000fe200000116f3 */
[----:B------:R1:W-:Y:S03]  /*d200*/  LDGSTS.E [R65+0x19a00], [R218.64], !P4 ;  /* 0x19a00000da417fae */ /* 0x0003e6000e121844 */
[----:B------:R-:W-:Y:S01]  /*d210*/  LOP3.LUT R0, R249, R243, RZ, 0x3c, !PT ;  /* 0x000000f3f9007212 */ /* 0x000fe200078e3cff */
[----:B------:R1:W-:Y:S04]  /*d220*/  LDGSTS.E [R65+0x19c00], [R220.64], !P4 ;  /* 0x19c00000dc417fae */ /* 0x0003e8000e121844 */
[----:B------:R-:W4:Y:S04]  /*d230*/  LDL.LU.64 R242, [R1] ;  /* 0x0000000001f27983 */ /* 0x000f280000300a00 */
[----:B------:R1:W-:Y:S04]  /*d240*/  LDGSTS.E [R65+0x19e00], [R222.64], !P4 ;  /* 0x19e00000de417fae */ /* 0x0003e8000e121844 */
        /* <DEDUP_REMOVED lines=12> */
[----:B------:R-:W0:Y:S04]  /*d310*/  LDGDEPBAR ;  /* 0x00000000000079af */ /* 0x000e280000000000 */
[----:B------:R1:W-:Y:S04]  /*d320*/  LDGSTS.E [R0+0x30000], [R62.64], P2 ;  /* 0x300000003e007fae */ /* 0x0003e80009121844 */
[----:B------:R1:W-:Y:S02]  /*d330*/  STL [R1+0x35c0], R62 ;  /* 0x0035c03e01007387 */ /* 0x0003e40000100800 */
[----:B-1----:R-:W-:-:S05]  /*d340*/  IMAD.MOV.U32 R62, RZ, RZ, R63 ;  /* 0x000000ffff3e7224 */ /* 0x002fca00078e003f */
[----:B------:R-:W-:Y:S01]  /*d350*/  STL [R1+0x35bc], R62 ;  /* 0x0035bc3e01007387 */ /* 0x000fe20000100800 */
[----:B------:R-:W-:-:S04]  /*d360*/  IMAD.WIDE R250, R248, 0x4, R250 ;  /* 0x00000004f8fa7825 */ /* 0x000fc800078e02fa */
[----:B--2---:R-:W-:-:S05]  /*d370*/  IMAD.WIDE R60, R248, 0x4, R60 ;  /* 0x00000004f83c7825 */ /* 0x004fca00078e023c */
[----:B------:R1:W-:Y:S01]  /*d380*/  LDGSTS.E [R0+0x30400], [R60.64], P2 ;  /* 0x304000003c007fae */ /* 0x0003e20009121844 */
[----:B---3--:R-:W-:-:S03]  /*d390*/  IMAD.WIDE R58, R248, 0x4, R58 ;  /* 0x00000004f83a7825 */ /* 0x008fc600078e023a */
[----:B------:R1:W-:Y:S04]  /*d3a0*/  STL [R1+0x35b8], R60 ;  /* 0x0035b83c01007387 */ /* 0x0003e80000100800 */
[----:B------:R2:W-:Y:S01]  /*d3b0*/  LDGSTS.E [R0+0x30800], [R58.64], P2 ;  /* 0x308000003a007fae */ /* 0x0005e20009121844 */
[----:B-1----:R-:W-:-:S05]  /*d3c0*/  IMAD.MOV.U32 R60, RZ, RZ, R61 ;  /* 0x000000ffff3c7224 */ /* 0x002fca00078e003d */
[----:B------:R-:W-:Y:S01]  /*d3d0*/  STL [R1+0x35b0], R60 ;  /* 0x0035b03c01007387 */ /* 0x000fe20000100800 */
[----:B----4-:R-:W-:-:S03]  /*d3e0*/  IMAD.WIDE R56, R248, 0x4, R56 ;  /* 0x00000004f8387825 */ /* 0x010fc600078e0238 */
[----:B------:R2:W-:Y:S01]  /*d3f0*/  STL [R1+0x35b4], R58 ;  /* 0x0035b43a01007387 */ /* 0x0005e20000100800 */
[----:B------:R-:W-:-:S03]  /*d400*/  IMAD.WIDE R54, R248, 0x4, R54 ;  /* 0x00000004f8367825 */ /* 0x000fc600078e0236 */
[----:B------:R1:W-:Y:S01]  /*d410*/  LDGSTS.E [R0+0x30c00], [R56.64], P2 ;  /* 0x30c0000038007fae */ /* 0x0003e20009121844 */
[----:B------:R-:W-:-:S03]  /*d420*/  IMAD.WIDE R52, R248, 0x4, R52 ;  /* 0x00000004f8347825 */ /* 0x000fc600078e0234 */
[----:B------:R3:W-:Y:S01]  /*d430*/  LDGSTS.E [R0+0x31000], [R54.64], P2 ;  /* 0x3100000036007fae */ /* 0x0007e20009121844 */
[----:B--2---:R-:W-:-:S03]  /*d440*/  IMAD.MOV.U32 R58, RZ, RZ, R59 ;  /* 0x000000ffff3a7224 */ /* 0x004fc600078e003b */
[----:B------:R2:W-:Y:S04]  /*d450*/  LDGSTS.E [R0+0x31400], [R52.64], P2 ;  /* 0x3140000034007fae */ /* 0x0005e80009121844 */
[----:B------:R-:W-:Y:S04]  /*d460*/  STL [R1+0x35ac], R58 ;  /* 0x0035ac3a01007387 */ /* 0x000fe80000100800 */
[----:B------:R1:W-:Y:S02]  /*d470*/  STL [R1+0x35a8], R56 ;  /* 0x0035a83801007387 */ /* 0x0003e40000100800 */
[----:B-1----:R-:W-:-:S05]  /*d480*/  IMAD.MOV.U32 R56, RZ, RZ, R57 ;  /* 0x000000ffff387224 */ /* 0x002fca00078e0039 */
[----:B------:R-:W-:Y:S04]  /*d490*/  STL [R1+0x35a0], R56 ;  /* 0x0035a03801007387 */ /* 0x000fe80000100800 */
[----:B------:R3:W-:Y:S01]  /*d4a0*/  STL [R1+0x35a4], R54 ;  /* 0x0035a43601007387 */ /* 0x0007e20000100800 */
[----:B------:R-:W-:-:S05]  /*d4b0*/  IMAD.WIDE R50, R248, 0x4, R50 ;  /* 0x00000004f8327825 */ /* 0x000fca00078e0232 */
[----:B------:R1:W-:Y:S01]  /*d4c0*/  LDGSTS.E [R0+0x31800], [R50.64], P2 ;  /* 0x3180000032007fae */ /* 0x0003e20009121844 */
[----:B---3--:R-:W-:-:S05]  /*d4d0*/  IMAD.MOV.U32 R54, RZ, RZ, R55 ;  /* 0x000000ffff367224 */ /* 0x008fca00078e0037 */
[----:B------:R-:W-:Y:S04]  /*d4e0*/  STL [R1+0x359c], R54 ;  /* 0x00359c3601007387 */ /* 0x000fe80000100800 */
[----:B------:R2:W-:Y:S02]  /*d4f0*/  STL [R1+0x3598], R52 ;  /* 0x0035983401007387 */ /* 0x0005e40000100800 */
[----:B--2---:R-:W-:-:S05]  /*d500*/  IMAD.MOV.U32 R52, RZ, RZ, R53 ;  /* 0x000000ffff347224 */ /* 0x004fca00078e0035 */
[----:B------:R2:W-:Y:S04]  /*d510*/  STL [R1+0x3590], R52 ;  /* 0x0035903401007387 */ /* 0x0005e80000100800 */
[----:B------:R1:W-:Y:S01]  /*d520*/  STL [R1+0x3594], R50 ;  /* 0x0035943201007387 */ /* 0x0003e20000100800 */
[----:B--2---:R-:W-:Y:S02]  /*d530*/  IMAD.MOV.U32 R52, RZ, RZ, R51 ;  /* 0x000000ffff347224 */ /* 0x004fe400078e0033 */
[----:B-1----:R-:W-:-:S03]  /*d540*/  IMAD.WIDE R50, R248, 0x4, R48 ;  /* 0x00000004f8327825 */ /* 0x002fc600078e0230 */
[----:B------:R-:W-:Y:S04]  /*d550*/  STL [R1+0x358c], R52 ;  /* 0x00358c3401007387 */ /* 0x000fe80000100800 */
[----:B------:R1:W-:Y:S01]  /*d560*/  LDGSTS.E [R0+0x31c00], [R50.64], P2 ;  /* 0x31c0000032007fae */ /* 0x0003e20009121844 */
[----:B------:R-:W-:-:S03]  /*d570*/  IMAD.WIDE R48, R248, 0x4, R242 ;  /* 0x00000004f8307825 */ /* 0x000fc600078e02f2 */
[----:B------:R1:W-:Y:S04]  /*d580*/  STL [R1+0x3588], R50 ;  /* 0x0035883201007387 */ /* 0x0003e80000100800 */
[----:B------:R2:W-:Y:S01]  /*d590*/  LDGSTS.E [R0+0x32000], [R48.64], P2 ;  /* 0x3200000030007fae */ /* 0x0005e20009121844 */
[----:B------:R-:W-:-:S03]  /*d5a0*/  IMAD.WIDE R246, R248, 0x4, R246 ;  /* 0x00000004f8f67825 */ /* 0x000fc600078e02f6 */
[----:B------:R3:W-:Y:S01]  /*d5b0*/  LDGSTS.E [R0+0x32400], [R250.64], P2 ;  /* 0x32400000fa007fae */ /* 0x0007e20009121844 */
[----:B-1----:R-:W-:-:S03]  /*d5c0*/  IMAD.MOV.U32 R50, RZ, RZ, R51 ;  /* 0x000000ffff327224 */ /* 0x002fc600078e0033 */
[----:B------:R1:W-:Y:S04]  /*d5d0*/  LDGSTS.E [R0+0x32800], [R246.64], P2 ;  /* 0x32800000f6007fae */ /* 0x0003e80009121844 */
[----:B------:R-:W-:Y:S04]  /*d5e0*/  STL [R1+0x3580], R50 ;  /* 0x0035803201007387 */ /* 0x000fe80000100800 */
[----:B------:R2:W-:Y:S02]  /*d5f0*/  STL [R1+0x3584], R48 ;  /* 0x0035843001007387 */ /* 0x0005e40000100800 */
[----:B--2---:R-:W-:-:S05]  /*d600*/  IMAD.MOV.U32 R48, RZ, RZ, R49 ;  /* 0x000000ffff307224 */ /* 0x004fca00078e0031 */
[----:B------:R2:W-:Y:S04]  /*d610*/  STL [R1+0x357c], R48 ;  /* 0x00357c3001007387 */ /* 0x0005e80000100800 */
[----:B------:R-:W-:Y:S04]  /*d620*/  STL [R1+0x3578], R250 ;  /* 0x003578fa01007387 */ /* 0x000fe80000100800 */
[----:B------:R-:W-:Y:S04]  /*d630*/  STL [R1+0x3570], R251 ;  /* 0x003570fb01007387 */ /* 0x000fe80000100800 */
[----:B------:R-:W4:Y:S01]  /*d640*/  LDL.LU.64 R68, [R1+0x48] ;  /* 0x0000480001447983 */ /* 0x000f220000300a00 */
[----:B------:R-:W-:-:S03]  /*d650*/  IMAD.WIDE R244, R248, 0x4, R244 ;  /* 0x00000004f8f47825 */ /* 0x000fc600078e02f4 */
[----:B------:R-:W-:Y:S01]  /*d660*/  STL [R1+0x3574], R246 ;  /* 0x003574f601007387 */ /* 0x000fe20000100800 */
[----:B------:R-:W-:-:S03]  /*d670*/  IMAD.WIDE R2, R248, 0x4, R2 ;  /* 0x00000004f8027825 */ /* 0x000fc600078e0202 */
[----:B------:R-:W-:Y:S04]  /*d680*/  STL [R1+0x356c], R247 ;  /* 0x00356cf701007387 */ /* 0x000fe80000100800 */
[----:B------:R-:W-:Y:S04]  /*d690*/  STL [R1+0x3568], R244 ;  /* 0x003568f401007387 */ /* 0x000fe80000100800 */
[----:B------:R-:W-:Y:S04]  /*d6a0*/  STL [R1+0x3560], R245 ;  /* 0x003560f501007387 */ /* 0x000fe80000100800 */
[----:B------:R-:W3:Y:S04]  /*d6b0*/  LDL.LU.64 R66, [R1+0xb0] ;  /* 0x0000b00001427983 */ /* 0x000ee80000300a00 */
[----:B------:R-:W3:Y:S04]  /*d6c0*/  LDL.LU.64 R64, [R1+0xa8] ;  /* 0x0000a80001407983 */ /* 0x000ee80000300a00 */
[----:B------:R-:W3:Y:S01]  /*d6d0*/  LDL.LU.64 R62, [R1+0xa0] ;  /* 0x0000a000013e7983 */ /* 0x000ee20000300a00 */
[----:B------:R-:W-:-:S03]  /*d6e0*/  IMAD.WIDE R4, R248, 0x4, R4 ;  /* 0x00000004f8047825 */ /* 0x000fc600078e0204 */
[----:B------:R-:W3:Y:S04]  /*d6f0*/  LDL.LU.64 R60, [R1+0x98] ;  /* 0x00009800013c7983 */ /* 0x000ee80000300a00 */
[----:B------:R-:W-:Y:S04]  /*d700*/  STL [R1+0x3564], R2 ;  /* 0x0035640201007387 */ /* 0x000fe80000100800 */
[----:B------:R-:W3:Y:S04]  /*d710*/  LDL.LU.64 R58, [R1+0x90] ;  /* 0x00009000013a7983 */ /* 0x000ee80000300a00 */
[----:B------:R-:W-:Y:S01]  /*d720*/  STL [R1+0x355c], R3 ;  /* 0x00355c0301007387 */ /* 0x000fe20000100800 */
[----:B------:R-:W-:-:S03]  /*d730*/  IMAD.WIDE R6, R248, 0x4, R6 ;  /* 0x00000004f8067825 */ /* 0x000fc600078e0206 */
[----:B------:R-:W3:Y:S04]  /*d740*/  LDL.LU.64 R56, [R1+0x88] ;  /* 0x0000880001387983 */ /* 0x000ee80000300a00 */
[----:B------:R-:W3:Y:S04]  /*d750*/  LDL.LU.64 R54, [R1+0x80] ;  /* 0x0000800001367983 */ /* 0x000ee80000300a00 */
[----:B------:R-:W3:Y:S04]  /*d760*/  LDL.LU.64 R52, [R1+0x78] ;  /* 0x0000780001347983 */ /* 0x000ee80000300a00 */
[----:B------:R1:W-:Y:S04]  /*d770*/  LDGSTS.E [R0+0x32c00], [R244.64], P2 ;  /* 0x32c00000f4007fae */ /* 0x0003e80009121844 */
[----:B------:R-:W3:Y:S01]  /*d780*/  LDL.LU.64 R50, [R1+0x70] ;  /* 0x0000700001327983 */ /* 0x000ee20000300a00 */
[----:B------:R-:W-:-:S03]  /*d790*/  IMAD.WIDE R8, R248, 0x4, R8 ;  /* 0x00000004f8087825 */ /* 0x000fc600078e0208 */
[----:B------:R4:W-:Y:S04]  /*d7a0*/  LDGSTS.E [R0+0x33000], [R2.64], P2 ;  /* 0x3300000002007fae */ /* 0x0009e80009121844 */
[----:B------:R-:W-:Y:S04]  /*d7b0*/  STL [R1+0x3558], R4 ;  /* 0x0035580401007387 */ /* 0x000fe80000100800 */
[----:B--2---:R-:W2:Y:S04]  /*d7c0*/  LDL.LU.64 R48, [R1+0x68] ;  /* 0x0000680001307983 */ /* 0x004ea80000300a00 */
[----:B------:R1:W-:Y:S04]  /*d7d0*/  STL [R1+0x3550], R5 ;  /* 0x0035500501007387 */ /* 0x0003e80000100800 */
[----:B------:R-:W2:Y:S04]  /*d7e0*/  LDL.LU.64 R242, [R1+0x60] ;  /* 0x0000600001f27983 */ /* 0x000ea80000300a00 */
[----:B------:R-:W-:Y:S04]  /*d7f0*/  STL [R1+0x3554], R6 ;  /* 0x0035540601007387 */ /* 0x000fe80000100800 */
[----:B------:R-:W-:Y:S04]  /*d800*/  STL [R1+0x354c], R7 ;  /* 0x00354c0701007387 */ /* 0x000fe80000100800 */
[----:B------:R1:W-:Y:S04]  /*d810*/  LDGSTS.E [R0+0x33400], [R4.64], P2 ;  /* 0x3340000004007fae */ /* 0x0003e80009121844 */
[----:B------:R3:W-:Y:S01]  /*d820*/  LDGSTS.E [R0+0x33800], [R6.64], P2 ;  /* 0x3380000006007fae */ /* 0x0007e20009121844 */
[----:B-1----:R-:W-:-:S04]  /*d830*/  IMAD.WIDE R4, R248, 0x4, R10 ;  /* 0x00000004f8047825 */ /* 0x002fc800078e020a */
[----:B----4-:R-:W-:-:S05]  /*d840*/  IMAD.WIDE R2, R248, 0x4, R68 ;  /* 0x00000004f8027825 */ /* 0x010fca00078e0244 */
[----:B------:R-:W-:Y:S04]  /*d850*/  STL [R1+0x3548], R2 ;  /* 0x0035480201007387 */ /* 0x000fe80000100800 */
[----:B------:R1:W-:Y:S04]  /*d860*/  STL [R1+0x3540], R3 ;  /* 0x0035400301007387 */ /* 0x0003e80000100800 */
[----:B------:R1:W-:Y:S04]  /*d870*/  LDGSTS.E [R0+0x33c00], [R2.64], P2 ;  /* 0x33c0000002007fae */ /* 0x0003e80009121844 */
[----:B------:R-:W-:Y:S04]  /*d880*/  STL [R1+0x3544], R8 ;  /* 0x0035440801007387 */ /* 0x000fe80000100800 */
[----:B------:R4:W-:Y:S01]  /*d890*/  STL [R1+0x353c], R9 ;  /* 0x00353c0901007387 */ /* 0x0009e20000100800 */
[----:B-1----:R-:W-:-:S03]  /*d8a0*/  IMAD.WIDE R2, R248, 0x4, R12 ;  /* 0x00000004f8027825 */ /* 0x002fc600078e020c */
[----:B------:R4:W-:Y:S04]  /*d8b0*/  LDGSTS.E [R0+0x34000], [R8.64], P2 ;  /* 0x3400000008007fae */ /* 0x0009e80009121844 */
[----:B------:R-:W4:Y:S04]  /*d8c0*/  LDL.LU.64 R12, [R1+0x36c0] ;  /* 0x0036c000010c7983 */ /* 0x000f280000300a00 */
[----:B------:R-:W4:Y:S01]  /*d8d0*/  LDL.LU.64 R10, [R1+0x36b8] ;  /* 0x0036b800010a7983 */ /* 0x000f220000300a00 */
[----:B---3--:R-:W-:-:S04]  /*d8e0*/  IMAD.WIDE R90, R248, 0x4, R66 ;  /* 0x00000004f85a7825 */ /* 0x008fc800078e0242 */
[C---:B------:R-:W-:Y:S01]  /*d8f0*/  IMAD.WIDE R88, R248.reuse, 0x4, R64 ;  /* 0x00000004f8587825 */ /* 0x040fe200078e0240 */
[----:B------:R1:W-:Y:S03]  /*d900*/  STL.64 [R1+0x30b0], R90 ;  /* 0x0030b05a01007387 */ /* 0x0003e60000100a00 */
        /* <DEDUP_REMOVED lines=13> */
[----:B------:R-:W3:Y:S04]  /*d9e0*/  LDL.LU.64 R244, [R1+0xe0] ;  /* 0x0000e00001f47983 */ /* 0x000ee80000300a00 */
[----:B------:R-:W3:Y:S01]  /*d9f0*/  LDL.LU.64 R6, [R1+0xf0] ;  /* 0x0000f00001067983 */ /* 0x000ee20000300a00 */
[----:B--2---:R-:W-:-:S03]  /*da00*/  IMAD.WIDE R72, R248, 0x4, R48 ;  /* 0x00000004f8487825 */ /* 0x004fc600078e0230 */
[----:B------:R2:W-:Y:S04]  /*da10*/  STL.64 [R1+0x3078], R76 ;  /* 0x0030784c01007387 */ /* 0x0005e80000100a00 */
[----:B------:R1:W-:Y:S01]  /*da20*/  STL.64 [R1+0x3070], R74 ;  /* 0x0030704a01007387 */ /* 0x0003e20000100a00 */
[----:B------:R-:W-:-:S03]  /*da30*/  IMAD.WIDE R70, R248, 0x4, R242 ;  /* 0x00000004f8467825 */ /* 0x000fc600078e02f2 */
[----:B------:R1:W-:Y:S01]  /*da40*/  LDGSTS.E [R0+0x34400], [R90.64], P2 ;  /* 0x344000005a007fae */ /* 0x0003e20009121844 */
        /* <DEDUP_REMOVED lines=20> */
[----:B------:R-:W-:-:S04]  /*db90*/  IMAD.WIDE R250, R248, 0x4, R34 ;  /* 0x00000004f8fa7825 */ /* 0x000fc800078e0222 */
[----:B------:R-:W-:-:S04]  /*dba0*/  IMAD.WIDE R246, R248, 0x4, R36 ;  /* 0x00000004f8f67825 */ /* 0x000fc800078e0224 */
[----:B------:R-:W-:-:S04]  /*dbb0*/  IMAD.WIDE R38, R248, 0x4, R38 ;  /* 0x00000004f8267825 */ /* 0x000fc800078e0226 */
[----:B------:R-:W-:-:S04]  /*dbc0*/  IMAD.WIDE R40, R248, 0x4, R40 ;  /* 0x00000004f8287825 */ /* 0x000fc800078e0228 */
[C---:B----4-:R-:W-:Y:S02]  /*dbd0*/  IMAD.WIDE R66, R248.reuse, 0x4, R12 ;  /* 0x00000004f8427825 */ /* 0x050fe400078e020c */
[----:B------:R-:W4:Y:S02]  /*dbe0*/  LDL.LU.64 R12, [R1+0x180] ;  /* 0x00018000010c7983 */ /* 0x000f240000300a00 */
[C---:B------:R-:W-:Y:S02]  /*dbf0*/  IMAD.WIDE R68, R248.reuse, 0x4, R10 ;  /* 0x00000004f8447825 */ /* 0x040fe400078e020a */
[----:B------:R1:W-:Y:S04]  /*dc00*/  STL.64 [R1+0x3068], R72 ;  /* 0x0030684801007387 */ /* 0x0003e80000100a00 */
[----:B------:R-:W2:Y:S04]  /*dc10*/  LDL.LU.64 R14, [R1+0x170] ;  /* 0x00017000010e7983 */ /* 0x000ea80000300a00 */
        /* <DEDUP_REMOVED lines=23> */
[----:B------:R1:W-:Y:S04]  /*dd90*/  STL.64 [R1+0x3000], R242 ;  /* 0x003000f201007387 */ /* 0x0003e80000100a00 */
[----:B------:R-:W-:Y:S04]  /*dda0*/  STL.64 [R1+0x2ff8], R250 ;  /* 0x002ff8fa01007387 */ /* 0x000fe80000100a00 */
[----:B------:R-:W-:Y:S04]  /*ddb0*/  STL.64 [R1+0x2ff0], R246 ;  /* 0x002ff0f601007387 */ /* 0x000fe80000100a00 */
[----:B------:R-:W-:Y:S04]  /*ddc0*/  STL.64 [R1+0x2fe8], R38 ;  /* 0x002fe82601007387 */ /* 0x000fe80000100a00 */
[----:B------:R-:W-:Y:S04]  /*ddd0*/  STL.64 [R1+0x2fe0], R40 ;  /* 0x002fe02801007387 */ /* 0x000fe80000100a00 */
[----:B------:R-:W2:Y:S04]  /*dde0*/  LDL.LU.64 R10, [R1+0x1e8] ;  /* 0x0001e800010a7983 */ /* 0x000ea80000300a00 */
[----:B------:R-:W2:Y:S01]  /*ddf0*/  LDL.LU.64 R8, [R1+0x1f8] ;  /* 0x0001f80001087983 */ /* 0x000ea20000300a00 */
[----:B------:R-:W-:-:S03]  /*de00*/  IMAD.WIDE R42, R248, 0x4, R42 ;  /* 0x00000004f82a7825 */ /* 0x000fc600078e022a */
[----:B------:R1:W-:Y:S01]  /*de10*/  LDGSTS.E [R0+0x37000], [R68.64], P2 ;  /* 0x3700000044007fae */ /* 0x0003e20009121844 */
[----:B------:R-:W-:-:S04]  /*de20*/  IMAD.WIDE R44, R248, 0x4, R44 ;  /* 0x00000004f82c7825 */ /* 0x000fc800078e022c */
[C---:B------:R-:W-:Y:S01]  /*de30*/  IMAD.WIDE R46, R248.reuse, 0x4, R46 ;  /* 0x00000004f82e7825 */ /* 0x040fe200078e022e */
[----:B------:R-:W-:Y:S03]  /*de40*/  STL.64 [R1+0x2fd8], R42 ;  /* 0x002fd82a01007387 */ /* 0x000fe60000100a00 */
[C---:B---3--:R-:W-:Y:S01]  /*de50*/  IMAD.WIDE R244, R248.reuse, 0x4, R244 ;  /* 0x00000004f8f47825 */ /* 0x048fe200078e02f4 */
[----:B------:R-:W-:Y:S03]  /*de60*/  STL.64 [R1+0x2fd0], R44 ;  /* 0x002fd02c01007387 */ /* 0x000fe60000100a00 */
[C---:B------:R-:W-:Y:S01]  /*de70*/  IMAD.WIDE R6, R248.reuse, 0x4, R6 ;  /* 0x00000004f8067825 */ /* 0x040fe200078e0206 */
[----:B------:R-:W-:Y:S04]  /*de80*/  STL.64 [R1+0x2fc8], R46 ;  /* 0x002fc82e01007387 */ /* 0x000fe80000100a00 */
[----:B------:R-:W-:Y:S04]  /*de90*/  STL.64 [R1+0x2fc0], R244 ;  /* 0x002fc0f401007387 */ /* 0x000fe80000100a00 */
[----:B------:R3:W-:Y:S04]  /*dea0*/  STL.64 [R1+0x2fb8], R6 ;  /* 0x002fb80601007387 */ /* 0x0007e80000100a00 */
        /* <DEDUP_REMOVED lines=20> */
[----:B----4-:R-:W-:-:S04]  /*dff0*/  IMAD.WIDE R12, R248, 0x4, R12 ;  /* 0x00000004f80c7825 */ /* 0x010fc800078e020c */
[----:B--2---:R-:W-:-:S04]  /*e000*/  IMAD.WIDE R14, R248, 0x4, R14 ;  /* 0x00000004f80e7825 */ /* 0x004fc800078e020e */
        /* <DEDUP_REMOVED lines=10> */
[----:B------:R-:W-:-:S05]  /*e0b0*/  IMAD.WIDE R36, R248, 0x4, R36 ;  /* 0x00000004f8247825 */ /* 0x000fca00078e0224 */
[----:B------:R-:W-:Y:S04]  /*e0c0*/  STL.64 [R1+0x2fb0], R36 ;  /* 0x002fb02401007387 */ /* 0x000fe80000100a00 */
[----:B------:R-:W-:Y:S04]  /*e0d0*/  STL.64 [R1+0x2fa8], R34 ;  /* 0x002fa82201007387 */ /* 0x000fe80000100a00 */
[----:B------:R-:W-:Y:S04]  /*e0e0*/  STL.64 [R1+0x2fa0], R32 ;  /* 0x002fa02001007387 */ /* 0x000fe80000100a00 */
[----:B------:R-:W-:Y:S04]  /*e0f0*/  STL.64 [R1+0x2f98], R30 ;  /* 0x002f981e01007387 */ /* 0x000fe80000100a00 */
[----:B------:R-:W-:Y:S04]  /*e100*/  STL.64 [R1+0x2f90], R28 ;  /* 0x002f901c01007387 */ /* 0x000fe80000100a00 */
[----:B------:R-:W-:Y:S04]  /*e110*/  STL.64 [R1+0x2f88], R26 ;  /* 0x002f881a01007387 */ /* 0x000fe80000100a00 */
[----:B------:R2:W-:Y:S01]  /*e120*/  STL.64 [R1+0x2f80], R14 ;  /* 0x002f800e01007387 */ /* 0x0005e20000100a00 */
[----:B------:R-:W-:-:S03]  /*e130*/  IMAD.WIDE R10, R248, 0x4, R10 ;  /* 0x00000004f80a7825 */ /* 0x000fc600078e020a */
[----:B------:R2:W-:Y:S04]  /*e140*/  STL.64 [R1+0x2f78], R12 ;  /* 0x002f780c01007387 */ /* 0x0005e80000100a00 */
[----:B------:R-:W-:Y:S01]  /*e150*/  STL.64 [R1+0x2f70], R24 ;  /* 0x002f701801007387 */ /* 0x000fe20000100a00 */
[----:B------:R-:W-:-:S03]  /*e160*/  IMAD.WIDE R8, R248, 0x4, R8 ;  /* 0x00000004f8087825 */ /* 0x000fc600078e0208 */
[----:B------:R-:W-:Y:S04]  /*e170*/  STL.64 [R1+0x2f68], R22 ;  /* 0x002f681601007387 */ /* 0x000fe80000100a00 */
[----:B------:R-:W-:Y:S04]  /*e180*/  STL.64 [R1+0x2f60], R20 ;  /* 0x002f601401007387 */ /* 0x000fe80000100a00 */
[----:B------:R-:W-:Y:S04]  /*e190*/  STL.64 [R1+0x2f58], R18 ;  /* 0x002f581201007387 */ /* 0x000fe80000100a00 */
[----:B-1----:R-:W4:Y:S04]  /*e1a0*/  LDL.LU.64 R90, [R1+0x36b0] ;  /* 0x0036b000015a7983 */ /* 0x002f280000300a00 */
[----:B------:R-:W-:Y:S04]  /*e1b0*/  STL.64 [R1+0x2f50], R16 ;  /* 0x002f501001007387 */ /* 0x000fe80000100a00 */
[----:B------:R-:W4:Y:S04]  /*e1c0*/  LDL.LU.64 R88, [R1+0x36a8] ;  /* 0x0036a80001587983 */ /* 0x000f280000300a00 */
[----:B------:R1:W-:Y:S04]  /*e1d0*/  STL.64 [R1+0x2f48], R10 ;  /* 0x002f480a01007387 */ /* 0x0003e80000100a00 */
[----:B------:R-:W4:Y:S04]  /*e1e0*/  LDL.LU.64 R86, [R1+0x36a0] ;  /* 0x0036a00001567983 */ /* 0x000f280000300a00 */
[----:B------:R1:W-:Y:S04]  /*e1f0*/  STL.64 [R1+0x2f40], R8 ;  /* 0x002f400801007387 */ /* 0x0003e80000100a00 */
        /* <DEDUP_REMOVED lines=20> */
[----:B---3--:R-:W3:Y:S04]  /*e340*/  LDL.LU.64 R6, [R1+0x208] ;  /* 0x0002080001067983 */ /* 0x008ee80000300a00 */
[----:B------:R-:W4:Y:S04]  /*e350*/  LDL.LU.64 R244, [R1+0x220] ;  /* 0x0002200001f47983 */ /* 0x000f280000300a00 */
[----:B------:R-:W1:Y:S04]  /*e360*/  S2R R251, SR_TID.X ;  /* 0x0000000000fb7919 */ /* 0x000e680000002100 */
        /* <DEDUP_REMOVED lines=8> */
[----:B-1----:R-:W-:-:S03]  /*e3f0*/  LOP3.LUT R251, R251, 0x60, RZ, 0xc0, !PT ;  /* 0x00000060fbfb7812 */ /* 0x002fc600078ec0ff */
[----:B------:R1:W-:Y:S04]  /*e400*/  LDGSTS.E [R0+0x3e400], [R24.64], P2 ;  /* 0x3e40000018007fae */ /* 0x0003e80009121844 */
[----:B--2---:R-:W2:Y:S04]  /*e410*/  LDL.LU.64 R14, [R1+0x230] ;  /* 0x00023000010e7983 */ /* 0x004ea80000300a00 */
[----:B------:R-:W2:Y:S04]  /*e420*/  LDL.LU.64 R12, [R1+0x240] ;  /* 0x00024000010c7983 */ /* 0x000ea80000300a00 */
[----:B------:R-:W2:Y:S01]  /*e430*/  LDL.LU.64 R246, [R1+0x250] ;  /* 0x0002500001f67983 */ /* 0x000ea20000300a00 */
[----:B------:R-:W-:-:S03]  /*e440*/  SHF.R.U32.HI R251, RZ, 0x1, R251 ;  /* 0x00000001fffb7819 */ /* 0x000fc600000116fb */
[----:B------:R1:W-:Y:S01]  /*e450*/  LDGSTS.E [R0+0x3e800], [R22.64], P2 ;  /* 0x3e80000016007fae */ /* 0x0003e20009121844 */
[----:B------:R-:W-:-:S03]  /*e460*/  LOP3.LUT R249, R249, R251, RZ, 0x3c, !PT ;  /* 0x000000fbf9f97212 */ /* 0x000fc600078e3cff */
[----:B------:R-:W2:Y:S01]  /*e470*/  LDL.LU.64 R250, [R1+0x260] ;  /* 0x0002600001fa7983 */ /* 0x000ea20000300a00 */
[----:B------:R-:W-:-:S03]  /*e480*/  LOP3.LUT R249, R249, 0x40, RZ, 0x3c, !PT ;  /* 0x00000040f9f97812 */ /* 0x000fc600078e3cff */
[----:B------:R1:W-:Y:S04]  /*e490*/  LDGSTS.E [R0+0x3ec00], [R20.64], P2 ;  /* 0x3ec0000014007fae */ /* 0x0003e80009121844 */
[----:B------:R1:W-:Y:S04]  /*e4a0*/  LDGSTS.E [R0+0x3f000], [R18.64], P2 ;  /* 0x3f00000012007fae */ /* 0x0003e80009121844 */
[----:B------:R1:W-:Y:S04]  /*e4b0*/  LDGSTS.E [R0+0x3f400], [R16.64], P2 ;  /* 0x3f40000010007fae */ /* 0x0003e80009121844 */
[----:B------:R-:W-:Y:S04]  /*e4c0*/  STL [R1+0x3538], R2 ;  /* 0x0035380201007387 */ /* 0x000fe80000100800 */
[----:B------:R1:W-:Y:S04]  /*e4d0*/  LDGSTS.E [R0+0x3f800], [R10.64], P2 ;  /* 0x3f8000000a007fae */ /* 0x0003e80009121844 */
[----:B------:R3:W-:Y:S04]  /*e4e0*/  STL [R1+0x3530], R3 ;  /* 0x0035300301007387 */ /* 0x0007e80000100800 */
[----:B------:R1:W-:Y:S04]  /*e4f0*/  LDGSTS.E [R0+0x3fc00], [R8.64], P2 ;  /* 0x3fc0000008007fae */ /* 0x0003e80009121844 */
[----:B------:R-:W-:Y:S04]  /*e500*/  STL [R1+0x3534], R4 ;  /* 0x0035340401007387 */ /* 0x000fe80000100800 */
[----:B------:R3:W-:Y:S04]  /*e510*/  LDGSTS.E [R249+0x30200], [R2.64], P2 ;  /* 0x3020000002f97fae */ /* 0x0007e80009121844 */
[----:B-1----:R-:W2:Y:S04]  /*e520*/  LDL.LU.64 R10, [R1+0x278] ;  /* 0x00027800010a7983 */ /* 0x002ea80000300a00 */
[----:B------:R-:W2:Y:S04]  /*e530*/  LDL.LU.64 R8, [R1+0x288] ;  /* 0x0002880001087983 */ /* 0x000ea80000300a00 */
[----:B------:R4:W-:Y:S04]  /*e540*/  LDGSTS.E [R249+0x30600], [R4.64], P2 ;  /* 0x3060000004f97fae */ /* 0x0009e80009121844 */
[----:B------:R4:W-:Y:S01]  /*e550*/  STL [R1+0x352c], R5 ;  /* 0x00352c0501007387 */ /* 0x0009e20000100800 */
[----:B---3--:R-:W-:-:S04]  /*e560*/  IMAD.WIDE R2, R248, 0x4, R6 ;  /* 0x00000004f8027825 */ /* 0x008fc800078e0206 */
[C---:B----4-:R-:W-:Y:S01]  /*e570*/  IMAD.WIDE R4, R248.reuse, 0x4, R244 ;  /* 0x00000004f8047825 */ /* 0x050fe200078e02f4 */
[----:B------:R-:W-:Y:S04]  /*e580*/  STL [R1+0x3528], R2 ;  /* 0x0035280201007387 */ /* 0x000fe80000100800 */
[----:B------:R2:W-:Y:S04]  /*e590*/  STL [R1+0x3520], R3 ;  /* 0x0035200301007387 */ /* 0x0005e80000100800 */
[----:B------:R-:W-:Y:S04]  /*e5a0*/  STL [R1+0x3524], R4 ;  /* 0x0035240401007387 */ /* 0x000fe80000100800 */
[----:B------:R-:W3:Y:S04]  /*e5b0*/  LDL.LU.64 R6, [R1+0x298] ;  /* 0x0002980001067983 */ /* 0x000ee80000300a00 */
[----:B------:R-:W4:Y:S04]  /*e5c0*/  LDL.LU.64 R244, [R1+0x2a8] ;  /* 0x0002a80001f47983 */ /* 0x000f280000300a00 */
[----:B------:R2:W-:Y:S04]  /*e5d0*/  LDGSTS.E [R249+0x30a00], [R2.64], P2 ;  /* 0x30a0000002f97fae */ /* 0x0005e80009121844 */
[----:B------:R1:W-:Y:S04]  /*e5e0*/  LDGSTS.E [R249+0x30e00], [R4.64], P2 ;  /* 0x30e0000004f97fae */ /* 0x0003e80009121844 */
[----:B------:R1:W-:Y:S01]  /*e5f0*/  STL [R1+0x351c], R5 ;  /* 0x00351c0501007387 */ /* 0x0003e20000100800 */
[----:B--2---:R-:W-:-:S04]  /*e600*/  IMAD.WIDE R2, R248, 0x4, R14 ;  /* 0x00000004f8027825 */ /* 0x004fc800078e020e */
[C---:B-1----:R-:W-:Y:S01]  /*e610*/  IMAD.WIDE R4, R248.reuse, 0x4, R12 ;  /* 0x00000004f8047825 */ /* 0x042fe200078e020c */
        /* <DEDUP_REMOVED lines=8> */
[----:B------:R1:W-:Y:S01]  /*e6a0*/  LDGSTS.E [R249+0x31a00], [R2.64], P2 ;  /* 0x31a0000002f97fae */ /* 0x0003e20009121844 */
[----:B--2---:R-:W-:-:S03]  /*e6b0*/  IMAD.WIDE R4, R248, 0x4, R250 ;  /* 0x00000004f8047825 */ /* 0x004fc600078e02fa */
[----:B------:R-:W2:Y:S04]  /*e6c0*/  LDL.LU.64 R250, [R1+0x2c0] ;  /* 0x0002c00001fa7983 */ /* 0x000ea80000300a00 */
[----:B------:R-:W-:Y:S04]  /*e6d0*/  STL [R1+0x3508], R2 ;  /* 0x0035080201007387 */ /* 0x000fe80000100800 */
[----:B------:R1:W-:Y:S04]  /*e6e0*/  STL [R1+0x3500], R3 ;  /* 0x0035000301007387 */ /* 0x0003e80000100800 */
[----:B------:R-:W-:Y:S04]  /*e6f0*/  STL [R1+0x3504], R4 ;  /* 0x0035040401007387 */ /* 0x000fe80000100800 */
[----:B------:R1:W-:Y:S02]  /*e700*/  LDGSTS.E [R249+0x31e00], [R4.64], P2 ;  /* 0x31e0000004f97fae */ /* 0x0003e40009121844 */
[----:B-1----:R-:W-:-:S02]  /*e710*/  IMAD.WIDE R2, R248, 0x4, R10 ;  /* 0x00000004f8027825 */ /* 0x002fc400078e020a */
[----:B------:R1:W-:Y:S04]  /*e720*/  STL [R1+0x34fc], R5 ;  /* 0x0034fc0501007387 */ /* 0x0003e80000100800 */
[----:B------:R-:W-:Y:S04]  /*e730*/  STL [R1+0x34f8], R2 ;  /* 0x0034f80201007387 */ /* 0x000fe80000100800 */
[----:B------:R3:W-:Y:S01]  /*e740*/  LDGSTS.E [R249+0x32200], [R2.64], P2 ;  /* 0x3220000002f97fae */ /* 0x0007e20009121844 */
[----:B-1----:R-:W-:-:S03]  /*e750*/  IMAD.WIDE R4, R248, 0x4, R8 ;  /* 0x00000004f8047825 */ /* 0x002fc600078e0208 */
[----:B------:R3:W-:Y:S04]  /*e760*/  STL [R1+0x34f0], R3 ;  /* 0x0034f00301007387 */ /* 0x0007e80000100800 */
[----:B------:R-:W2:Y:S04]  /*e770*/  LDL.LU.64 R24, [R1+0x2c8] ;  /* 0x0002c80001187983 */ /* 0x000ea80000300a00 */
[----:B------:R-:W2:Y:S04]  /*e780*/  LDL.LU.64 R22, [R1+0x2d0] ;  /* 0x0002d00001167983 */ /* 0x000ea80000300a00 */
[----:B------:R-:W-:Y:S04]  /*e790*/  STL [R1+0x34f4], R4 ;  /* 0x0034f40401007387 */ /* 0x000fe80000100800 */
[----:B------:R4:W-:Y:S04]  /*e7a0*/  STL [R1+0x34ec], R5 ;  /* 0x0034ec0501007387 */ /* 0x0009e80000100800 */
[----:B------:R4:W-:Y:S01]  /*e7b0*/  LDGSTS.E [R249+0x32600], [R4.64], P2 ;  /* 0x3260000004f97fae */ /* 0x0009e20009121844 */
[----:B---3--:R-:W-:-:S05]  /*e7c0*/  IMAD.WIDE R2, R248, 0x4, R6 ;  /* 0x00000004f8027825 */ /* 0x008fca00078e0206 */
[----:B------:R-:W-:Y:S04]  /*e7d0*/  STL [R1+0x34e8], R2 ;  /* 0x0034e80201007387 */ /* 0x000fe80000100800 */
[----:B------:R-:W3:Y:S04]  /*e7e0*/  LDL.LU.64 R20, [R1+0x4e0] ;  /* 0x0004e00001147983 */ /* 0x000ee80000300a00 */
[----:B------:R1:W-:Y:S04]  /*e7f0*/  STL [R1+0x34e0], R3 ;  /* 0x0034e00301007387 */ /* 0x0003e80000100800 */
[----:B------:R-:W3:Y:S01]  /*e800*/  LDL.LU.64 R18, [R1+0x4d8] ;  /* 0x0004d80001127983 */ /* 0x000ee20000300a00 */
[----:B----4-:R-:W-:-:S03]  /*e810*/  IMAD.WIDE R4, R248, 0x4, R244 ;  /* 0x00000004f8047825 */ /* 0x010fc600078e02f4 */
[----:B------:R-:W4:Y:S04]  /*e820*/  LDL.LU.64 R16, [R1+0x4d0] ;  /* 0x0004d00001107983 */ /* 0x000f280000300a00 */
[----:B------:R-:W-:Y:S04]  /*e830*/  STL [R1+0x34e4], R4 ;  /* 0x0034e40401007387 */ /* 0x000fe80000100800 */
[----:B------:R-:W4:Y:S04]  /*e840*/  LDL.LU.64 R14, [R1+0x4c8] ;  /* 0x0004c800010e7983 */ /* 0x000f280000300a00 */
[----:B------:R2:W-:Y:S04]  /*e850*/  STL [R1+0x34dc], R5 ;  /* 0x0034dc0501007387 */ /* 0x0005e80000100800 */
[----:B------:R-:W4:Y:S04]  /*e860*/  LDL.LU.64 R12, [R1+0x2a0] ;  /* 0x0002a000010c7983 */ /* 0x000f280000300a00 */
[----:B------:R-:W4:Y:S04]  /*e870*/  LDL.LU.64 R10, [R1+0x258] ;  /* 0x00025800010a7983 */ /* 0x000f280000300a00 */
[----:B------:R-:W4:Y:S04]  /*e880*/  LDL.LU.64 R8, [R1+0x210] ;  /* 0x0002100001087983 */ /* 0x000f280000300a00 */
[----:B------:R1:W-:Y:S04]  /*e890*/  LDGSTS.E [R249+0x32a00], [R2.64], P2 ;  /* 0x32a0000002f97fae */ /* 0x0003e80009121844 */
[----:B------:R-:W4:Y:S04]  /*e8a0*/  LDL.LU.64 R6, [R1+0x1d0] ;  /* 0x0001d00001067983 */ /* 0x000f280000300a00 */
[----:B------:R2:W-:Y:S01]  /*e8b0*/  LDGSTS.E [R249+0x32e00], [R4.64], P2 ;  /* 0x32e0000004f97fae */ /* 0x0005e20009121844 */
[----:B-1----:R-:W-:-:S05]  /*e8c0*/  IMAD.WIDE R2, R248, 0x4, R246 ;  /* 0x00000004f8027825 */ /* 0x002fca00078e02f6 */
[----:B------:R-:W-:Y:S04]  /*e8d0*/  STL [R1+0x34d8], R2 ;  /* 0x0034d80201007387 */ /* 0x000fe80000100800 */
[----:B------:R-:W4:Y:S04]  /*e8e0*/  LDL.LU.64 R244, [R1+0x188] ;  /* 0x0001880001f47983 */ /* 0x000f280000300a00 */
[----:B------:R1:W-:Y:S04]  /*e8f0*/  STL [R1+0x34d0], R3 ;  /* 0x0034d00301007387 */ /* 0x0003e80000100800 */
[----:B------:R-:W4:Y:S01]  /*e900*/  LDL.LU.64 R246, [R1+0x140] ;  /* 0x0001400001f67983 */ /* 0x000f220000300a00 */
[----:B--2---:R-:W-:-:S03]  /*e910*/  IMAD.WIDE R4, R248, 0x4, R250 ;  /* 0x00000004f8047825 */ /* 0x004fc600078e02fa */
[----:B------:R-:W2:Y:S04]  /*e920*/  LDL.LU.64 R250, [R1+0xf8] ;  /* 0x0000f80001fa7983 */ /* 0x000ea80000300a00 */
[----:B------:R1:W-:Y:S04]  /*e930*/  LDGSTS.E [R249+0x33200], [R2.64], P2 ;  /* 0x3320000002f97fae */ /* 0x0003e80009121844 */
[----:B------:R-:W-:Y:S04]  /*e940*/  STL [R1+0x34d4], R4 ;  /* 0x0034d40401007387 */ /* 0x000fe80000100800 */
[----:B------:R1:W-:Y:S04]  /*e950*/  LDGSTS.E [R249+0x33600], [R4.64], P2 ;  /* 0x3360000004f97fae */ /* 0x0003e80009121844 */
[----:B------:R1:W-:Y:S02]  /*e960*/  STL [R1+0x34cc], R5 ;  /* 0x0034cc0501007387 */ /* 0x0003e40000100800 */
[----:B-1----:R-:W-:-:S04]  /*e970*/  IMAD.WIDE R2, R248, 0x4, R24 ;  /* 0x00000004f8027825 */ /* 0x002fc800078e0218 */
[----:B------:R-:W-:Y:S01]  /*e980*/  IMAD.WIDE R4, R248, 0x4, R22 ;  /* 0x00000004f8047825 */ /* 0x000fe200078e0216 */
[----:B------:R-:W-:Y:S04]  /*e990*/  STL [R1+0x34c8], R2 ;  /* 0x0034c80201007387 */ /* 0x000fe80000100800 */
[----:B------:R-:W-:Y:S04]  /*e9a0*/  STL [R1+0x34c0], R3 ;  /* 0x0034c00301007387 */ /* 0x000fe80000100800 */
[----:B------:R-:W-:Y:S04]  /*e9b0*/  STL [R1+0x34c4], R4 ;  /* 0x0034c40401007387 */ /* 0x000fe80000100800 */
[----:B------:R-:W-:Y:S04]  /*e9c0*/  STL [R1+0x34bc], R5 ;  /* 0x0034bc0501007387 */ /* 0x000fe80000100800 */
[----:B------:R1:W-:Y:S04]  /*e9d0*/  LDGSTS.E [R249+0x33a00], [R2.64], P2 ;  /* 0x33a0000002f97fae */ /* 0x0003e80009121844 */
[----:B------:R1:W-:Y:S01]  /*e9e0*/  LDGSTS.E [R249+0x33e00], [R4.64], P2 ;  /* 0x33e0000004f97fae */ /* 0x0003e20009121844 */
[----:B---3--:R-:W-:-:S03]  /*e9f0*/  IMAD.MOV.U32 R0, RZ, RZ, R21 ;  /* 0x000000ffff007224 */ /* 0x008fc600078e0015 */
[----:B------:R-:W-:Y:S04]  /*ea00*/  STL [R1+0x34b8], R20 ;  /* 0x0034b81401007387 */ /* 0x000fe80000100800 */
[----:B------:R-:W-:Y:S04]  /*ea10*/  STL [R1+0x34b4], R18 ;  /* 0x0034b41201007387 */ /* 0x000fe80000100800 */
[----:B------:R3:W-:Y:S04]  /*ea20*/  STL [R1+0x34b0], R0 ;  /* 0x0034b00001007387 */ /* 0x0007e80000100800 */
[----:B----4-:R-:W-:Y:S01]  /*ea30*/  STL [R1+0x34ac], R16 ;  /* 0x0034ac1001007387 */ /* 0x010fe20000100800 */
[----:B---3--:R-:W-:-:S05]  /*ea40*/  IMAD.MOV.U32 R0, RZ, RZ, R19 ;  /* 0x000000ffff007224 */ /* 0x008fca00078e0013 */
[----:B------:R3:W-:Y:S04]  /*ea50*/  STL [R1+0x34a8], R0 ;  /* 0x0034a80001007387 */ /* 0x0007e80000100800 */
[----:B------:R-:W-:Y:S01]  /*ea60*/  STL [R1+0x34a4], R14 ;  /* 0x0034a40e01007387 */ /* 0x000fe20000100800 */
        /* <DEDUP_REMOVED lines=20> */
[----:B--2---:R-:W-:Y:S01]  /*ebb0*/  STL [R1+0x346c], R250 ;  /* 0x00346cfa01007387 */ /* 0x004fe20000100800 */
[----:B---3--:R-:W-:-:S05]  /*ebc0*/  IMAD.MOV.U32 R0, RZ, RZ, R247 ;  /* 0x000000ffff007224 */ /* 0x008fca00078e00f7 */
[----:B------:R2:W-:Y:S04]  /*ebd0*/  STL [R1+0x3468], R0 ;  /* 0x0034680001007387 */ /* 0x0005e80000100800 */
[----:B------:R-:W-:Y:S01]  /*ebe0*/  STL [R1+0x3460], R50 ;  /* 0x0034603201007387 */ /* 0x000fe20000100800 */
[----:B--2---:R-:W-:-:S05]  /*ebf0*/  IMAD.MOV.U32 R0, RZ, RZ, R251 ;  /* 0x000000ffff007224 */ /* 0x004fca00078e00fb */
[----:B------:R2:W-:Y:S04]  /*ec00*/  STL [R1+0x3464], R0 ;  /* 0x0034640001007387 */ /* 0x0005e80000100800 */
[----:B------:R-:W-:Y:S04]  /*ec10*/  STL [R1+0x3458], R51 ;  /* 0x0034583301007387 */ /* 0x000fe80000100800 */
        /* <DEDUP_REMOVED lines=28> */
[----:B------:R-:W3:Y:S04]  /*ede0*/  LDL.LU.64 R244, [R1+0x290] ;  /* 0x0002900001f47983 */ /* 0x000ee80000300a00 */
[----:B------:R-:W-:Y:S04]  /*edf0*/  STL [R1+0x33ec], R170 ;  /* 0x0033ecaa01007387 */ /* 0x000fe80000100800 */
[----:B------:R-:W-:Y:S04]  /*ee00*/  STL [R1+0x33e4], R171 ;  /* 0x0033e4ab01007387 */ /* 0x000fe80000100800 */
[----:B------:R-:W-:Y:S04]  /*ee10*/  STL [R1+0x33e0], R178 ;  /* 0x0033e0b201007387 */ /* 0x000fe80000100800 */
[----:B------:R-:W4:Y:S04]  /*ee20*/  LDL.LU.64 R246, [R1+0x280] ;  /* 0x0002800001f67983 */ /* 0x000f280000300a00 */
        /* <DEDUP_REMOVED lines=26> */
[----:B---3--:R-:W-:Y:S04]  /*efd0*/  STL [R1+0x33a0], R244 ;  /* 0x0033a0f401007387 */ /* 0x008fe80000100800 */
[----:B------:R-:W3:Y:S01]  /*efe0*/  LDL.LU.64 R10, [R1+0x160] ;  /* 0x00016000010a7983 */ /* 0x000ee20000300a00 */
[----:B--2---:R-:W-:-:S03]  /*eff0*/  IMAD.MOV.U32 R0, RZ, RZ, R245 ;  /* 0x000000ffff007224 */ /* 0x004fc600078e00f5 */
[----:B------:R-:W2:Y:S04]  /*f000*/  LDL.LU.64 R8, [R1+0x150] ;  /* 0x0001500001087983 */ /* 0x000ea80000300a00 */
[----:B------:R1:W-:Y:S04]  /*f010*/  STL [R1+0x3398], R0 ;  /* 0x0033980001007387 */ /* 0x0003e80000100800 */
[----:B----4-:R4:W-:Y:S04]  /*f020*/  STL [R1+0x339c], R246 ;  /* 0x00339cf601007387 */ /* 0x0109e80000100800 */
[----:B------:R-:W2:Y:S01]  /*f030*/  LDL.LU.64 R6, [R1+0x130] ;  /* 0x0001300001067983 */ /* 0x000ea20000300a00 */
[----:B-1----:R-:W-:-:S03]  /*f040*/  IMAD.MOV.U32 R0, RZ, RZ, R247 ;  /* 0x000000ffff007224 */ /* 0x002fc600078e00f7 */
[----:B------:R-:W2:Y:S04]  /*f050*/  LDL.LU.64 R244, [R1+0x120] ;  /* 0x0001200001f47983 */ /* 0x000ea80000300a00 */
[----:B------:R1:W-:Y:S04]  /*f060*/  STL [R1+0x3390], R0 ;  /* 0x0033900001007387 */ /* 0x0003e80000100800 */
[----:B------:R4:W-:Y:S04]  /*f070*/  STL [R1+0x3394], R250 ;  /* 0x003394fa01007387 */ /* 0x0009e80000100800 */
[----:B----4-:R-:W4:Y:S01]  /*f080*/  LDL.LU.64 R246, [R1+0x108] ;  /* 0x0001080001f67983 */ /* 0x010f220000300a00 */
[----:B-1----:R-:W-:-:S03]  /*f090*/  IMAD.MOV.U32 R0, RZ, RZ, R251 ;  /* 0x000000ffff007224 */ /* 0x002fc600078e00fb */
[----:B------:R-:W4:Y:S04]  /*f0a0*/  LDL.LU.64 R250, [R1+0xe8] ;  /* 0x0000e80001fa7983 */ /* 0x000f280000300a00 */
[----:B------:R1:W-:Y:S04]  /*f0b0*/  STL [R1+0x3388], R0 ;  /* 0x0033880001007387 */ /* 0x0003e80000100800 */
[----:B------:R-:W-:Y:S01]  /*f0c0*/  STL [R1+0x338c], R30 ;  /* 0x00338c1e01007387 */ /* 0x000fe20000100800 */
[----:B-1----:R-:W-:-:S03]  /*f0d0*/  IMAD.MOV.U32 R0, RZ, RZ, R31 ;  /* 0x000000ffff007224 */ /* 0x002fc600078e001f */
[----:B------:R-:W-:Y:S04]  /*f0e0*/  STL [R1+0x3384], R28 ;  /* 0x0033841c01007387 */ /* 0x000fe80000100800 */
[----:B------:R1:W-:Y:S04]  /*f0f0*/  STL [R1+0x3380], R0 ;  /* 0x0033800001007387 */ /* 0x0003e80000100800 */
[----:B------:R-:W-:Y:S01]  /*f100*/  STL [R1+0x337c], R26 ;  /* 0x00337c1a01007387 */ /* 0x000fe20000100800 */
[----:B-1----:R-:W-:-:S05]  /*f110*/  IMAD.MOV.U32 R0, RZ, RZ, R29 ;  /* 0x000000ffff007224 */ /* 0x002fca00078e001d */
        /* <DEDUP_REMOVED lines=21> */
[----:B------:R1:W-:Y:S02]  /*f270*/  STL [R1+0x3340], R0 ;  /* 0x0033400001007387 */ /* 0x0003e40000100800 */
[----:B-1----:R-:W-:Y:S02]  /*f280*/  IMAD.MOV.U32 R0, RZ, RZ, R13 ;  /* 0x000000ffff007224 */ /* 0x002fe400078e000d */
[----:B---3--:R-:W-:Y:S04]  /*f290*/  STL [R1+0x333c], R10 ;  /* 0x00333c0a01007387 */ /* 0x008fe80000100800 */
[----:B------:R1:W-:Y:S04]  /*f2a0*/  STL [R1+0x3338], R0 ;  /* 0x0033380001007387 */ /* 0x0003e80000100800 */
[----:B--2---:R-:W-:Y:S01]  /*f2b0*/  STL [R1+0x3334], R8 ;  /* 0x0033340801007387 */ /* 0x004fe20000100800 */
        /* <DEDUP_REMOVED lines=8> */
[----:B----4-:R-:W-:Y:S01]  /*f340*/  STL [R1+0x331c], R246 ;  /* 0x00331cf601007387 */ /* 0x010fe20000100800 */
        /* <DEDUP_REMOVED lines=9> */
[----:B------:R-:W2:Y:S04]  /*f3e0*/  LDL.LU.64 R242, [R1+0x35f8] ;  /* 0x0035f80001f27983 */ /* 0x000ea80000300a00 */
        /* <DEDUP_REMOVED lines=112> */
[----:B------:R-:W1:Y:S04]  /*faf0*/  LDL.LU.64 R22, [R1+0x2d8] ;  /* 0x0002d80001167983 */ /* 0x000e680000300a00 */
[----:B------:R-:W3:Y:S04]  /*fb00*/  LDL.LU.64 R12, [R1+0x2e0] ;  /* 0x0002e000010c7983 */ /* 0x000ee80000300a00 */
[----:B------:R-:W-:Y:S04]  /*fb10*/  STL [R1+0x3140], R197 ;  /* 0x003140c501007387 */ /* 0x000fe80000100800 */
[----:B------:R-:W4:Y:S04]  /*fb20*/  LDL.LU.64 R20, [R1+0x2e8] ;  /* 0x0002e80001147983 */ /* 0x000f280000300a00 */
[----:B------:R-:W2:Y:S04]  /*fb30*/  LDL.LU.64 R10, [R1+0x2f8] ;  /* 0x0002f800010a7983 */ /* 0x000ea80000300a00 */
[----:B------:R-:W-:Y:S04]  /*fb40*/  STL [R1+0x3144], R198 ;  /* 0x003144c601007387 */ /* 0x000fe80000100800 */
[----:B------:R-:W-:Y:S04]  /*fb50*/  STL [R1+0x3138], R199 ;  /* 0x003138c701007387 */ /* 0x000fe80000100800 */
[----:B------:R-:W-:Y:S04]  /*fb60*/  STL [R1+0x313c], R200 ;  /* 0x00313cc801007387 */ /* 0x000fe80000100800 */
[----:B------:R-:W2:Y:S04]  /*fb70*/  LDL.LU.64 R8, [R1+0x300] ;  /* 0x0003000001087983 */ /* 0x000ea80000300a00 */
        /* <DEDUP_REMOVED lines=21> */
[----:B------:R-:W2:Y:S01]  /*fcd0*/  LDL.LU.64 R14, [R1+0x350] ;  /* 0x00035000010e7983 */ /* 0x000ea20000300a00 */
[----:B-1----:R-:W-:-:S04]  /*fce0*/  IMAD.WIDE R96, R248, 0x4, R22 ;  /* 0x00000004f8607825 */ /* 0x002fc800078e0216 */
[C---:B---3--:R-:W-:Y:S01]  /*fcf0*/  IMAD.WIDE R94, R248.reuse, 0x4, R12 ;  /* 0x00000004f85e7825 */ /* 0x048fe200078e020c */
[----:B------:R1:W-:Y:S04]  /*fd00*/  LDGSTS.E [R249+0x34200], [R96.64], P2 ;  /* 0x3420000060f97fae */ /* 0x0003e80009121844 */
[----:B------:R-:W3:Y:S01]  /*fd10*/  LDL.LU.64 R12, [R1+0x360] ;  /* 0x00036000010c7983 */ /* 0x000ee20000300a00 */
[----:B----4-:R-:W-:-:S03]  /*fd20*/  IMAD.WIDE R92, R248, 0x4, R20 ;  /* 0x00000004f85c7825 */ /* 0x010fc600078e0214 */
[----:B------:R-:W4:Y:S01]  /*fd30*/  LDL.LU.64 R22, [R1+0x368] ;  /* 0x0003680001167983 */ /* 0x000f220000300a00 */
[----:B--2---:R-:W-:-:S03]  /*fd40*/  IMAD.WIDE R90, R248, 0x4, R10 ;  /* 0x00000004f85a7825 */ /* 0x004fc600078e020a */
[----:B------:R1:W-:Y:S04]  /*fd50*/  LDGSTS.E [R249+0x34600], [R94.64], P2 ;  /* 0x346000005ef97fae */ /* 0x0003e80009121844 */
[----:B------:R-:W2:Y:S04]  /*fd60*/  LDL.LU.64 R10, [R1+0x378] ;  /* 0x00037800010a7983 */ /* 0x000ea80000300a00 */
[----:B------:R-:W-:Y:S04]  /*fd70*/  STL.64 [R1+0x2f38], R96 ;  /* 0x002f386001007387 */ /* 0x000fe80000100a00 */
[----:B------:R1:W-:Y:S01]  /*fd80*/  LDGSTS.E [R249+0x34a00], [R92.64], P2 ;  /* 0x34a000005cf97fae */ /* 0x0003e20009121844 */
[----:B------:R-:W-:-:S03]  /*fd90*/  IMAD.WIDE R88, R248, 0x4, R8 ;  /* 0x00000004f8587825 */ /* 0x000fc600078e0208 */
[----:B------:R1:W-:Y:S04]  /*fda0*/  LDGSTS.E [R249+0x34e00], [R90.64], P2 ;  /* 0x34e000005af97fae */ /* 0x0003e80009121844 */
[----:B------:R-:W2:Y:S04]  /*fdb0*/  LDL.LU.64 R8, [R1+0x380] ;  /* 0x0003800001087983 */ /* 0x000ea80000300a00 */
[----:B------:R-:W-:Y:S04]  /*fdc0*/  STL.64 [R1+0x2f30], R94 ;  /* 0x002f305e01007387 */ /* 0x000fe80000100a00 */
[----:B------:R-:W2:Y:S01]  /*fdd0*/  LDL.LU.64 R20, [R1+0x390] ;  /* 0x0003900001147983 */ /* 0x000ea20000300a00 */
[----:B------:R-:W-:-:S03]  /*fde0*/  IMAD.WIDE R86, R248, 0x4, R18 ;  /* 0x00000004f8567825 */ /* 0x000fc600078e0212 */
[----:B------:R-:W-:Y:S04]  /*fdf0*/  STL.64 [R1+0x2f28], R92 ;  /* 0x002f285c01007387 */ /* 0x000fe80000100a00 */
[----:B------:R1:W-:Y:S01]  /*fe00*/  LDGSTS.E [R249+0x35200], [R88.64], P2 ;  /* 0x3520000058f97fae */ /* 0x0003e20009121844 */
[----:B------:R-:W-:-:S03]  /*fe10*/  IMAD.WIDE R84, R248, 0x4, R6 ;  /* 0x00000004f8547825 */ /* 0x000fc600078e0206 */
[----:B------:R1:W-:Y:S04]  /*fe20*/  LDGSTS.E [R249+0x35600], [R86.64], P2 ;  /* 0x3560000056f97fae */ /* 0x0003e80009121844 */
[----:B------:R-:W2:Y:S04]  /*fe30*/  LDL.LU.64 R6, [R1+0x398] ;  /* 0x0003980001067983 */ /* 0x000ea80000300a00 */
[----:B------:R-:W-:Y:S01]  /*fe40*/  STL.64 [R1+0x2f20], R90 ;  /* 0x002f205a01007387 */ /* 0x000fe20000100a00 */
[----:B------:R-:W-:-:S03]  /*fe50*/  IMAD.WIDE R82, R248, 0x4, R244 ;  /* 0x00000004f8527825 */ /* 0x000fc600078e02f4 */
[----:B------:R1:W-:Y:S04]  /*fe60*/  LDGSTS.E [R249+0x35a00], [R84.64], P2 ;  /* 0x35a0000054f97fae */ /* 0x0003e80009121844 */
[----:B------:R-:W2:Y:S04]  /*fe70*/  LDL.LU.64 R244, [R1+0x3a8] ;  /* 0x0003a80001f47983 */ /* 0x000ea80000300a00 */
[----:B------:R-:W-:Y:S01]  /*fe80*/  STL.64 [R1+0x2f18], R88 ;  /* 0x002f185801007387 */ /* 0x000fe20000100a00 */
[----:B------:R-:W-:-:S03]  /*fe90*/  IMAD.WIDE R80, R248, 0x4, R246 ;  /* 0x00000004f8507825 */ /* 0x000fc600078e02f6 */
[----:B------:R-:W2:Y:S04]  /*fea0*/  LDL.LU.64 R18, [R1+0x3b0] ;  /* 0x0003b00001127983 */ /* 0x000ea80000300a00 */
[----:B------:R-:W2:Y:S04]  /*feb0*/  LDL.LU.64 R246, [R1+0x3b8] ;  /* 0x0003b80001f67983 */ /* 0x000ea80000300a00 */
[----:B------:R-:W-:Y:S01]  /*fec0*/  STL.64 [R1+0x2f10], R86 ;  /* 0x002f105601007387 */ /* 0x000fe20000100a00 */
[----:B------:R-:W-:-:S03]  /*fed0*/  IMAD.WIDE R2, R248, 0x4, R242 ;  /* 0x00000004f8027825 */ /* 0x000fc600078e02f2 */
        /* <DEDUP_REMOVED lines=8> */
[----:B------:R1:W-:Y:S01]  /*ff60*/  STL.64 [R1+0x2f00], R82 ;  /* 0x002f005201007387 */ /* 0x0003e20000100a00 */
[----:B------:R-:W-:-:S03]  /*ff70*/  IMAD.WIDE R74, R248, 0x4, R14 ;  /* 0x00000004f84a7825 */ /* 0x000fc600078e020e */
[----:B------:R1:W-:Y:S04]  /*ff80*/  LDGSTS.E [R249+0x36a00], [R76.64], P2 ;  /* 0x36a000004cf97fae */ /* 0x0003e80009121844 */
[----:B------:R-:W2:Y:S04]  /*ff90*/  LDL.LU.64 R14, [R1+0x3d8] ;  /* 0x0003d800010e7983 */ /* 0x000ea80000300a00 */
[----:B------:R1:W-:Y:S04]  /*ffa0*/  STL.64 [R1+0x2ef8], R80 ;  /* 0x002ef85001007387 */ /* 0x0003e80000100a00 */
[----:B------:R1:W-:Y:S01]  /*ffb0*/  LDGSTS.E [R249+0x36e00], [R74.64], P2 ;  /* 0x36e000004af97fae */ /* 0x0003e20009121844 */
[----:B---3--:R-:W-:-:S03]  /*ffc0*/  IMAD.WIDE R72, R248, 0x4, R12 ;  /* 0x00000004f8487825 */ /* 0x008fc600078e020c */
[----:B------:R-:W3:Y:S01]  /*ffd0*/  LDL.LU.64 R12, [R1+0x3e8] ;  /* 0x0003e800010c7983 */ /* 0x000ee20000300a00 */
[----:B----4-:R-:W-:-:S03]  /*ffe0*/  IMAD.WIDE R70, R248, 0x4, R22 ;  /* 0x00000004f8467825 */ /* 0x010fc600078e0216 */
[----:B------:R4:W-:Y:S04]  /*fff0*/  STL.64 [R1+0x2ef0], R78 ;  /* 0x002ef04e01007387 */ /* 0x0009e80000100a00 */
[----:B------:R4:W-:Y:S01]  /*10000*/  STL.64 [R1+0x2ee8], R76 ;  /* 0x002ee84c01007387 */ /* 0x0009e20000100a00 */
[----:B--2---:R-:W-:-:S03]  /*10010*/  IMAD.WIDE R68, R248, 0x4, R10 ;  /* 0x00000004f8447825 */ /* 0x004fc600078e020a */
[----:B------:R-:W2:Y:S04]  /*10020*/  LDL.LU.64 R10, [R1+0x3f0] ;  /* 0x0003f000010a7983 */ /* 0x000ea80000300a00 */
[----:B------:R4:W-:Y:S04]  /*10030*/  STL.64 [R1+0x2ee0], R74 ;  /* 0x002ee04a01007387 */ /* 0x0009e80000100a00 */
[----:B------:R4:W-:Y:S04]  /*10040*/  LDGSTS.E [R249+0x37200], [R72.64], P2 ;  /* 0x3720000048f97fae */ /* 0x0009e80009121844 */
[----:B------:R4:W-:Y:S01]  /*10050*/  LDGSTS.E [R249+0x37600], [R70.64], P2 ;  /* 0x3760000046f97fae */ /* 0x0009e20009121844 */
[----:B------:R-:W-:-:S03]  /*10060*/  IMAD.WIDE R66, R248, 0x4, R8 ;  /* 0x00000004f8427825 */ /* 0x000fc600078e0208 */
[----:B------:R-:W4:Y:S04]  /*10070*/  LDL.LU.64 R8, [R1+0x400] ;  /* 0x0004000001087983 */ /* 0x000f280000300a00 */
[----:B------:R1:W-:Y:S01]  /*10080*/  STL.64 [R1+0x2ed8], R72 ;  /* 0x002ed84801007387 */ /* 0x0003e20000100a00 */
[----:B------:R-:W-:-:S03]  /*10090*/  IMAD.WIDE R64, R248, 0x4, R20 ;  /* 0x00000004f8407825 */ /* 0x000fc600078e0214 */
[----:B------:R1:W-:Y:S04]  /*100a0*/  STL.64 [R1+0x2ed0], R70 ;  /* 0x002ed04601007387 */ /* 0x0003e80000100a00 */
[----:B------:R1:W-:Y:S04]  /*100b0*/  LDGSTS.E [R249+0x37a00], [R68.64], P2 ;  /* 0x37a0000044f97fae */ /* 0x0003e80009121844 */
[----:B------:R1:W-:Y:S04]  /*100c0*/  LDGSTS.E [R249+0x37e00], [R66.64], P2 ;  /* 0x37e0000042f97fae */ /* 0x0003e80009121844 */
[----:B------:R1:W-:Y:S01]  /*100d0*/  LDGSTS.E [R249+0x38200], [R64.64], P2 ;  /* 0x3820000040f97fae */ /* 0x0003e20009121844 */
[----:B------:R-:W-:-:S03]  /*100e0*/  IMAD.WIDE R62, R248, 0x4, R6 ;  /* 0x00000004f83e7825 */ /* 0x000fc600078e0206 */
[----:B------:R-:W4:Y:S04]  /*100f0*/  LDL.LU.64 R6, [R1+0x408] ;  /* 0x0004080001067983 */ /* 0x000f280000300a00 */
[----:B------:R1:W-:Y:S04]  /*10100*/  STL.64 [R1+0x2ec8], R68 ;  /* 0x002ec84401007387 */ /* 0x0003e80000100a00 */
[----:B------:R1:W-:Y:S01]  /*10110*/  LDGSTS.E [R249+0x38600], [R62.64], P2 ;  /* 0x386000003ef97fae */ /* 0x0003e20009121844 */
[----:B------:R-:W-:-:S03]  /*10120*/  IMAD.WIDE R60, R248, 0x4, R244 ;  /* 0x00000004f83c7825 */ /* 0x000fc600078e02f4 */
[----:B------:R-:W4:Y:S04]  /*10130*/  LDL.LU.64 R244, [R1+0x418] ;  /* 0x0004180001f47983 */ /* 0x000f280000300a00 */
[----:B------:R1:W-:Y:S04]  /*10140*/  STL.64 [R1+0x2ec0], R66 ;  /* 0x002ec04201007387 */ /* 0x0003e80000100a00 */
[----:B------:R1:W-:Y:S01]  /*10150*/  STL.64 [R1+0x2eb8], R64 ;  /* 0x002eb84001007387 */ /* 0x0003e20000100a00 */
[----:B------:R-:W-:-:S03]  /*10160*/  IMAD.WIDE R56, R248, 0x4, R246 ;  /* 0x00000004f8387825 */ /* 0x000fc600078e02f6 */
[----:B------:R-:W4:Y:S04]  /*10170*/  LDL.LU.64 R246, [R1+0x420] ;  /* 0x0004200001f67983 */ /* 0x000f280000300a00 */
[----:B------:R1:W-:Y:S01]  /*10180*/  STL.64 [R1+0x2eb0], R62 ;  /* 0x002eb03e01007387 */ /* 0x0003e20000100a00 */
[----:B------:R-:W-:-:S03]  /*10190*/  IMAD.WIDE R58, R248, 0x4, R18 ;  /* 0x00000004f83a7825 */ /* 0x000fc600078e0212 */
[----:B------:R1:W-:Y:S04]  /*101a0*/  LDGSTS.E [R249+0x38a00], [R60.64], P2 ;  /* 0x38a000003cf97fae */ /* 0x0003e80009121844 */
[----:B------:R1:W-:Y:S01]  /*101b0*/  LDGSTS.E [R249+0x38e00], [R58.64], P2 ;  /* 0x38e000003af97fae */ /* 0x0003e20009121844 */
[----:B------:R-:W-:-:S03]  /*101c0*/  IMAD.WIDE R54, R248, 0x4, R250 ;  /* 0x00000004f8367825 */ /* 0x000fc600078e02fa */
[----:B------:R-:W4:Y:S04]  /*101d0*/  LDL.LU.64 R250, [R1+0x428] ;  /* 0x0004280001fa7983 */ /* 0x000f280000300a00 */
[----:B------:R1:W-:Y:S04]  /*101e0*/  STL.64 [R1+0x2ea8], R60 ;  /* 0x002ea83c01007387 */ /* 0x0003e80000100a00 */
[----:B------:R1:W-:Y:S04]  /*101f0*/  STL.64 [R1+0x2ea0], R58 ;  /* 0x002ea03a01007387 */ /* 0x0003e80000100a00 */
[----:B------:R-:W4:Y:S01]  /*10200*/  LDL.LU.64 R30, [R1+0x430] ;  /* 0x00043000011e7983 */ /* 0x000f220000300a00 */
[----:B------:R-:W-:-:S03]  /*10210*/  IMAD.WIDE R52, R248, 0x4, R16 ;  /* 0x00000004f8347825 */ /* 0x000fc600078e0210 */
[----:B------:R-:W4:Y:S04]  /*10220*/  LDL.LU.64 R28, [R1+0x440] ;  /* 0x00044000011c7983 */ /* 0x000f280000300a00 */
[----:B------:R1:W-:Y:S04]  /*10230*/  STL.64 [R1+0x2e98], R56 ;  /* 0x002e983801007387 */ /* 0x0003e80000100a00 */
[----:B------:R-:W4:Y:S01]  /*10240*/  LDL.LU.64 R26, [R1+0x448] ;  /* 0x00044800011a7983 */ /* 0x000f220000300a00 */
[----:B------:R-:W-:-:S03]  /*10250*/  IMAD.WIDE R50, R248, 0x4, R14 ;  /* 0x00000004f8327825 */ /* 0x000fc600078e020e */
[----:B------:R-:W4:Y:S04]  /*10260*/  LDL.LU.64 R24, [R1+0x458] ;  /* 0x0004580001187983 */ /* 0x000f280000300a00 */
[----:B------:R1:W-:Y:S04]  /*10270*/  STL.64 [R1+0x2e90], R54 ;  /* 0x002e903601007387 */ /* 0x0003e80000100a00 */
[----:B------:R-:W4:Y:S04]  /*10280*/  LDL.LU.64 R22, [R1+0x460] ;  /* 0x0004600001167983 */ /* 0x000f280000300a00 */
[----:B------:R-:W4:Y:S04]  /*10290*/  LDL.LU.64 R20, [R1+0x470] ;  /* 0x0004700001147983 */ /* 0x000f280000300a00 */
[----:B------:R1:W-:Y:S04]  /*102a0*/  STL.64 [R1+0x2e88], R52 ;  /* 0x002e883401007387 */ /* 0x0003e80000100a00 */
[----:B------:R-:W4:Y:S04]  /*102b0*/  LDL.LU.64 R18, [R1+0x510] ;  /* 0x0005100001127983 */ /* 0x000f280000300a00 */
[----:B------:R-:W4:Y:S04]  /*102c0*/  LDL.LU.64 R16, [R1+0x508] ;  /* 0x0005080001107983 */ /* 0x000f280000300a00 */
[----:B------:R1:W-:Y:S04]  /*102d0*/  STL.64 [R1+0x2e80], R50 ;  /* 0x002e803201007387 */ /* 0x0003e80000100a00 */
[----:B------:R-:W4:Y:S04]  /*102e0*/  LDL.LU.64 R14, [R1+0x500] ;  /* 0x00050000010e7983 */ /* 0x000f280000300a00 */
[----:B------:R1:W-:Y:S04]  /*102f0*/  LDGSTS.E [R249+0x39200], [R56.64], P2 ;  /* 0x3920000038f97fae */ /* 0x0003e80009121844 */
[----:B------:R1:W-:Y:S04]  /*10300*/  LDGSTS.E [R249+0x39600], [R54.64], P2 ;  /* 0x3960000036f97fae */ /* 0x0003e80009121844 */
[----:B------:R1:W-:Y:S04]  /*10310*/  LDGSTS.E [R249+0x39a00], [R52.64], P2 ;  /* 0x39a0000034f97fae */ /* 0x0003e80009121844 */
[----:B------:R1:W-:Y:S01]  /*10320*/  LDGSTS.E [R249+0x39e00], [R50.64], P2 ;  /* 0x39e0000032f97fae */ /* 0x0003e20009121844 */
[----:B---3--:R-:W-:-:S03]  /*10330*/  IMAD.WIDE R48, R248, 0x4, R12 ;  /* 0x00000004f8307825 */ /* 0x008fc600078e020c */
[----:B------:R-:W3:Y:S04]  /*10340*/  LDL.LU.64 R12, [R1+0x4f8] ;  /* 0x0004f800010c7983 */ /* 0x000ee80000300a00 */
[----:B------:R1:W-:Y:S04]  /*10350*/  STL.64 [R1+0x2e78], R48 ;  /* 0x002e783001007387 */ /* 0x0003e80000100a00 */
[----:B------:R1:W-:Y:S01]  /*10360*/  LDGSTS.E [R249+0x3a200], [R48.64], P2 ;  /* 0x3a20000030f97fae */ /* 0x0003e20009121844 */
[----:B--2---:R-:W-:-:S03]  /*10370*/  IMAD.WIDE R46, R248, 0x4, R10 ;  /* 0x00000004f82e7825 */ /* 0x004fc600078e020a */
[----:B------:R-:W2:Y:S04]  /*10380*/  LDL.LU.64 R10, [R1+0x4f0] ;  /* 0x0004f000010a7983 */ /* 0x000ea80000300a00 */
[----:B------:R1:W-:Y:S01]  /*10390*/  LDGSTS.E [R249+0x3a600], [R46.64], P2 ;  /* 0x3a6000002ef97fae */ /* 0x0003e20009121844 */
[----:B----4-:R-:W-:-:S03]  /*103a0*/  IMAD.WIDE R44, R248, 0x4, R8 ;  /* 0x00000004f82c7825 */ /* 0x010fc600078e0208 */
[----:B------:R-:W4:Y:S04]  /*103b0*/  LDL.LU.64 R8, [R1+0x4e8] ;  /* 0x0004e80001087983 */ /* 0x000f280000300a00 */
[----:B------:R1:W-:Y:S04]  /*103c0*/  STL.64 [R1+0x2e70], R46 ;  /* 0x002e702e01007387 */ /* 0x0003e80000100a00 */
[----:B------:R1:W-:Y:S01]  /*103d0*/  LDGSTS.E [R249+0x3aa00], [R44.64], P2 ;  /* 0x3aa000002cf97fae */ /* 0x0003e20009121844 */
[----:B------:R-:W-:-:S03]  /*103e0*/  IMAD.WIDE R42, R248, 0x4, R6 ;  /* 0x00000004f82a7825 */ /* 0x000fc600078e0206 */
[----:B------:R-:W4:Y:S04]  /*103f0*/  LDL.LU.64 R6, [R1+0x490] ;  /* 0x0004900001067983 */ /* 0x000f280000300a00 */
[----:B------:R1:W-:Y:S01]  /*10400*/  LDGSTS.E [R249+0x3ae00], [R42.64], P2 ;  /* 0x3ae000002af97fae */ /* 0x0003e20009121844 */
[----:B------:R-:W-:-:S03]  /*10410*/  IMAD.WIDE R40, R248, 0x4, R244 ;  /* 0x00000004f8287825 */ /* 0x000fc600078e02f4 */
        /* <DEDUP_REMOVED lines=9> */
[----:B------:R1:W-:Y:S01]  /*104b0*/  STL.64 [R1+0x2e58], R40 ;  /* 0x002e582801007387 */ /* 0x0003e20000100a00 */
[----:B------:R-:W-:-:S03]  /*104c0*/  IMAD.WIDE R34, R248, 0x4, R30 ;  /* 0x00000004f8227825 */ /* 0x000fc600078e021e */
[----:B------:R1:W-:Y:S01]  /*104d0*/  STL.64 [R1+0x2e50], R38 ;  /* 0x002e502601007387 */ /* 0x0003e20000100a00 */
[----:B------:R-:W-:-:S03]  /*104e0*/  IMAD.WIDE R32, R248, 0x4, R28 ;  /* 0x00000004f8207825 */ /* 0x000fc600078e021c */
[----:B------:R1:W-:Y:S04]  /*104f0*/  STL.64 [R1+0x2e48], R36 ;  /* 0x002e482401007387 */ /* 0x0003e80000100a00 */
[----:B------:R1:W-:Y:S01]  /*10500*/  LDGSTS.E [R249+0x3ba00], [R36.64], P2 ;  /* 0x3ba0000024f97fae */ /* 0x0003e20009121844 */
        /* <DEDUP_REMOVED lines=9> */
[----:B-1----:R-:W1:Y:S01]  /*105a0*/  S2R R83, SR_TID.X ;  /* 0x0000000000537919 */ /* 0x002e620000002100 */
[----:B------:R-:W-:-:S03]  /*105b0*/  IMAD.WIDE R22, R248, 0x4, R18 ;  /* 0x00000004f8167825 */ /* 0x000fc600078e0212 */
[----:B------:R1:W-:Y:S01]  /*105c0*/  STL.64 [R1+0x2e20], R26 ;  /* 0x002e201a01007387 */ /* 0x0003e20000100a00 */
[----:B------:R-:W-:-:S03]  /*105d0*/  IMAD.WIDE R20, R248, 0x4, R16 ;  /* 0x00000004f8147825 */ /* 0x000fc600078e0210 */
[----:B------:R1:W-:Y:S04]  /*105e0*/  STL.64 [R1+0x2e18], R24 ;  /* 0x002e181801007387 */ /* 0x0003e80000100a00 */
[----:B------:R1:W-:Y:S01]  /*105f0*/  LDGSTS.E [R249+0x3c200], [R32.64], P2 ;  /* 0x3c20000020f97fae */ /* 0x0003e20009121844 */
[----:B------:R-:W-:-:S03]  /*10600*/  IMAD.WIDE R18, R248, 0x4, R14 ;  /* 0x00000004f8127825 */ /* 0x000fc600078e020e */
[----:B------:R1:W-:Y:S04]  /*10610*/  STL.64 [R1+0x2e10], R22 ;  /* 0x002e101601007387 */ /* 0x0003e80000100a00 */
[----:B------:R1:W-:Y:S04]  /*10620*/  STL.64 [R1+0x2e08], R20 ;  /* 0x002e081401007387 */ /* 0x0003e80000100a00 */
[----:B------:R1:W-:Y:S04]  /*10630*/  STL.64 [R1+0x2e00], R18 ;  /* 0x002e001201007387 */ /* 0x0003e80000100a00 */
[----:B------:R1:W-:Y:S04]  /*10640*/  LDGSTS.E [R249+0x3c600], [R30.64], P2 ;  /* 0x3c6000001ef97fae */ /* 0x0003e80009121844 */
[----:B------:R1:W-:Y:S04]  /*10650*/  LDGSTS.E [R249+0x3ca00], [R28.64], P2 ;  /* 0x3ca000001cf97fae */ /* 0x0003e80009121844 */
[----:B------:R1:W-:Y:S04]  /*10660*/  LDGSTS.E [R249+0x3ce00], [R26.64], P2 ;  /* 0x3ce000001af97fae */ /* 0x0003e80009121844 */
[----:B------:R1:W-:Y:S04]  /*10670*/  LDGSTS.E [R249+0x3d200], [R24.64], P2 ;  /* 0x3d20000018f97fae */ /* 0x0003e80009121844 */
[----:B------:R1:W-:Y:S04]  /*10680*/  LDGSTS.E [R249+0x3d600], [R22.64], P2 ;  /* 0x3d60000016f97fae */ /* 0x0003e80009121844 */
[----:B------:R1:W-:Y:S04]  /*10690*/  LDGSTS.E [R249+0x3da00], [R20.64], P2 ;  /* 0x3da0000014f97fae */ /* 0x0003e80009121844 */
[----:B------:R1:W-:Y:S01]  /*106a0*/  LDGSTS.E [R249+0x3de00], [R18.64], P2 ;  /* 0x3de0000012f97fae */ /* 0x0003e20009121844 */
[----:B---3--:R-:W-:-:S05]  /*106b0*/  IMAD.WIDE R16, R248, 0x4, R12 ;  /* 0x00000004f8107825 */ /* 0x008fca00078e020c */
[----:B------:R3:W-:Y:S04]  /*106c0*/  STL.64 [R1+0x2df8], R16 ;  /* 0x002df81001007387 */ /* 0x0007e80000100a00 */
[----:B------:R3:W-:Y:S01]  /*106d0*/  LDGSTS.E [R249+0x3e200], [R16.64], P2 ;  /* 0x3e20000010f97fae */ /* 0x0007e20009121844 */
[----:B--2---:R-:W-:-:S05]  /*106e0*/  IMAD.WIDE R14, R248, 0x4, R10 ;  /* 0x00000004f80e7825 */ /* 0x004fca00078e020a */
[----:B------:R3:W-:Y:S04]  /*106f0*/  STL.64 [R1+0x2df0], R14 ;  /* 0x002df00e01007387 */ /* 0x0007e80000100a00 */
[----:B------:R3:W-:Y:S01]  /*10700*/  LDGSTS.E [R249+0x3e600], [R14.64], P2 ;  /* 0x3e6000000ef97fae */ /* 0x0007e20009121844 */
[----:B----4-:R-:W-:-:S05]  /*10710*/  IMAD.WIDE R12, R248, 0x4, R8 ;  /* 0x00000004f80c7825 */ /* 0x010fca00078e0208 */
[----:B------:R3:W-:Y:S04]  /*10720*/  STL.64 [R1+0x2de8], R12 ;  /* 0x002de80c01007387 */ /* 0x0007e80000100a00 */
[----:B------:R3:W-:Y:S01]  /*10730*/  LDGSTS.E [R249+0x3ea00], [R12.64], P2 ;  /* 0x3ea000000cf97fae */ /* 0x0007e20009121844 */
[----:B------:R-:W-:-:S05]  /*10740*/  IMAD.WIDE R10, R248, 0x4, R6 ;  /* 0x00000004f80a7825 */ /* 0x000fca00078e0206 */
[----:B------:R3:W-:Y:S04]  /*10750*/  STL.64 [R1+0x2de0], R10 ;  /* 0x002de00a01007387 */ /* 0x0007e80000100a00 */
[----:B------:R3:W5:Y:S01]  /*10760*/  LDL.LU.64 R242, [R1+0x35f0] ;  /* 0x0035f00001f27983 */ /* 0x0007620000300a00 */
[----:B------:R-:W-:-:S03]  /*10770*/  IMAD.WIDE R8, R248, 0x4, R244 ;  /* 0x00000004f8087825 */ /* 0x000fc600078e02f4 */
[----:B------:R3:W-:Y:S04]  /*10780*/  LDGSTS.E [R249+0x3ee00], [R10.64], P2 ;  /* 0x3ee000000af97fae */ /* 0x0007e80009121844 */
[----:B------:R3:W-:Y:S04]  /*10790*/  STL.64 [R1+0x2dd8], R8 ;  /* 0x002dd80801007387 */ /* 0x0007e80000100a00 */
[----:B------:R3:W-:Y:S01]  /*107a0*/  LDGSTS.E [R249+0x3f200], [R8.64], P2 ;  /* 0x3f20000008f97fae */ /* 0x0007e20009121844 */
[----:B------:R-:W-:-:S05]  /*107b0*/  IMAD.WIDE R6, R248, 0x4, R246 ;  /* 0x00000004f8067825 */ /* 0x000fca00078e02f6 */
[----:B------:R3:W-:Y:S04]  /*107c0*/  STL.64 [R1+0x2dd0], R6 ;  /* 0x002dd00601007387 */ /* 0x0007e80000100a00 */
[----:B------:R3:W-:Y:S01]  /*107d0*/  LDGSTS.E [R249+0x3f600], [R6.64], P2 ;  /* 0x3f60000006f97fae */ /* 0x0007e20009121844 */
[----:B------:R-:W-:-:S05]  /*107e0*/  IMAD.WIDE R4, R248, 0x4, R250 ;  /* 0x00000004f8047825 */ /* 0x000fca00078e02fa */
[----:B------:R3:W-:Y:S04]  /*107f0*/  STL.64 [R1+0x2dc8], R4 ;  /* 0x002dc80401007387 */ /* 0x0007e80000100a00 */
[----:B------:R3:W-:Y:S04]  /*10800*/  STL.64 [R1+0x2dc0], R2 ;  /* 0x002dc00201007387 */ /* 0x0007e80000100a00 */
[----:B------:R3:W-:Y:S04]  /*10810*/  STL [R1+0x30f8], R226 ;  /* 0x0030f8e201007387 */ /* 0x0007e80000100800 */
        /* <DEDUP_REMOVED lines=15> */
[----:B------:R3:W-:Y:S04]  /*10910*/  LDGSTS.E [R249+0x3fa00], [R4.64], P2 ;  /* 0x3fa0000004f97fae */ /* 0x0007e80009121844 */
[----:B------:R3:W-:Y:S04]  /*10920*/  LDGSTS.E [R249+0x3fe00], [R2.64], P2 ;  /* 0x3fe0000002f97fae */ /* 0x0007e80009121844 */
[----:B------:R-:W0:Y:S01]  /*10930*/  LDGDEPBAR ;  /* 0x00000000000079af */ /* 0x000e220000000000 */
[----:B------:R-:W-:Y:S05]  /*10940*/  @P3 BRA `(.L_x_0) ;  /* 0x00007c9000003947 */ /* 0x000fea0003800000 */
[----:B-1----:R-:W-:Y:S01]  /*10950*/  IMAD.SHL.U32 R0, R83, 0x20, RZ ;  /* 0x0000002053007824 */ /* 0x002fe200078e00ff */
[----:B------:R1:W-:Y:S01]  /*10960*/  STL [R1+0x18e0], RZ ;  /* 0x0018e0ff01007387 */ /* 0x0003e20000100800 */
[----:B------:R-:W-:Y:S01]  /*10970*/  CS2R R224, SRZ ;  /* 0x0000000000e07805 */ /* 0x000fe2000001ff00 */
[----:B---3--:R-:W-:Y:S01]  /*10980*/  CS2R R226, SRZ ;  /* 0x0000000000e27805 */ /* 0x008fe2000001ff00 */
[----:B------:R-:W-:Y:S01]  /*10990*/  CS2R R220, SRZ ;  /* 0x0000000000dc7805 */ /* 0x000fe2000001ff00 */
[----:B------:R1:W-:Y:S01]  /*109a0*/  STL [R1+0x35e4], R0 ;  /* 0x0035e40001007387 */ /* 0x0003e20000100800 */
[----:B------:R-:W-:Y:S01]  /*109b0*/  CS2R R222, SRZ ;  /* 0x0000000000de7805 */ /* 0x000fe2000001ff00 */
[----:B------:R-:W-:Y:S01]  /*109c0*/  CS2R R216, SRZ ;  /* 0x0000000000d87805 */ /* 0x000fe2000001ff00 */
[----:B------:R-:W-:Y:S01]  /*109d0*/  CS2R R218, SRZ ;  /* 0x0000000000da7805 */ /* 0x000fe2000001ff00 */
[----:B------:R1:W-:Y:S01]  /*109e0*/  STL [R1+0x18e4], RZ ;  /* 0x0018e4ff01007387 */ /* 0x0003e20000100800 */
        /* <DEDUP_REMOVED lines=68> */
[----:B------:R-:W-:-:S03]  /*10e30*/  CS2R R6, SRZ ;  /* 0x0000000000067805 */ /* 0x000fc6000001ff00 */
[----:B------:R1:W-:Y:S04]  /*10e40*/  STL [R1+0x18fc], RZ ;  /* 0x0018fcff01007387 */ /* 0x0003e80000100800 */
        /* <DEDUP_REMOVED lines=1504> */
[----:B------:R1:W-:Y:S04]  /*16c50*/  STL [R1], RZ ;  /* 0x000000ff01007387 */ /* 0x0003e80000100800 */
        /* <DEDUP_REMOVED lines=406> */
[----:B------:R1:W-:Y:S01]  /*185c0*/  STL [R1+0x148c], RZ ;  /* 0x00148cff01007387 */ /* 0x0003e20000100800 */
[----:B------:R-:W-:Y:S05]  /*185d0*/  BRA `(.L_x_1) ;  /* 0x0004d2e000007947 */ /* 0x000fea0003800000 */
.L_x_0:
[C---:B-1-3--:R-:W-:Y:S01]  /*185e0*/  IMAD.SHL.U32 R6, R83.reuse, 0x20, RZ ;  /* 0x0000002053067824 */ /* 0x04afe200078e00ff */
[----:B------:R-:W-:Y:S01]  /*185f0*/  STL [R1+0x2dbc], RZ ;  /* 0x002dbcff01007387 */ /* 0x000fe20000100800 */
[----:B------:R-:W-:Y:S01]  /*18600*/  IMAD.MOV.U32 R8, RZ, RZ, 0x1 ;  /* 0x00000001ff087424 */ /* 0x000fe200078e00ff */
[C---:B------:R-:W-:Y:S01]  /*18610*/  LOP3.LUT R4, R83.reuse, 0x7, RZ, 0xc0, !PT ;  /* 0x0000000753047812 */ /* 0x040fe200078ec0ff */
[----:B------:R-:W-:Y:S01]  /*18620*/  IMAD.MOV.U32 R7, RZ, RZ, -0x1 ;  /* 0xffffffffff077424 */ /* 0x000fe200078e00ff */
[----:B------:R-:W-:Y:S01]  /*18630*/  STL [R1+0x35e4], R6 ;  /* 0x0035e40601007387 */ /* 0x000fe20000100800 */
[----:B------:R-:W-:Y:S01]  /*18640*/  IMAD.MOV.U32 R2, RZ, RZ, 0x1f ;  /* 0x0000001fff027424 */ /* 0x000fe200078e00ff */
[----:B------:R-:W-:Y:S01]  /*18650*/  CS2R R224, SRZ ;  /* 0x0000000000e07805 */ /* 0x000fe2000001ff00 */
[----:B------:R-:W-:Y:S01]  /*18660*/  IMAD R4, R4, 0x90, RZ ;  /* 0x0000009004047824 */ /* 0x000fe200078e02ff */
[----:B------:R1:W-:Y:S01]  /*18670*/  STL [R1+0x18a8], R8 ;  /* 0x0018a80801007387 */ /* 0x0003e20000100800 */
[----:B------:R-:W-:Y:S01]  /*18680*/  IMAD.SHL.U32 R5, R83, 0x2, RZ ;  /* 0x0000000253057824 */ /* 0x000fe200078e00ff */
[----:B------:R-:W-:Y:S01]  /*18690*/  IADD3 R2, R2, c[0x0][0x180], RZ ;  /* 0x0000600002027a10 */ /* 0x000fe20007ffe0ff */
[----:B------:R-:W-:Y:S01]  /*186a0*/  IMAD.MOV.U32 R0, RZ, RZ, c[0x0][0x188] ;  /* 0x00006200ff007624 */ /* 0x000fe200078e00ff */
[----:B------:R2:W-:Y:S01]  /*186b0*/  STL [R1+0x18ac], R7 ;  /* 0x0018ac0701007387 */ /* 0x0005e20000100800 */
[----:B------:R-:W-:Y:S01]  /*186c0*/  CS2R R226, SRZ ;  /* 0x0000000000e27805 */ /* 0x000fe2000001ff00 */
[----:B------:R-:W-:Y:S01]  /*186d0*/  SHF.R.S32.HI R3, RZ, 0x1f, R2 ;  /* 0x0000001fff037819 */ /* 0x000fe20000011402 */
[----:B------:R-:W-:Y:S01]  /*186e0*/  IMAD.SHL.U32 R68, R0, 0x20, RZ ;  /* 0x0000002000447824 */ /* 0x000fe200078e00ff */
[----:B------:R-:W-:Y:S01]  /*186f0*/  STL [R1+0x18e0], RZ ;  /* 0x0018e0ff01007387 */ /* 0x000fe20000100800 */
[----:B------:R-:W-:Y:S01]  /*18700*/  LOP3.LUT R4, R4, 0x30, R5, 0x78, !PT ;  /* 0x0000003004047812 */ /* 0x000fe200078e7805 */
[----:B------:R-:W-:Y:S01]  /*18710*/  CS2R R220, SRZ ;  /* 0x0000000000dc7805 */ /* 0x000fe2000001ff00 */
[----:B------:R-:W-:Y:S01]  /*18720*/  LEA.HI R3, R3, R2, RZ, 0x5 ;  /* 0x0000000203037211 */ /* 0x000fe200078f28ff */
[----:B------:R-:W-:Y:S01]  /*18730*/  STL [R1+0x18e4], RZ ;  /* 0x0018e4ff01007387 */ /* 0x000fe20000100800 */
[----:B------:R-:W-:Y:S01]  /*18740*/  LOP3.LUT R5, R83, 0x3, RZ, 0xc0, !PT ;  /* 0x0000000353057812 */ /* 0x000fe200078ec0ff */
[----:B------:R-:W-:Y:S01]  /*18750*/  CS2R R222, SRZ ;  /* 0x0000000000de7805 */ /* 0x000fe2000001ff00 */
[----:B------:R-:W-:Y:S01]  /*18760*/  SHF.R.S32.HI R69, RZ, 0x5, R3 ;  /* 0x00000005ff457819 */ /* 0x000fe20000011403 */
[----:B------:R-:W-:Y:S01]  /*18770*/  STL [R1+0x18e8], RZ ;  /* 0x0018e8ff01007387 */ /* 0x000fe20000100800 */
[----:B------:R-:W-:Y:S01]  /*18780*/  LOP3.LUT R3, R4, 0x400, R6, 0xf8, !PT ;  /* 0x0000040004037812 */ /* 0x000fe200078ef806 */
[----:B------:R-:W-:Y:S01]  /*18790*/  IMAD R5, R5, 0x820, RZ ;  /* 0x0000082005057824 */ /* 0x000fe200078e02ff */
[----:B------:R-:W-:Y:S01]  /*187a0*/  SHF.R.S32.HI R0, RZ, 0x1f, R68 ;  /* 0x0000001fff007819 */ /* 0x000fe20000011444 */
[----:B------:R-:W-:Y:S01]  /*187b0*/  STL [R1+0x18ec], RZ ;  /* 0x0018ecff01007387 */ /* 0x000fe20000100800 */
[----:B------:R-:W-:Y:S01]  /*187c0*/  SHF.R.S32.HI R2, RZ, 0x1f, R248 ;  /* 0x0000001fff027819 */ /* 0x000fe200000114f8 */
[----:B------:R-:W-:Y:S01]  /*187d0*/  CS2R R216, SRZ ;  /* 0x0000000000d87805 */ /* 0x000fe2000001ff00 */
[----:B------:R-:W-:Y:S01]  /*187e0*/  SHF.L.U64.HI R0, R68, 0x2, R0 ;  /* 0x0000000244007819 */ /* 0x000fe20000010200 */
[----:B------:R-:W-:Y:S01]  /*187f0*/  STL [R1+0x1740], RZ ;  /* 0x001740ff01007387 */ /* 0x000fe20000100800 */
[----:B------:R-:W-:Y:S01]  /*18800*/  LOP3.LUT R68, R5, 0x5c, R83, 0x78, !PT ;  /* 0x0000005c05447812 */ /* 0x000fe200078e7853 */
[----:B------:R-:W-:Y:S01]  /*18810*/  CS2R R218, SRZ ;  /* 0x0000000000da7805 */ /* 0x000fe2000001ff00 */
[----:B------:R-:W-:Y:S01]  /*18820*/  SHF.L.U64.HI R2, R248, 0x2, R2 ;  /* 0x00000002f8027819 */ /* 0x000fe20000010202 */
[----:B------:R-:W-:Y:S01]  /*18830*/  STL [R1+0x1744], RZ ;  /* 0x001744ff01007387 */ /* 0x000fe20000100800 */
[----:B------:R-:W-:Y:S01]  /*18840*/  CS2R R156, SRZ ;  /* 0x00000000009c7805 */ /* 0x000fe2000001ff00 */
[----:B------:R-:W-:Y:S01]  /*18850*/  CS2R R158, SRZ ;  /* 0x00000000009e7805 */ /* 0x000fe2000001ff00 */
[----:B------:R-:W-:Y:S01]  /*18860*/  CS2R R248, SRZ ;  /* 0x0000000000f87805 */ /* 0x000fe2000001ff00 */
        /* <DEDUP_REMOVED lines=61> */
[----:B-1----:R-:W-:Y:S01]  /*18c40*/  CS2R R8, SRZ ;  /* 0x0000000000087805 */ /* 0x002fe2000001ff00 */
[----:B------:R-:W-:Y:S01]  /*18c50*/  CS2R R10, SRZ ;  /* 0x00000000000a7805 */ /* 0x000fe2000001ff00 */
[----:B------:R-:W-:Y:S01]  /*18c60*/  CS2R R4, SRZ ;  /* 0x0000000000047805 */ /* 0x000fe2000001ff00 */
[----:B------:R-:W-:Y:S01]  /*18c70*/  STL [R1+0x1918], RZ ;  /* 0x001918ff01007387 */ /* 0x000fe20000100800 */
[----:B--2---:R-:W-:Y:S01]  /*18c80*/  CS2R R6, SRZ ;  /* 0x0000000000067805 */ /* 0x004fe2000001ff00 */
[----:B------:R-:W-:-:S02]  /*18c90*/  IADD3 R69, R69, -0x2, RZ ;  /* 0xfffffffe45457810 */ /* 0x000fc40007ffe0ff */
[----:B------:R-:W-:Y:S01]  /*18ca0*/  STL [R1+0x191c], RZ ;  /* 0x00191cff01007387 */ /* 0x000fe20000100800 */
[----:B------:R-:W-:-:S03]  /*18cb0*/  LOP3.LUT R68, R68, 0x20, RZ, 0x3c, !PT ;  /* 0x0000002044447812 */ /* 0x000fc600078e3cff */
[----:B------:R-:W-:Y:S04]  /*18cc0*/  STL [R1+0x1920], RZ ;  /* 0x001920ff01007387 */ /* 0x000fe80000100800 */
        /* <DEDUP_REMOVED lines=1499> */
[----:B------:R-:W-:Y:S04]  /*1ea80*/  STL [R1], RZ ;  /* 0x000000ff01007387 */ /* 0x000fe80000100800 */
        /* <DEDUP_REMOVED lines=329> */
[----:B------:R1:W-:Y:S04]  /*1ff20*/  STL [R1+0x35c4], R3 ;  /* 0x0035c40301007387 */ /* 0x0003e80000100800 */
[----:B------:R2:W-:Y:S04]  /*1ff30*/  STL [R1+0x1768], RZ ;  /* 0x001768ff01007387 */ /* 0x0005e80000100800 */
[----:B------:R2:W-:Y:S01]  /*1ff40*/  STL [R1+0x176c], RZ ;  /* 0x00176cff01007387 */ /* 0x0005e20000100800 */
[----:B-1----:R-:W-:-:S03]  /*1ff50*/  LOP3.LUT R3, R3, 0x40, RZ, 0x3c, !PT ;  /* 0x0000004003037812 */ /* 0x002fc600078e3cff */
        /* <DEDUP_REMOVED lines=76> */
[----:B------:R2:W-:Y:S02]  /*20420*/  STL [R1+0x35e0], R3 ;  /* 0x0035e00301007387 */ /* 0x0005e40000100800 */
.L_x_2:
[----:B--2---:R-:W2:Y:S01]  /*20430*/  LDL.LU R3, [R1+0x18ac] ;  /* 0x0018ac0001037983 */ /* 0x004ea20000300800 */
[----:B------:R-:W-:-:S04]  /*20440*/  DEPBAR.LE SB0, 0x2 ;  /* 0x000080800000791a */ /* 0x000fc80000000000 */
[----:B------:R-:W3:Y:S04]  /*20450*/  LDL R68, [R1+0x35c4] ;  /* 0x0035c40001447983 */ /* 0x000ee80000100800 */
[----:B-----5:R-:W-:Y:S04]  /*20460*/  STL [R1+0x37a4], R242 ;  /* 0x0037a4f201007387 */ /* 0x020fe80000100800 */
[----:B------:R-:W-:Y:S04]  /*20470*/  STL [R1+0x37a0], R243 ;  /* 0x0037a0f301007387 */ /* 0x000fe80000100800 */
[----:B------:R-:W-:Y:S04]  /*20480*/  STL [R1+0x3680], R0 ;  /* 0x0036800001007387 */ /* 0x000fe80000100800 */
[----:B------:R-:W-:Y:S04]  /*20490*/  STL [R1+0x367c], R2 ;  /* 0x00367c0201007387 */ /* 0x000fe80000100800 */
[----:B------:R-:W-:Y:S04]  /*204a0*/  STL [R1+0x3678], R252 ;  /* 0x003678fc01007387 */ /* 0x000fe80000100800 */
[----:B------:R-:W1:Y:S02]  /*204b0*/  S2R R71, SR_TID.X ;  /* 0x0000000000477919 */ /* 0x000e640000002100 */
[----:B-1----:R-:W-:-:S02]  /*204c0*/  LOP3.LUT R69, R71, 0x3, RZ, 0xc0, !PT ;  /* 0x0000000347457812 */ /* 0x002fc400078ec0ff */
[----:B------:R-:W-:-:S03]  /*204d0*/  LOP3.LUT R70, R71, 0x3, RZ, 0xc0, !PT ;  /* 0x0000000347467812 */ /* 0x000fc600078ec0ff */
[----:B------:R-:W-:Y:S02]  /*204e0*/  IMAD R69, R69, 0x820, RZ ;  /* 0x0000082045457824 */ /* 0x000fe400078e02ff */
[----:B------:R-:W-:-:S03]  /*204f0*/  IMAD R70, R70, 0x820, RZ ;  /* 0x0000082046467824 */ /* 0x000fc600078e02ff */
[--C-:B------:R-:W-:Y:S02]  /*20500*/  LOP3.LUT R69, R69, 0x5c, R71.reuse, 0x78, !PT ;  /* 0x0000005c45457812 */ /* 0x100fe400078e7847 */
[----:B------:R-:W-:Y:S02]  /*20510*/  LOP3.LUT R70, R70, 0x5c, R71, 0x78, !PT ;  /* 0x0000005c46467812 */ /* 0x000fe400078e7847 */
[----:B------:R-:W-:Y:S01]  /*20520*/  LOP3.LUT R69, R69, 0x20, RZ, 0x3c, !PT ;  /* 0x0000002045457812 */ /* 0x000fe200078e3cff */
[----:B------:R-:W-:Y:S01]  /*20530*/  BAR.SYNC.DEFER_BLOCKING 0x0 ;  /* 0x0000000000007b1d */ /* 0x000fe20000010000 */
[----:B--2---:R-:W-:-:S04]  /*20540*/  IADD3 R3, R3, 0x1, RZ ;  /* 0x0000000103037810 */ /* 0x004fc80007ffe0ff */
[----:B------:R-:W-:-:S04]  /*20550*/  ISETP.GT.AND P0, PT, R3, 0x1, PT ;  /* 0x000000010300780c */ /* 0x000fc80003f04270 */
[----:B------:R-:W-:-:S05]  /*20560*/  SEL R241, R3, RZ, !P0 ;  /* 0x000000ff03f17207 */ /* 0x000fca0004000000 */
[----:B------:R-:W-:Y:S01]  /*20570*/  STL [R1+0x18ac], R241 ;  /* 0x0018acf101007387 */ /* 0x000fe20000100800 */
[C---:B------:R-:W-:Y:S02]  /*20580*/  IMAD R3, R241.reuse, 0x10000, R70 ;  /* 0x00010000f1037824 */ /* 0x040fe400078e0246 */
[C---:B------:R-:W-:Y:S01]  /*20590*/  IMAD R240, R241.reuse, 0x10000, R69 ;  /* 0x00010000f1f07824 */ /* 0x040fe200078e0245 */
[----:B------:R-:W2:Y:S01]  /*205a0*/  LDL.LU.64 R192, [R1+0x18e0] ;  /* 0x0018e00001c07983 */ /* 0x000ea20000300a00 */
[----:B---3--:R-:W-:-:S03]  /*205b0*/  IMAD R196, R241, 0x10000, R68 ;  /* 0x00010000f1c47824 */ /* 0x008fc600078e0244 */
[----:B------:R-:W2:Y:S04]  /*205c0*/  LDL.LU.64 R194, [R1+0x18e8] ;  /* 0x0018e80001c27983 */ /* 0x000ea80000300a00 */
[----:B------:R-:W3:Y:S04]  /*205d0*/  LDL.LU.64 R188, [R1+0x1190] ;  /* 0x0011900001bc7983 */ /* 0x000ee80000300a00 */
[----:B------:R-:W3:Y:S04]  /*205e0*/  LDL.LU.64 R190, [R1+0x1198] ;  /* 0x0011980001be7983 */ /* 0x000ee80000300a00 */
        /* <DEDUP_REMOVED lines=10> */
[----:B------:R-:W-:Y:S04]  /*20690*/  LDS R88, [R3] ;  /* 0x0000000003587984 */ /* 0x000fe80000000800 */
[----:B------:R-:W-:Y:S04]  /*206a0*/  LDS R90, [R3+0x2000] ;  /* 0x00200000035a7984 */ /* 0x000fe80000000800 */
[----:B------:R-:W-:Y:S04]  /*206b0*/  LDS R89, [R240] ;  /* 0x00000000f0597984 */ /* 0x000fe80000000800 */
[----:B------:R-:W-:Y:S04]  /*206c0*/  LDS R91, [R240+0x2000] ;  /* 0x00200000f05b7984 */ /* 0x000fe80000000800 */
[----:B------:R-:W1:Y:S04]  /*206d0*/  LDSM.16.M88.4 R76, [R196+0x20000] ;  /* 0x02000000c44c783b */ /* 0x000e680000000200 */
[----:B------:R-:W-:Y:S04]  /*206e0*/  LDS R92, [R3+0x80] ;  /* 0x00008000035c7984 */ /* 0x000fe80000000800 */
[----:B------:R-:W-:Y:S04]  /*206f0*/  LDS R94, [R3+0x2080] ;  /* 0x00208000035e7984 */ /* 0x000fe80000000800 */
[----:B------:R-:W-:Y:S04]  /*20700*/  LDS R93, [R240+0x80] ;  /* 0x00008000f05d7984 */ /* 0x000fe80000000800 */
[----:B------:R-:W-:Y:S04]  /*20710*/  LDS R95, [R240+0x2080] ;  /* 0x00208000f05f7984 */ /* 0x000fe80000000800 */
[----:B------:R-:W-:Y:S04]  /*20720*/  LDS R96, [R3+0x100] ;  /* 0x0001000003607984 */ /* 0x000fe80000000800 */
[----:B------:R-:W-:Y:S04]  /*20730*/  LDS R98, [R3+0x2100] ;  /* 0x0021000003627984 */ /* 0x000fe80000000800 */
[----:B------:R-:W-:Y:S04]  /*20740*/  LDS R97, [R240+0x100] ;  /* 0x00010000f0617984 */ /* 0x000fe80000000800 */
[----:B------:R-:W-:Y:S04]  /*20750*/  LDS R99, [R240+0x2100] ;  /* 0x00210000f0637984 */ /* 0x000fe80000000800 */
[----:B------:R-:W1:Y:S04]  /*20760*/  LDSM.16.M88.4 R68, [R196+0x20800] ;  /* 0x02080000c444783b */ /* 0x000e680000000200 */
[----:B------:R-:W-:Y:S04]  /*20770*/  LDS R100, [R3+0x180] ;  /* 0x0001800003647984 */ /* 0x000fe80000000800 */
[----:B------:R-:W-:Y:S04]  /*20780*/  LDS R102, [R3+0x2180] ;  /* 0x0021800003667984 */ /* 0x000fe80000000800 */
[----:B------:R-:W-:Y:S04]  /*20790*/  LDS R101, [R240+0x180] ;  /* 0x00018000f0657984 */ /* 0x000fe80000000800 */
[----:B------:R-:W1:Y:S04]  /*207a0*/  LDS R103, [R240+0x2180] ;  /* 0x00218000f0677984 */ /* 0x000e680000000800 */
[----:B------:R-:W4:Y:S04]  /*207b0*/  LDL.LU.64 R172, [R1+0x6c0] ;  /* 0x0006c00001ac7983 */ /* 0x000f280000300a00 */
[----:B------:R-:W4:Y:S04]  /*207c0*/  LDL.LU.64 R174, [R1+0x6c8] ;  /* 0x0006c80001ae7983 */ /* 0x000f280000300a00 */
[----:B------:R-:W4:Y:S04]  /*207d0*/  LDL.LU.64 R168, [R1+0x5a0] ;  /* 0x0005a00001a87983 */ /* 0x000f280000300a00 */
[----:B------:R-:W4:Y:S04]  /*207e0*/  LDL.LU.64 R170, [R1+0x5a8] ;  /* 0x0005a80001aa7983 */ /* 0x000f280000300a00 */
[----:B------:R-:W-:Y:S04]  /*207f0*/  LDS R104, [R3+0x200] ;  /* 0x0002000003687984 */ /* 0x000fe80000000800 */
[----:B------:R-:W-:Y:S04]  /*20800*/  LDS R106, [R3+0x2200] ;  /* 0x00220000036a7984 */ /* 0x000fe80000000800 */
[----:B------:R-:W-:Y:S04]  /*20810*/  LDS R105, [R240+0x200] ;  /* 0x00020000f0697984 */ /* 0x000fe80000000800 */
[----:B------:R-:W2:Y:S04]  /*20820*/  LDS R107, [R240+0x2200] ;  /* 0x00220000f06b7984 */ /* 0x000ea80000000800 */
[----:B------:R-:W-:Y:S04]  /*20830*/  LDS R140, [R3+0x280] ;  /* 0x00028000038c7984 */ /* 0x000fe80000000800 */
[----:B------:R-:W-:Y:S04]  /*20840*/  LDS R142, [R3+0x2280] ;  /* 0x00228000038e7984 */ /* 0x000fe80000000800 */
[----:B------:R-:W-:Y:S04]  /*20850*/  LDS R141, [R240+0x280] ;  /* 0x00028000f08d7984 */ /* 0x000fe80000000800 */
[----:B------:R-:W2:Y:S04]  /*20860*/  LDS R143, [R240+0x2280] ;  /* 0x00228000f08f7984 */ /* 0x000ea80000000800 */
[----:B------:R-:W-:Y:S04]  /*20870*/  STL [R1+0x3f88], R241 ;  /* 0x003f88f101007387 */ /* 0x000fe80000100800 */
[----:B-1----:R-:W-:Y:S04]  /*20880*/  STL [R1+0x4334], R78 ;  /* 0x0043344e01007387 */ /* 0x002fe80000100800 */
[----:B------:R-:W-:Y:S04]  /*20890*/  STL [R1+0x4330], R79 ;  /* 0x0043304f01007387 */ /* 0x000fe80000100800 */
[----:B------:R-:W-:Y:S04]  /*208a0*/  STL [R1+0x433c], R70 ;  /* 0x00433c4601007387 */ /* 0x000fe80000100800 */
[----:B------:R-:W-:Y:S04]  /*208b0*/  STL [R1+0x4338], R71 ;  /* 0x0043384701007387 */ /* 0x000fe80000100800 */
[----:B------:R-:W-:Y:S04]  /*208c0*/  LDS R136, [R3+0x300] ;  /* 0x0003000003887984 */ /* 0x000fe80000000800 */
[----:B------:R-:W-:Y:S04]  /*208d0*/  LDS R138, [R3+0x2300] ;  /* 0x00230000038a7984 */ /* 0x000fe80000000800 */
[----:B------:R-:W-:Y:S04]  /*208e0*/  LDS R137, [R240+0x300] ;  /* 0x00030000f0897984 */ /* 0x000fe80000000800 */
[----:B------:R-:W1:Y:S04]  /*208f0*/  LDS R139, [R240+0x2300] ;  /* 0x00230000f08b7984 */ /* 0x000e680000000800 */
        /* <DEDUP_REMOVED lines=19> */
[----:B------:R-:W-:Y:S04]  /*20a30*/  LDS R119, [R240+0x2580] ;  /* 0x00258000f0777984 */ /* 0x000fe80000000800 */
[----:B------:R-:W-:Y:S04]  /*20a40*/  LDS R112, [R3+0x600] ;  /* 0x0006000003707984 */ /* 0x000fe80000000800 */
[----:B------:R-:W-:Y:S04]  /*20a50*/  LDS R114, [R3+0x2600] ;  /* 0x0026000003727984 */ /* 0x000fe80000000800 */
[----:B------:R-:W-:Y:S01]  /*20a60*/  LDS R113, [R240+0x600] ;  /* 0x00060000f0717984 */ /* 0x000fe20000000800 */
[-C--:B--2---:R-:W-:Y:S03]  /*20a70*/  HMMA.1688.F32.TF32 R200, R88, R76.reuse, R192 ;  /* 0x0000004c58c8723c */ /* 0x084fe600000810c0 */
[----:B------:R-:W2:Y:S04]  /*20a80*/  LDS R115, [R240+0x2600] ;  /* 0x00260000f0737984 */ /* 0x000ea80000000800 */
[----:B------:R-:W-:Y:S01]  /*20a90*/  LDS R108, [R3+0x680] ;  /* 0x00068000036c7984 */ /* 0x000fe20000000800 */
[-C--:B---3--:R-:W-:Y:S03]  /*20aa0*/  HMMA.1688.F32.TF32 R192, R92, R76.reuse, R188 ;  /* 0x0000004c5cc0723c */ /* 0x088fe600000810bc */
[----:B------:R-:W-:Y:S04]  /*20ab0*/  LDS R110, [R3+0x2680] ;  /* 0x00268000036e7984 */ /* 0x000fe80000000800 */
[----:B------:R-:W-:Y:S01]  /*20ac0*/  LDS R109, [R240+0x680] ;  /* 0x00068000f06d7984 */ /* 0x000fe20000000800 */
[-C--:B----4-:R-:W-:Y:S03]  /*20ad0*/  HMMA.1688.F32.TF32 R188, R96, R76.reuse, R184 ;  /* 0x0000004c60bc723c */ /* 0x090fe600000810b8 */
[----:B------:R-:W3:Y:S04]  /*20ae0*/  LDS R111, [R240+0x2680] ;  /* 0x00268000f06f7984 */ /* 0x000ee80000000800 */
[----:B------:R-:W-:Y:S01]  /*20af0*/  LDS R80, [R3+0x700] ;  /* 0x0007000003507984 */ /* 0x000fe20000000800 */
[-C--:B------:R-:W-:Y:S03]  /*20b00*/  HMMA.1688.F32.TF32 R184, R100, R76.reuse, R164 ;  /* 0x0000004c64b8723c */ /* 0x080fe600000810a4 */
[----:B------:R-:W-:Y:S04]  /*20b10*/  STL.64 [R1+0x1c70], R200 ;  /* 0x001c70c801007387 */ /* 0x000fe80000100a00 */
[----:B------:R-:W-:Y:S04]  /*20b20*/  STL.64 [R1+0x1c78], R202 ;  /* 0x001c78ca01007387 */ /* 0x000fe80000100a00 */
[----:B------:R-:W-:Y:S04]  /*20b30*/  STL.64 [R1+0x1cc0], R192 ;  /* 0x001cc0c001007387 */ /* 0x000fe80000100a00 */
[----:B------:R-:W-:Y:S04]  /*20b40*/  STL.64 [R1+0x1cc8], R194 ;  /* 0x001cc8c201007387 */ /* 0x000fe80000100a00 */
[----:B------:R-:W4:Y:S04]  /*20b50*/  LDL.LU.64 R164, [R1+0x1740] ;  /* 0x0017400001a47983 */ /* 0x000f280000300a00 */
[----:B------:R-:W-:Y:S04]  /*20b60*/  STL.64 [R1+0x1e20], R188 ;  /* 0x001e20bc01007387 */ /* 0x000fe80000100a00 */
[----:B------:R-:W-:Y:S04]  /*20b70*/  STL.64 [R1+0x1e28], R190 ;  /* 0x001e28be01007387 */ /* 0x000fe80000100a00 */
[----:B------:R-:W4:Y:S04]  /*20b80*/  LDL.LU.64 R166, [R1+0x1748] ;  /* 0x0017480001a67983 */ /* 0x000f280000300a00 */
[----:B------:R-:W-:Y:S04]  /*20b90*/  STL.64 [R1+0x1fa0], R184 ;  /* 0x001fa0b801007387 */ /* 0x000fe80000100a00 */
[----:B------:R1:W-:Y:S04]  /*20ba0*/  STL.64 [R1+0x1fa8], R186 ;  /* 0x001fa8ba01007387 */ /* 0x0003e80000100a00 */
[----:B------:R-:W-:Y:S04]  /*20bb0*/  LDS R82, [R3+0x2700] ;  /* 0x0027000003527984 */ /* 0x000fe80000000800 */
[----:B------:R-:W-:Y:S01]  /*20bc0*/  LDS R81, [R240+0x700] ;  /* 0x00070000f0517984 */ /* 0x000fe20000000800 */
[-C--:B-1----:R-:W-:Y:S03]  /*20bd0*/  HMMA.1688.F32.TF32 R184, R104, R76.reuse, R180 ;  /* 0x0000004c68b8723c */ /* 0x082fe600000810b4 */
[----:B------:R-:W1:Y:S04]  /*20be0*/  LDS R83, [R240+0x2700] ;  /* 0x00270000f0537984 */ /* 0x000e680000000800 */
[----:B------:R-:W-:Y:S01]  /*20bf0*/  LDS R84, [R3+0x780] ;  /* 0x0007800003547984 */ /* 0x000fe20000000800 */
[-C--:B------:R-:W-:Y:S03]  /*20c00*/  HMMA.1688.F32.TF32 R180, R140, R76.reuse, R176 ;  /* 0x0000004c8cb4723c */ /* 0x080fe600000810b0 */
[----:B------:R-:W-:Y:S04]  /*20c10*/  LDS R86, [R3+0x2780] ;  /* 0x0027800003567984 */ /* 0x000fe80000000800 */
[----:B------:R-:W-:Y:S01]  /*20c20*/  LDS R85, [R240+0x780] ;  /* 0x00078000f0557984 */ /* 0x000fe20000000800 */
[-C--:B------:R-:W-:Y:S03]  /*20c30*/  HMMA.1688.F32.TF32 R176, R136, R76.reuse, R160 ;  /* 0x0000004c88b0723c */ /* 0x080fe600000810a0 */
[----:B------:R-:W1:Y:S04]  /*20c40*/  LDS R87, [R240+0x2780] ;  /* 0x00278000f0577984 */ /* 0x000e680000000800 */
[----:B------:R-:W-:Y:S04]  /*20c50*/  STL.64 [R1+0x20f0], R184 ;  /* 0x0020f0b801007387 */ /* 0x000fe80000100a00 */
[----:B------:R-:W-:Y:S04]  /*20c60*/  STL.64 [R1+0x20f8], R186 ;  /* 0x0020f8ba01007387 */ /* 0x000fe80000100a00 */
[----:B------:R-:W4:Y:S04]  /*20c70*/  LDL.LU.64 R160, [R1+0x1170] ;  /* 0x0011700001a07983 */ /* 0x000f280000300a00 */
[----:B------:R-:W-:Y:S04]  /*20c80*/  STL.64 [R1+0x2440], R180 ;  /* 0x002440b401007387 */ /* 0x000fe80000100a00 */
[----:B------:R2:W-:Y:S04]  /*20c90*/  STL.64 [R1+0x2448], R182 ;  /* 0x002448b601007387 */ /* 0x0005e80000100a00 */
[----:B------:R-:W4:Y:S04]  /*20ca0*/  LDL.LU.64 R162, [R1+0x1178] ;  /* 0x0011780001a27983 */ /* 0x000f280000300a00 */
[----:B------:R-:W-:Y:S04]  /*20cb0*/  STL.64 [R1+0x25b0], R176 ;  /* 0x0025b0b001007387 */ /* 0x000fe80000100a00 */
[----:B------:R1:W-:Y:S01]  /*20cc0*/  STL.64 [R1+0x25b8], R178 ;  /* 0x0025b8b201007387 */ /* 0x0003e20000100a00 */
[-C--:B--2---:R-:W-:Y:S08]  /*20cd0*/  HMMA.1688.F32.TF32 R180, R132, R76.reuse, R172 ;  /* 0x0000004c84b4723c */ /* 0x084ff000000810ac */
[-C--:B-1----:R-:W-:Y:S08]  /*20ce0*/  HMMA.1688.F32.TF32 R176, R128, R76.reuse, R168 ;  /* 0x0000004c80b0723c */ /* 0x082ff000000810a8 */
[-C--:B------:R-:W-:Y:S08]  /*20cf0*/  HMMA.1688.F32.TF32 R172, R124, R76.reuse, R224 ;  /* 0x0000004c7cac723c */ /* 0x080ff000000810e0 */
[-C--:B------:R-:W-:Y:S01]  /*20d00*/  HMMA.1688.F32.TF32 R168, R120, R76.reuse, R220 ;  /* 0x0000004c78a8723c */ /* 0x080fe200000810dc */
[----:B------:R1:W-:Y:S04]  /*20d10*/  STL.64 [R1+0x27b0], R180 ;  /* 0x0027b0b401007387 */ /* 0x0003e80000100a00 */
[----:B------:R2:W-:Y:S04]  /*20d20*/  STL.64 [R1+0x27b8], R182 ;  /* 0x0027b8b601007387 */ /* 0x0005e80000100a00 */
[----:B------:R-:W-:Y:S04]  /*20d30*/  STL.64 [R1+0x29b0], R176 ;  /* 0x0029b0b001007387 */ /* 0x000fe80000100a00 */
[----:B------:R-:W-:Y:S04]  /*20d40*/  STL.64 [R1+0x29b8], R178 ;  /* 0x0029b8b201007387 */ /* 0x000fe80000100a00 */
[----:B-1----:R-:W4:Y:S04]  /*20d50*/  LDL.LU.64 R180, [R1+0xec0] ;  /* 0x000ec00001b47983 */ /* 0x002f280000300a00 */
[----:B------:R-:W-:Y:S04]  /*20d60*/  STL.64 [R1+0x2aa0], R172 ;  /* 0x002aa0ac01007387 */ /* 0x000fe80000100a00 */
[----:B------:R-:W-:Y:S04]  /*20d70*/  STL.64 [R1+0x2aa8], R174 ;  /* 0x002aa8ae01007387 */ /* 0x000fe80000100a00 */
[----:B--2---:R-:W4:Y:S04]  /*20d80*/  LDL.LU.64 R182, [R1+0xec8] ;  /* 0x000ec80001b67983 */ /* 0x004f280000300a00 */
[----:B------:R-:W-:Y:S01]  /*20d90*/  STL.64 [R1+0x2b70], R168 ;  /* 0x002b70a801007387 */ /* 0x000fe20000100a00 */
[-C--:B------:R-:W-:Y:S03]  /*20da0*/  HMMA.1688.F32.TF32 R156, R112, R76.reuse, R156 ;  /* 0x0000004c709c723c */ /* 0x080fe6000008109c */
[----:B------:R1:W-:Y:S05]  /*20db0*/  STL.64 [R1+0x2b78], R170 ;  /* 0x002b78aa01007387 */ /* 0x0003ea0000100a00 */
[-C--:B---3--:R-:W-:Y:S08]  /*20dc0*/  HMMA.1688.F32.TF32 R152, R108, R76.reuse, R152 ;  /* 0x0000004c6c98723c */ /* 0x088ff00000081098 */
[-C--:B-1----:R-:W-:Y:S08]  /*20dd0*/  HMMA.1688.F32.TF32 R168, R116, R76.reuse, R216 ;  /* 0x0000004c74a8723c */ /* 0x082ff000000810d8 */
[-C--:B------:R-:W-:Y:S08]  /*20de0*/  HMMA.1688.F32.TF32 R144, R80, R76.reuse, R144 ;  /* 0x0000004c5090723c */ /* 0x080ff00000081090 */
[----:B------:R-:W-:Y:S07]  /*20df0*/  HMMA.1688.F32.TF32 R76, R84, R76, R72 ;  /* 0x0000004c544c723c */ /* 0x000fee0000081048 */
[----:B------:R-:W-:Y:S04]  /*20e00*/  STL.64 [R1+0x2c20], R168 ;  /* 0x002c20a801007387 */ /* 0x000fe80000100a00 */
[----:B------:R-:W-:Y:S04]  /*20e10*/  STL.64 [R1+0x2c28], R170 ;  /* 0x002c28aa01007387 */ /* 0x000fe80000100a00 */
[----:B------:R-:W-:Y:S04]  /*20e20*/  STL.64 [R1+0x2cb0], R156 ;  /* 0x002cb09c01007387 */ /* 0x000fe80000100a00 */
[----:B------:R-:W-:Y:S04]  /*20e30*/  STL.64 [R1+0x2cb8], R158 ;  /* 0x002cb89e01007387 */ /* 0x000fe80000100a00 */
[----:B------:R-:W-:Y:S04]  /*20e40*/  STL.64 [R1+0x2d20], R152 ;  /* 0x002d209801007387 */ /* 0x000fe80000100a00 */
[----:B------:R-:W-:Y:S04]  /*20e50*/  STL.64 [R1+0x2d28], R154 ;  /* 0x002d289a01007387 */ /* 0x000fe80000100a00 */
[----:B------:R1:W-:Y:S04]  /*20e60*/  STL.64 [R1+0x2d70], R144 ;  /* 0x002d709001007387 */ /* 0x0003e80000100a00 */
[----:B------:R3:W-:Y:S04]  /*20e70*/  STL.64 [R1+0x2d78], R146 ;  /* 0x002d789201007387 */ /* 0x0007e80000100a00 */
[----:B------:R-:W4:Y:S04]  /*20e80*/  LDL.LU.64 R176, [R1+0xc30] ;  /* 0x000c300001b07983 */ /* 0x000f280000300a00 */
[----:B------:R-:W-:Y:S04]  /*20e90*/  STL.64 [R1+0x2da0], R76 ;  /* 0x002da04c01007387 */ /* 0x000fe80000100a00 */
[----:B------:R-:W-:Y:S04]  /*20ea0*/  STL.64 [R1+0x2da8], R78 ;  /* 0x002da84e01007387 */ /* 0x000fe80000100a00 */
[----:B------:R-:W4:Y:S02]  /*20eb0*/  LDL.LU.64 R178, [R1+0xc38] ;  /* 0x000c380001b27983 */ /* 0x000f240000300a00 */
[-C--:B----4-:R-:W-:Y:S11]  /*20ec0*/  HMMA.1688.F32.TF32 R72, R88, R68.reuse, R164 ;  /* 0x000000445848723c */ /* 0x090ff600000810a4 */
[----:B------:R-:W-:Y:S11]  /*20ed0*/  @!UPT UIADD3 URZ, URZ, URZ, URZ ;  /* 0x0000003f3f3ff290 */ /* 0x000ff6000fffe03f */
[----:B------:R-:W-:Y:S01]  /*20ee0*/  @!UPT UIADD3 URZ, URZ, URZ, URZ ;  /* 0x0000003f3f3ff290 */ /* 0x000fe2000fffe03f */
[----:B------:R-:W-:Y:S04]  /*20ef0*/  STL.64 [R1+0x1af0], R72 ;  /* 0x001af04801007387 */ /* 0x000fe80000100a00 */
[----:B------:R4:W-:Y:S04]  /*20f00*/  STL.64 [R1+0x1af8], R74 ;  /* 0x001af84a01007387 */ /* 0x0009e80000100a00 */
[----:B------:R-:W2:Y:S04]  /*20f10*/  LDL.LU.64 R172, [R1+0xa30] ;  /* 0x000a300001ac7983 */ /* 0x000ea80000300a00 */
[----:B------:R-:W2:Y:S04]  /*20f20*/  LDL.LU.64 R174, [R1+0xa38] ;  /* 0x000a380001ae7983 */ /* 0x000ea80000300a00 */
[----:B-1----:R-:W2:Y:S04]  /*20f30*/  LDL.LU.64 R144, [R1+0x930] ;  /* 0x0009300001907983 */ /* 0x002ea80000300a00 */
[----:B---3--:R-:W3:Y:S01]  /*20f40*/  LDL.LU.64 R146, [R1+0x938] ;  /* 0x0009380001927983 */ /* 0x008ee20000300a00 */
[-C--:B----4-:R-:W-:Y:S11]  /*20f50*/  HMMA.1688.F32.TF32 R72, R92, R68.reuse, R160 ;  /* 0x000000445c48723c */ /* 0x090ff600000810a0 */
[----:B------:R-:W-:Y:S11]  /*20f60*/  @!UPT UIADD3 URZ, URZ, URZ, URZ ;  /* 0x0000003f3f3ff290 */ /* 0x000ff6000fffe03f */
[----:B------:R-:W-:Y:S01]  /*20f70*/  @!UPT UIADD3 URZ, URZ, URZ, URZ ;  /* 0x0000003f3f3ff290 */ /* 0x000fe2000fffe03f */
[----:B------:R1:W-:Y:S04]  /*20f80*/  STL.64 [R1+0x1b60], R72 ;  /* 0x001b604801007387 */ /* 0x0003e80000100a00 */
[----:B------:R4:W-:Y:S04]  /*20f90*/  STL.64 [R1+0x1b68], R74 ;  /* 0x001b684a01007387 */ /* 0x0009e80000100a00 */
[----:B-1----:R-:W3:Y:S04]  /*20fa0*/  LDL.LU.64 R72, [R1+0x7f0] ;  /* 0x0007f00001487983 */ /* 0x002ee80000300a00 */
[----:B----4-:R-:W4:Y:S04]  /*20fb0*/  LDL.LU.64 R74, [R1+0x7f8] ;  /* 0x0007f800014a7983 */ /* 0x010f280000300a00 */
        /* <DEDUP_REMOVED lines=10> */
[----:B------:R-:W4:Y:S04]  /*21060*/  LDL.LU.64 R76, [R1] ;  /* 0x00000000014c7983 */ /* 0x000f280000300a00 */
[----:B------:R-:W4:Y:S01]  /*21070*/  LDL.LU.64 R78, [R1+0x8] ;  /* 0x00000800014e7983 */ /* 0x000f220000300a00 */
[-C--:B------:R-:W-:Y:S11]  /*21080*/  HMMA.1688.F32.TF32 R184, R96, R68.reuse, R180 ;  /* 0x0000004460b8723c */ /* 0x080ff600000810b4 */
[----:B------:R-:W-:Y:S11]  /*21090*/  @!UPT UIADD3 URZ, URZ, URZ, URZ ;  /* 0x0000003f3f3ff290 */ /* 0x000ff6000fffe03f */
[----:B------:R-:W-:Y:S01]  /*210a0*/  @!UPT UIADD3 URZ, URZ, URZ, URZ ;  /* 0x0000003f3f3ff290 */ /* 0x000fe2000fffe03f */
[----:B------:R-:W-:Y:S04]  /*210b0*/  STL.64 [R1+0x1cb0], R184 ;  /* 0x001cb0b801007387 */ /* 0x000fe80000100a00 */
[----:B------:R-:W-:Y:S01]  /*210c0*/  STL.64 [R1+0x1cb8], R186 ;  /* 0x001cb8ba01007387 */ /* 0x000fe20000100a00 */
[-C--:B------:R-:W-:Y:S11]  /*210d0*/  HMMA.1688.F32.TF32 R180, R100, R68.reuse, R176 ;  /* 0x0000004464b4723c */ /* 0x080ff600000810b0 */
[----:B------:R-:W-:Y:S11]  /*210e0*/  @!UPT UIADD3 URZ, URZ, URZ, URZ ;  /* 0x0000003f3f3ff290 */ /* 0x000ff6000fffe03f */
[----:B------:R-:W-:Y:S01]  /*210f0*/  @!UPT UIADD3 URZ, URZ, URZ, URZ ;  /* 0x0000003f3f3ff290 */ /* 0x000fe2000fffe03f */
[----:B------:R-:W-:Y:S04]  /*21100*/  STL.64 [R1+0x1e40], R180 ;  /* 0x001e40b401007387 */ /* 0x000fe80000100a00 */
[----:B------:R-:W-:Y:S01]  /*21110*/  STL.64 [R1+0x1e48], R182 ;  /* 0x001e48b601007387 */ /* 0x000fe20000100a00 */
[-C--:B--2---:R-:W-:Y:S08]  /*21120*/  HMMA.1688.F32.TF32 R176, R104, R68.reuse, R172 ;  /* 0x0000004468b0723c */ /* 0x084ff000000810ac */
[-C--:B---3--:R-:W-:Y:S01]  /*21130*/  HMMA.1688.F32.TF32 R172, R140, R68.reuse, R144 ;  /* 0x000000448cac723c */ /* 0x088fe20000081090 */
[----:B------:R-:W1:Y:S11]  /*21140*/  LDSM.16.M88.4 R144, [R196+0x21000] ;  /* 0x02100000c490783b */ /* 0x000e760000000200 */
[----:B------:R-:W-:Y:S03]  /*21150*/  @!UPT UIADD3 URZ, URZ, URZ, URZ ;  /* 0x0000003f3f3ff290 */ /* 0x000fe6000fffe03f */
[----:B------:R-:W-:Y:S04]  /*21160*/  STL.64 [R1+0x1fc0], R176 ;  /* 0x001fc0b001007387 */ /* 0x000fe80000100a00 */
[----:B------:R-:W-:Y:S04]  /*21170*/  STL.64 [R1+0x1fc8], R178 ;  /* 0x001fc8b201007387 */ /* 0x000fe80000100a00 */
[----:B-1----:R-:W-:Y:S04]  /*21180*/  STL [R1+0x4344], R146 ;  /* 0x0043449201007387 */ /* 0x002fe80000100800 */
[----:B------:R-:W-:Y:S04]  /*21190*/  STL.64 [R1+0x23a0], R172 ;  /* 0x0023a0ac01007387 */ /* 0x000fe80000100a00 */
[----:B------:R4:W-:Y:S02]  /*211a0*/  STL.64 [R1+0x23a8], R174 ;  /* 0x0023a8ae01007387 */ /* 0x0009e40000100a00 */
[-C--:B----4-:R-:W-:Y:S02]  /*211b0*/  HMMA.1688.F32.TF32 R172, R136, R68.reuse, R72 ;  /* 0x0000004488ac723c */ /* 0x090fe40000081048 */
[----:B------:R-:W1:Y:S06]  /*211c0*/  LDSM.16.M88.4 R72, [R196+0x21800] ;  /* 0x02180000c448783b */ /* 0x000e6c0000000200 */
[-C--:B------:R-:W-:Y:S08]  /*211d0*/  HMMA.1688.F32.TF32 R168, R132, R68.reuse, R168 ;  /* 0x0000004484a8723c */ /* 0x080ff000000810a8 */
[-C--:B------:R-:W-:Y:S08]  /*211e0*/  HMMA.1688.F32.TF32 R164, R128, R68.reuse, R164 ;  /* 0x0000004480a4723c */ /* 0x080ff000000810a4 */
[-C--:B------:R-:W-:Y:S08]  /*211f0*/  HMMA.1688.F32.TF32 R160, R124, R68.reuse, R160 ;  /* 0x000000447ca0723c */ /* 0x080ff000000810a0 */
[-C--:B------:R-:W-:Y:S08]  /*21200*/  HMMA.1688.F32.TF32 R156, R120, R68.reuse, R156 ;  /* 0x00000044789c723c */ /* 0x080ff0000008109c */
[-C--:B------:R-:W-:Y:S01]  /*21210*/  HMMA.1688.F32.TF32 R152, R116, R68.reuse, R152 ;  /* 0x000000447498723c */ /* 0x080fe20000081098 */
[----:B------:R-:W-:Y:S04]  /*21220*/  STL [R1+0x4340], R147 ;  /* 0x0043409301007387 */ /* 0x000fe80000100800 */
[----:B-1----:R-:W-:Y:S04]  /*21230*/  STL [R1+0x434c], R74 ;  /* 0x00434c4a01007387 */ /* 0x002fe80000100800 */
[----:B------:R1:W-:Y:S01]  /*21240*/  STL.64 [R1+0x2520], R172 ;  /* 0x002520ac01007387 */ /* 0x0003e20000100a00 */
[-C--:B------:R-:W-:Y:S03]  /*21250*/  HMMA.1688.F32.TF32 R76, R112, R68.reuse, R76 ;  /* 0x00000044704c723c */ /* 0x080fe6000008104c */
[----:B------:R2:W-:Y:S04]  /*21260*/  STL.64 [R1+0x2528], R174 ;  /* 0x002528ae01007387 */ /* 0x0005e80000100a00 */
[----:B------:R-:W-:Y:S04]  /*21270*/  STL [R1+0x4348], R75 ;  /* 0x0043484b01007387 */ /* 0x000fe80000100800 */
[----:B------:R3:W-:Y:S04]  /*21280*/  STL.64 [R1+0x2730], R168 ;  /* 0x002730a801007387 */ /* 0x0007e80000100a00 */
[----:B------:R2:W-:Y:S04]  /*21290*/  STL.64 [R1+0x2738], R170 ;  /* 0x002738aa01007387 */ /* 0x0005e80000100a00 */
[----:B------:R1:W-:Y:S04]  /*212a0*/  STL.64 [R1+0x2850], R164 ;  /* 0x002850a401007387 */ /* 0x0003e80000100a00 */
[----:B------:R1:W-:Y:S04]  /*212b0*/  STL.64 [R1+0x2858], R166 ;  /* 0x002858a601007387 */ /* 0x0003e80000100a00 */
[----:B------:R1:W-:Y:S04]  /*212c0*/  STL.64 [R1+0x2a30], R160 ;  /* 0x002a30a001007387 */ /* 0x0003e80000100a00 */
[----:B------:R1:W-:Y:S04]  /*212d0*/  STL.64 [R1+0x2a38], R162 ;  /* 0x002a38a201007387 */ /* 0x0003e80000100a00 */
[----:B------:R1:W-:Y:S04]  /*212e0*/  STL.64 [R1+0x2b10], R156 ;  /* 0x002b109c01007387 */ /* 0x0003e80000100a00 */
[----:B------:R1:W-:Y:S04]  /*212f0*/  STL.64 [R1+0x2b18], R158 ;  /* 0x002b189e01007387 */ /* 0x0003e80000100a00 */
[----:B------:R-:W4:Y:S04]  /*21300*/  LDL.LU.64 R192, [R1+0x18c0] ;  /* 0x0018c00001c07983 */ /* 0x000f280000300a00 */
[----:B------:R-:W-:Y:S04]  /*21310*/  STL.64 [R1+0x2bd0], R152 ;  /* 0x002bd09801007387 */ /* 0x000fe80000100a00 */
[----:B------:R-:W-:Y:S04]  /*21320*/  STL.64 [R1+0x2bd8], R154 ;  /* 0x002bd89a01007387 */ /* 0x000fe80000100a00 */
[----:B------:R-:W4:Y:S04]  /*21330*/  LDL.LU.64 R194, [R1+0x18c8] ;  /* 0x0018c80001c27983 */ /* 0x000f280000300a00 */
[----:B------:R-:W-:Y:S04]  /*21340*/  STL.64 [R1+0x2c70], R76 ;  /* 0x002c704c01007387 */ /* 0x000fe80000100a00 */
        /* <DEDUP_REMOVED lines=9> */
[----:B-1----:R-:W4:Y:S04]  /*213e0*/  LDL.LU.64 R172, [R1+0x970] ;  /* 0x0009700001ac7983 */ /* 0x002f280000300a00 */
[----:B--2---:R-:W2:Y:S04]  /*213f0*/  LDL.LU.64 R174, [R1+0x978] ;  /* 0x0009780001ae7983 */ /* 0x004ea80000300a00 */
[----:B---3--:R-:W3:Y:S04]  /*21400*/  LDL.LU.64 R168, [R1+0x810] ;  /* 0x0008100001a87983 */ /* 0x008ee80000300a00 */
[----:B------:R-:W3:Y:S04]  /*21410*/  LDL.LU.64 R170, [R1+0x818] ;  /* 0x0008180001aa7983 */ /* 0x000ee80000300a00 */
[----:B------:R-:W2:Y:S04]  /*21420*/  LDL.LU.64 R164, [R1+0x6d0] ;  /* 0x0006d00001a47983 */ /* 0x000ea80000300a00 */
[----:B------:R-:W2:Y:S04]  /*21430*/  LDL.LU.64 R166, [R1+0x6d8] ;  /* 0x0006d80001a67983 */ /* 0x000ea80000300a00 */
[----:B------:R-:W3:Y:S04]  /*21440*/  LDL.LU.64 R160, [R1+0x5d0] ;  /* 0x0005d00001a07983 */ /* 0x000ee80000300a00 */
[----:B------:R-:W3:Y:S04]  /*21450*/  LDL.LU.64 R162, [R1+0x5d8] ;  /* 0x0005d80001a27983 */ /* 0x000ee80000300a00 */
[----:B------:R-:W3:Y:S04]  /*21460*/  LDL.LU.64 R156, [R1+0x50] ;  /* 0x00005000019c7983 */ /* 0x000ee80000300a00 */
[----:B------:R-:W3:Y:S01]  /*21470*/  LDL.LU.64 R158, [R1+0x58] ;  /* 0x00005800019e7983 */ /* 0x000ee20000300a00 */
[-C--:B------:R-:W-:Y:S03]  /*21480*/  HMMA.1688.F32.TF32 R76, R108, R68.reuse, R244 ;  /* 0x000000446c4c723c */ /* 0x080fe600000810f4 */
[----:B------:R-:W3:Y:S04]  /*21490*/  LDL.LU.64 R152, [R1+0x30] ;  /* 0x0000300001987983 */ /* 0x000ee80000300a00 */
[----:B------:R-:W3:Y:S11]  /*214a0*/  LDL.LU.64 R154, [R1+0x38] ;  /* 0x00003800019a7983 */ /* 0x000ef60000300a00 */
[----:B------:R-:W-:Y:S05]  /*214b0*/  @!UPT UIADD3 URZ, URZ, URZ, URZ ;  /* 0x0000003f3f3ff290 */ /* 0x000fea000fffe03f */
[----:B------:R1:W-:Y:S04]  /*214c0*/  STL.64 [R1+0x2cf0], R76 ;  /* 0x002cf04c01007387 */ /* 0x0003e80000100a00 */
[----:B------:R1:W-:Y:S04]  /*214d0*/  STL.64 [R1+0x2cf8], R78 ;  /* 0x002cf84e01007387 */ /* 0x0003e80000100a00 */
[----:B-1----:R-:W3:Y:S04]  /*214e0*/  LDL.LU.64 R76, [R1+0x10] ;  /* 0x00001000014c7983 */ /* 0x002ee80000300a00 */
[----:B------:R-:W3:Y:S01]  /*214f0*/  LDL.LU.64 R78, [R1+0x18] ;  /* 0x00001800014e7983 */ /* 0x000ee20000300a00 */
[-C--:B------:R-:W-:Y:S08]  /*21500*/  HMMA.1688.F32.TF32 R200, R80, R68.reuse, R232 ;  /* 0x0000004450c8723c */ /* 0x080ff000000810e8 */
[----:B------:R-:W-:Y:S11]  /*21510*/  HMMA.1688.F32.TF32 R148, R84, R68, R148 ;  /* 0x000000445494723c */ /* 0x000ff60000081094 */
[----:B------:R-:W-:Y:S04]  /*21520*/  @!UPT UIADD3 URZ, URZ, URZ, URZ ;  /* 0x0000003f3f3ff290 */ /* 0x000fe8000fffe03f */
[----:B------:R-:W-:Y:S04]  /*21530*/  STL.64 [R1+0x2d50], R200 ;  /* 0x002d50c801007387 */ /* 0x000fe80000100a00 */
[----:B------:R-:W-:Y:S04]  /*21540*/  STL.64 [R1+0x2d58], R202 ;  /* 0x002d58ca01007387 */ /* 0x000fe80000100a00 */
[----:B------:R-:W-:Y:S04]  /*21550*/  STL.64 [R1+0x2d90], R148 ;  /* 0x002d909401007387 */ /* 0x000fe80000100a00 */
[----:B------:R1:W-:Y:S01]  /*21560*/  STL.64 [R1+0x2d98], R150 ;  /* 0x002d989601007387 */ /* 0x0003e20000100a00 */
[-C--:B----4-:R-:W-:Y:S08]  /*21570*/  HMMA.1688.F32.TF32 R68, R88, R144.reuse, R192 ;  /* 0x000000905844723c */ /* 0x090ff000000810c0 */
[-C--:B------:R-:W-:Y:S08]  /*21580*/  HMMA.1688.F32.TF32 R188, R92, R144.reuse, R188 ;  /* 0x000000905cbc723c */ /* 0x080ff000000810bc */
[-C--:B-1----:R-:W-:Y:S07]  /*21590*/  HMMA.1688.F32.TF32 R148, R96, R144.reuse, R184 ;  /* 0x000000906094723c */ /* 0x082fee00000810b8 */
[----:B------:R-:W-:Y:S04]  /*215a0*/  STL.64 [R1+0x1940], R68 ;  /* 0x0019404401007387 */ /* 0x000fe80000100a00 */
[----:B------:R1:W-:Y:S02]  /*215b0*/  STL.64 [R1+0x1948], R70 ;  /* 0x0019484601007387 */ /* 0x0003e40000100a00 */
[-C--:B-1----:R-:W-:Y:S02]  /*215c0*/  HMMA.1688.F32.TF32 R68, R100, R144.reuse, R180 ;  /* 0x000000906444723c */ /* 0x082fe400000810b4 */
[----:B------:R-:W-:Y:S04]  /*215d0*/  STL.64 [R1+0x1ab0], R188 ;  /* 0x001ab0bc01007387 */ /* 0x000fe80000100a00 */
[----:B------:R-:W-:Y:S02]  /*215e0*/  STL.64 [R1+0x1ab8], R190 ;  /* 0x001ab8be01007387 */ /* 0x000fe40000100a00 */
[-C--:B------:R-:W-:Y:S02]  /*215f0*/  HMMA.1688.F32.TF32 R176, R104, R144.reuse, R176 ;  /* 0x0000009068b0723c */ /* 0x080fe400000810b0 */
[----:B------:R-:W-:Y:S04]  /*21600*/  STL.64 [R1+0x1b10], R148 ;  /* 0x001b109401007387 */ /* 0x000fe80000100a00 */
[----:B------:R2:W-:Y:S02]  /*21610*/  STL.64 [R1+0x1b18], R150 ;  /* 0x001b189601007387 */ /* 0x0005e40000100a00 */
[-C--:B--2---:R-:W-:Y:S07]  /*21620*/  HMMA.1688.F32.TF32 R148, R140, R144.reuse, R172 ;  /* 0x000000908c94723c */ /* 0x084fee00000810ac */
[----:B------:R-:W-:Y:S04]  /*21630*/  STL.64 [R1+0x1c90], R68 ;  /* 0x001c904401007387 */ /* 0x000fe80000100a00 */
[----:B------:R3:W-:Y:S02]  /*21640*/  STL.64 [R1+0x1c98], R70 ;  /* 0x001c984601007387 */ /* 0x0007e40000100a00 */
[-C--:B---3--:R-:W-:Y:S02]  /*21650*/  HMMA.1688.F32.TF32 R68, R136, R144.reuse, R168 ;  /* 0x000000908844723c */ /* 0x088fe400000810a8 */
[----:B------:R-:W-:Y:S04]  /*21660*/  STL.64 [R1+0x1e60], R176 ;  /* 0x001e60b001007387 */ /* 0x000fe80000100a00 */
[----:B------:R-:W-:Y:S02]  /*21670*/  STL.64 [R1+0x1e68], R178 ;  /* 0x001e68b201007387 */ /* 0x000fe40000100a00 */
[-C--:B------:R-:W-:Y:S02]  /*21680*/  HMMA.1688.F32.TF32 R164, R132, R144.reuse, R164 ;  /* 0x0000009084a4723c */ /* 0x080fe400000810a4 */
[----:B------:R-:W-:Y:S04]  /*21690*/  STL.64 [R1+0x1fd0], R148 ;  /* 0x001fd09401007387 */ /* 0x000fe80000100a00 */
[----:B------:R1:W-:Y:S02]  /*216a0*/  STL.64 [R1+0x1fd8], R150 ;  /* 0x001fd89601007387 */ /* 0x0003e40000100a00 */
[-C--:B-1----:R-:W-:Y:S07]  /*216b0*/  HMMA.1688.F32.TF32 R148, R128, R144.reuse, R160 ;  /* 0x000000908094723c */ /* 0x082fee00000810a0 */
[----:B------:R-:W-:Y:S04]  /*216c0*/  STL.64 [R1+0x2460], R68 ;  /* 0x0024604401007387 */ /* 0x000fe80000100a00 */
[----:B------:R1:W-:Y:S02]  /*216d0*/  STL.64 [R1+0x2468], R70 ;  /* 0x0024684601007387 */ /* 0x0003e40000100a00 */
[-C--:B-1----:R-:W-:Y:S02]  /*216e0*/  HMMA.1688.F32.TF32 R68, R124, R144.reuse, R156 ;  /* 0x000000907c44723c */ /* 0x082fe4000008109c */
[----:B------:R1:W-:Y:S04]  /*216f0*/  STL.64 [R1+0x25d0], R164 ;  /* 0x0025d0a401007387 */ /* 0x0003e80000100a00 */
[----:B------:R2:W-:Y:S04]  /*21700*/  STL.64 [R1+0x25d8], R166 ;  /* 0x0025d8a601007387 */ /* 0x0005e80000100a00 */
[----:B-1----:R-:W3:Y:S04]  /*21710*/  LDL.LU.64 R164, [R1+0x1680] ;  /* 0x0016800001a47983 */ /* 0x002ee80000300a00 */
[----:B------:R-:W-:Y:S04]  /*21720*/  STL.64 [R1+0x27d0], R148 ;  /* 0x0027d09401007387 */ /* 0x000fe80000100a00 */
[----:B------:R-:W-:Y:S04]  /*21730*/  STL.64 [R1+0x27d8], R150 ;  /* 0x0027d89601007387 */ /* 0x000fe80000100a00 */
[----:B--2---:R-:W3:Y:S04]  /*21740*/  LDL.LU.64 R166, [R1+0x1688] ;  /* 0x0016880001a67983 */ /* 0x004ee80000300a00 */
[----:B------:R-:W-:Y:S04]  /*21750*/  STL.64 [R1+0x29c0], R68 ;  /* 0x0029c04401007387 */ /* 0x000fe80000100a00 */
[----:B------:R1:W-:Y:S04]  /*21760*/  STL.64 [R1+0x29c8], R70 ;  /* 0x0029c84601007387 */ /* 0x0003e80000100a00 */
[----:B------:R-:W2:Y:S04]  /*21770*/  LDL.LU.64 R160, [R1+0x11d0] ;  /* 0x0011d00001a07983 */ /* 0x000ea80000300a00 */
[----:B------:R-:W2:Y:S01]  /*21780*/  LDL.LU.64 R162, [R1+0x11d8] ;  /* 0x0011d80001a27983 */ /* 0x000ea20000300a00 */
[-C--:B-1----:R-:W-:Y:S11]  /*21790*/  HMMA.1688.F32.TF32 R68, R120, R144.reuse, R152 ;  /* 0x000000907844723c */ /* 0x082ff60000081098 */
[----:B------:R-:W-:Y:S11]  /*217a0*/  @!UPT UIADD3 URZ, URZ, URZ, URZ ;  /* 0x0000003f3f3ff290 */ /* 0x000ff6000fffe03f */
[----:B------:R-:W-:Y:S01]  /*217b0*/  @!UPT UIADD3 URZ, URZ, URZ, URZ ;  /* 0x0000003f3f3ff290 */ /* 0x000fe2000fffe03f */
[----:B------:R-:W-:Y:S04]  /*217c0*/  STL.64 [R1+0x2ab0], R68 ;  /* 0x002ab04401007387 */ /* 0x000fe80000100a00 */
[----:B------:R1:W-:Y:S04]  /*217d0*/  STL.64 [R1+0x2ab8], R70 ;  /* 0x002ab84601007387 */ /* 0x0003e80000100a00 */
[----:B------:R-:W4:Y:S04]  /*217e0*/  LDL.LU.64 R156, [R1+0xf40] ;  /* 0x000f4000019c7983 */ /* 0x000f280000300a00 */
[----:B------:R-:W4:Y:S01]  /*217f0*/  LDL.LU.64 R158, [R1+0xf48] ;  /* 0x000f4800019e7983 */ /* 0x000f220000300a00 */
[-C--:B-1----:R-:W-:Y:S11]  /*21800*/  HMMA.1688.F32.TF32 R68, R116, R144.reuse, R76 ;  /* 0x000000907444723c */ /* 0x082ff6000008104c */
[----:B------:R-:W-:Y:S11]  /*21810*/  @!UPT UIADD3 URZ, URZ, URZ, URZ ;  /* 0x0000003f3f3ff290 */ /* 0x000ff6000fffe03f */
[----:B------:R-:W-:Y:S01]  /*21820*/  @!UPT UIADD3 URZ, URZ, URZ, URZ ;  /* 0x0000003f3f3ff290 */ /* 0x000fe2000fffe03f */
[----:B------:R-:W-:Y:S04]  /*21830*/  STL.64 [R1+0x2b80], R68 ;  /* 0x002b804401007387 */ /* 0x000fe80000100a00 */
[----:B------:R1:W-:Y:S04]  /*21840*/  STL.64 [R1+0x2b88], R70 ;  /* 0x002b884601007387 */ /* 0x0003e80000100a00 */
[----:B------:R-:W4:Y:S04]  /*21850*/  LDL.LU.64 R152, [R1+0xd80] ;  /* 0x000d800001987983 */ /* 0x000f280000300a00 */
[----:B------:R-:W4:Y:S04]  /*21860*/  LDL.LU.64 R154, [R1+0xd88] ;  /* 0x000d8800019a7983 */ /* 0x000f280000300a00 */
[----:B------:R-:W4:Y:S04]  /*21870*/  LDL.LU.64 R148, [R1+0xb50] ;  /* 0x000b500001947983 */ /* 0x000f280000300a00 */
[----:B------:R-:W4:Y:S01]  /*21880*/  LDL.LU.64 R150, [R1+0xb58] ;  /* 0x000b580001967983 */ /* 0x000f220000300a00 */
[-C--:B-1----:R-:W-:Y:S03]  /*21890*/  HMMA.1688.F32.TF32 R68, R112, R144.reuse, R248 ;  /* 0x000000907044723c */ /* 0x082fe600000810f8 */
[----:B------:R-:W4:Y:S04]  /*218a0*/  LDL.LU.64 R76, [R1+0x950] ;  /* 0x00095000014c7983 */ /* 0x000f280000300a00 */
[----:B------:R-:W4:Y:S01]  /*218b0*/  LDL.LU.64 R78, [R1+0x958] ;  /* 0x00095800014e7983 */ /* 0x000f220000300a00 */
[-C--:B------:R-:W-:Y:S08]  /*218c0*/  HMMA.1688.F32.TF32 R172, R108, R144.reuse, R236 ;  /* 0x000000906cac723c */ /* 0x080ff000000810ec */
[-C--:B------:R-:W-:Y:S08]  /*218d0*/  HMMA.1688.F32.TF32 R168, R80, R144.reuse, R228 ;  /* 0x0000009050a8723c */ /* 0x080ff000000810e4 */
[----:B------:R-:W-:Y:S01]  /*218e0*/  HMMA.1688.F32.TF32 R64, R84, R144, R64 ;  /* 0x000000905440723c */ /* 0x000fe20000081040 */
[----:B------:R1:W-:Y:S04]  /*218f0*/  STL.64 [R1+0x2c30], R68 ;  /* 0x002c304401007387 */ /* 0x0003e80000100a00 */
[----:B------:R1:W-:Y:S04]  /*21900*/  STL.64 [R1+0x2c38], R70 ;  /* 0x002c384601007387 */ /* 0x0003e80000100a00 */
[----:B-1----:R-:W4:Y:S04]  /*21910*/  LDL.LU.64 R68, [R1+0x820] ;  /* 0x0008200001447983 */ /* 0x002f280000300a00 */
[----:B------:R-:W-:Y:S04]  /*21920*/  STL.64 [R1+0x2cc0], R172 ;  /* 0x002cc0ac01007387 */ /* 0x000fe80000100a00 */
[----:B------:R-:W-:Y:S04]  /*21930*/  STL.64 [R1+0x2cc8], R174 ;  /* 0x002cc8ae01007387 */ /* 0x000fe80000100a00 */
[----:B------:R-:W4:Y:S03]  /*21940*/  LDL.LU.64 R70, [R1+0x828] ;  /* 0x0008280001467983 */ /* 0x000f260000300a00 */
[----:B------:R-:W-:Y:S01]  /*21950*/  IMAD.MOV.U32 R145, RZ, RZ, R66 ;  /* 0x000000ffff917224 */ /* 0x000fe200078e0042 */
[----:B------:R-:W-:Y:S01]  /*21960*/  STL.64 [R1+0x2d30], R168 ;  /* 0x002d30a801007387 */ /* 0x000fe20000100a00 */
[----:B------:R-:W-:-:S03]  /*21970*/  IMAD.MOV.U32 R144, RZ, RZ, R67 ;  /* 0x000000ffff907224 */ /* 0x000fc600078e0043 */
[----:B------:R-:W-:Y:S04]  /*21980*/  STL.64 [R1+0x2d38], R170 ;  /* 0x002d38aa01007387 */ /* 0x000fe80000100a00 */
[----:B------:R3:W-:Y:S04]  /*21990*/  STL.64 [R1+0x2d80], R64 ;  /* 0x002d804001007387 */ /* 0x0007e80000100a00 */
[----:B------:R-:W-:Y:S04]  /*219a0*/  STL [R1+0x3f98], R144 ;  /* 0x003f989001007387 */ /* 0x000fe80000100800 */
[----:B------:R-:W-:Y:S01]  /*219b0*/  STL [R1+0x3f94], R145 ;  /* 0x003f949101007387 */ /* 0x000fe20000100800 */
[----:B---3--:R-:W-:Y:S11]  /*219c0*/  HMMA.1688.F32.TF32 R64, R88, R72, R164 ;  /* 0x000000485840723c */ /* 0x008ff600000810a4 */
[----:B------:R-:W-:Y:S11]  /*219d0*/  @!UPT UIADD3 URZ, URZ, URZ, URZ ;  /* 0x0000003f3f3ff290 */ /* 0x000ff6000fffe03f */
[----:B------:R-:W-:Y:S02]  /*219e0*/  @!UPT UIADD3 URZ, URZ, URZ, URZ ;  /* 0x0000003f3f3ff290 */ /* 0x000fe4000fffe03f */
[----:B------:R-:W-:Y:S02]  /*219f0*/  IMAD.MOV.U32 R147, RZ, RZ, R67 ;  /* 0x000000ffff937224 */ /* 0x000fe400078e0043 */
[----:B------:R-:W-:-:S03]  /*21a00*/  IMAD.MOV.U32 R146, RZ, RZ, R66 ;  /* 0x000000ffff927224 */ /* 0x000fc600078e0042 */
[----:B------:R-:W-:Y:S01]  /*21a10*/  STL [R1+0x435c], R147 ;  /* 0x00435c9301007387 */ /* 0x000fe20000100800 */
[----:B------:R-:W-:-:S03]  /*21a20*/  IMAD.MOV.U32 R74, RZ, RZ, R64 ;  /* 0x000000ffff4a7224 */ /* 0x000fc600078e0040 */
[----:B------:R2:W-:Y:S01]  /*21a30*/  STL [R1+0x4358], R146 ;  /* 0x0043589201007387 */ /* 0x0005e20000100800 */
[----:B------:R-:W-:Y:S01]  /*21a40*/  IMAD.MOV.U32 R75, RZ, RZ, R65 ;  /* 0x000000ffff4b7224 */ /* 0x000fe200078e0041 */
[-C--:B--2---:R-:W-:Y:S08]  /*21a50*/  HMMA.1688.F32.TF32 R144, R92, R72.reuse, R160 ;  /* 0x000000485c90723c */ /* 0x084ff000000810a0 */
[-C--:B----4-:R-:W-:Y:S01]  /*21a60*/  HMMA.1688.F32.TF32 R64, R96, R72.reuse, R156 ;  /* 0x000000486040723c */ /* 0x090fe2000008109c */
[----:B------:R-:W-:Y:S04]  /*21a70*/  STL [R1+0x4354], R75 ;  /* 0x0043544b01007387 */ /* 0x000fe80000100800 */
[----:B------:R-:W-:Y:S04]  /*21a80*/  STL [R1+0x4350], R74 ;  /* 0x0043504a01007387 */ /* 0x000fe80000100800 */
[----:B------:R-:W2:Y:S06]  /*21a90*/  LDL.LU.64 R168, [R1+0x700] ;  /* 0x0007000001a87983 */ /* 0x000eac0000300a00 */
[----:B------:R-:W-:Y:S04]  /*21aa0*/  STL.64 [R1+0x18c0], R144 ;  /* 0x0018c09001007387 */ /* 0x000fe80000100a00 */
[----:B------:R-:W-:Y:S04]  /*21ab0*/  STL.64 [R1+0x18c8], R146 ;  /* 0x0018c89201007387 */ /* 0x000fe80000100a00 */
[----:B------:R-:W2:Y:S04]  /*21ac0*/  LDL.LU.64 R170, [R1+0x708] ;  /* 0x0007080001aa7983 */ /* 0x000ea80000300a00 */
[----:B------:R-:W-:Y:S04]  /*21ad0*/  STL.64 [R1+0x1980], R64 ;  /* 0x0019804001007387 */ /* 0x000fe80000100a00 */
[----:B------:R1:W-:Y:S04]  /*21ae0*/  STL.64 [R1+0x1988], R66 ;  /* 0x0019884201007387 */ /* 0x0003e80000100a00 */
[----:B------:R-:W3:Y:S04]  /*21af0*/  LDL.LU.64 R164, [R1+0x600] ;  /* 0x0006000001a47983 */ /* 0x000ee80000300a00 */
[----:B------:R-:W3:Y:S01]  /*21b00*/  LDL.LU.64 R166, [R1+0x608] ;  /* 0x0006080001a67983 */ /* 0x000ee20000300a00 */
        /* <DEDUP_REMOVED lines=10> */
[----:B------:R-:W1:Y:S11]  /*21bb0*/  LDSM.16.M88.4 R148, [R196+0x22000] ;  /* 0x02200000c494783b */ /* 0x000e760000000200 */
[----:B------:R-:W-:Y:S09]  /*21bc0*/  @!UPT UIADD3 URZ, URZ, URZ, URZ ;  /* 0x0000003f3f3ff290 */ /* 0x000ff2000fffe03f */
        /* <DEDUP_REMOVED lines=9> */
[----:B------:R-:W-:Y:S04]  /*21c60*/  STL [R1+0x4364], R150 ;  /* 0x0043649601007387 */ /* 0x000fe80000100800 */
[----:B------:R-:W-:Y:S01]  /*21c70*/  STL [R1+0x4360], R151 ;  /* 0x0043609701007387 */ /* 0x000fe20000100800 */
[-C--:B-1----:R-:W-:Y:S03]  /*21c80*/  HMMA.1688.F32.TF32 R64, R136, R72.reuse, R68 ;  /* 0x000000488840723c */ /* 0x082fe60000081044 */
[----:B------:R-:W4:Y:S04]  /*21c90*/  LDL.LU.64 R156, [R1+0xc0] ;  /* 0x0000c000019c7983 */ /* 0x000f280000300a00 */
[----:B------:R-:W4:Y:S11]  /*21ca0*/  LDL.LU.64 R158, [R1+0xc8] ;  /* 0x0000c800019e7983 */ /* 0x000f360000300a00 */
[----:B------:R-:W-:Y:S05]  /*21cb0*/  @!UPT UIADD3 URZ, URZ, URZ, URZ ;  /* 0x0000003f3f3ff290 */ /* 0x000fea000fffe03f */
[----:B------:R-:W-:Y:S04]  /*21cc0*/  STL.64 [R1+0x23b0], R64 ;  /* 0x0023b04001007387 */ /* 0x000fe80000100a00 */
[----:B------:R-:W-:Y:S04]  /*21cd0*/  STL.64 [R1+0x23b8], R66 ;  /* 0x0023b84201007387 */ /* 0x000fe80000100a00 */
[----:B------:R-:W4:Y:S04]  /*21ce0*/  LDL.LU.64 R76, [R1+0xa0] ;  /* 0x0000a000014c7983 */ /* 0x000f280000300a00 */
[----:B------:R-:W4:Y:S04]  /*21cf0*/  LDL.LU.64 R78, [R1+0xa8] ;  /* 0x0000a800014e7983 */ /* 0x000f280000300a00 */
[----:B------:R-:W1:Y:S04]  /*21d00*/  LDSM.16.M88.4 R64, [R196+0x22800] ;  /* 0x02280000c440783b */ /* 0x000e680000000200 */
[----:B------:R-:W4:Y:S04]  /*21d10*/  LDL.LU.64 R68, [R1+0x80] ;  /* 0x0000800001447983 */ /* 0x000f280000300a00 */
[----:B------:R-:W4:Y:S04]  /*21d20*/  LDL.LU.64 R70, [R1+0x88] ;  /* 0x0000880001467983 */ /* 0x000f280000300a00 */
[----:B-1----:R-:W-:Y:S04]  /*21d30*/  STL [R1+0x436c], R66 ;  /* 0x00436c4201007387 */ /* 0x002fe80000100800 */
[----:B------:R-:W-:Y:S01]  /*21d40*/  STL [R1+0x4368], R67 ;  /* 0x0043684301007387 */ /* 0x000fe20000100800 */
[-C--:B--2---:R-:W-:Y:S08]  /*21d50*/  HMMA.1688.F32.TF32 R172, R132, R72.reuse, R168 ;  /* 0x0000004884ac723c */ /* 0x084ff000000810a8 */
[-C--:B---3--:R-:W-:Y:S11]  /*21d60*/  HMMA.1688.F32.TF32 R168, R128, R72.reuse, R164 ;  /* 0x0000004880a8723c */ /* 0x088ff600000810a4 */
[----:B------:R-:W-:Y:S04]  /*21d70*/  @!UPT UIADD3 URZ, URZ, URZ, URZ ;  /* 0x0000003f3f3ff290 */ /* 0x000fe8000fffe03f */
[----:B------:R-:W-:Y:S04]  /*21d80*/  STL.64 [R1+0x2530], R172 ;  /* 0x002530ac01007387 */ /* 0x000fe80000100a00 */
[----:B------:R-:W-:Y:S01]  /*21d90*/  STL.64 [R1+0x2538], R174 ;  /* 0x002538ae01007387 */ /* 0x000fe20000100a00 */
[-C--:B----4-:R-:W-:Y:S03]  /*21da0*/  HMMA.1688.F32.TF32 R164, R124, R72.reuse, R160 ;  /* 0x000000487ca4723c */ /* 0x090fe600000810a0 */
[----:B------:R-:W-:Y:S04]  /*21db0*/  STL.64 [R1+0x2740], R168 ;  /* 0x002740a801007387 */ /* 0x000fe80000100a00 */
[----:B------:R-:W-:Y:S01]  /*21dc0*/  STL.64 [R1+0x2748], R170 ;  /* 0x002748aa01007387 */ /* 0x000fe20000100a00 */
[-C--:B------:R-:W-:Y:S03]  /*21dd0*/  HMMA.1688.F32.TF32 R160, R120, R72.reuse, R144 ;  /* 0x0000004878a0723c */ /* 0x080fe60000081090 */
[----:B------:R-:W2:Y:S11]  /*21de0*/  LDL.LU.64 R144, [R1+0x18f0] ;  /* 0x0018f00001907983 */ /* 0x000eb60000300a00 */
[----:B------:R-:W-:Y:S01]  /*21df0*/  @!UPT UIADD3 URZ, URZ, URZ, URZ ;  /* 0x0000003f3f3ff290 */ /* 0x000fe2000fffe03f */
[----:B------:R-:W-:Y:S04]  /*21e00*/  STL.64 [R1+0x2860], R164 ;  /* 0x002860a401007387 */ /* 0x000fe80000100a00 */
[----:B------:R-:W-:Y:S04]  /*21e10*/  STL.64 [R1+0x2868], R166 ;  /* 0x002868a601007387 */ /* 0x000fe80000100a00 */
[----:B------:R-:W2:Y:S04]  /*21e20*/  LDL.LU.64 R146, [R1+0x18f8] ;  /* 0x0018f80001927983 */ /* 0x000ea80000300a00 */
[----:B------:R-:W-:Y:S04]  /*21e30*/  STL.64 [R1+0x2a40], R160 ;  /* 0x002a40a001007387 */ /* 0x000fe80000100a00 */
[----:B------:R1:W-:Y:S02]  /*21e40*/  STL.64 [R1+0x2a48], R162 ;  /* 0x002a48a201007387 */ /* 0x0003e40000100a00 */
[-C--:B-1----:R-:W-:Y:S02]  /*21e50*/  HMMA.1688.F32.TF32 R160, R116, R72.reuse, R152 ;  /* 0x0000004874a0723c */ /* 0x082fe40000081098 */
[----:B------:R-:W3:Y:S04]  /*21e60*/  LDL.LU.64 R152, [R1+0x1280] ;  /* 0x0012800001987983 */ /* 0x000ee80000300a00 */
[----:B------:R-:W3:Y:S02]  /*21e70*/  LDL.LU.64 R154, [R1+0x1288] ;  /* 0x00128800019a7983 */ /* 0x000ee40000300a00 */
[-C--:B------:R-:W-:Y:S11]  /*21e80*/  HMMA.1688.F32.TF32 R156, R112, R72.reuse, R156 ;  /* 0x00000048709c723c */ /* 0x080ff6000008109c */
[----:B------:R-:W-:Y:S04]  /*21e90*/  @!UPT UIADD3 URZ, URZ, URZ, URZ ;  /* 0x0000003f3f3ff290 */ /* 0x000fe8000fffe03f */
[----:B------:R-:W-:Y:S04]  /*21ea0*/  STL.64 [R1+0x2b20], R160 ;  /* 0x002b20a001007387 */ /* 0x000fe80000100a00 */
[----:B------:R-:W-:Y:S04]  /*21eb0*/  STL.64 [R1+0x2b28], R162 ;  /* 0x002b28a201007387 */ /* 0x000fe80000100a00 */
[----:B------:R-:W2:Y:S04]  /*21ec0*/  LDL.LU.64 R168, [R1+0xfe0] ;  /* 0x000fe00001a87983 */ /* 0x000ea80000300a00 */
[----:B------:R-:W2:Y:S04]  /*21ed0*/  LDL.LU.64 R170, [R1+0xfe8] ;  /* 0x000fe80001aa7983 */ /* 0x000ea80000300a00 */
[----:B------:R-:W-:Y:S04]  /*21ee0*/  STL.64 [R1+0x2be0], R156 ;  /* 0x002be09c01007387 */ /* 0x000fe80000100a00 */
[----:B------:R-:W-:Y:S01]  /*21ef0*/  STL.64 [R1+0x2be8], R158 ;  /* 0x002be89e01007387 */ /* 0x000fe20000100a00 */
[-C--:B------:R-:W-:Y:S03]  /*21f00*/  HMMA.1688.F32.TF32 R76, R108, R72.reuse, R76 ;  /* 0x000000486c4c723c */ /* 0x080fe6000008104c */
[----:B------:R-:W2:Y:S04]  /*21f10*/  LDL.LU.64 R164, [R1+0xdc0] ;  /* 0x000dc00001a47983 */ /* 0x000ea80000300a00 */
[----:B------:R-:W2:Y:S01]  /*21f20*/  LDL.LU.64 R166, [R1+0xdc8] ;  /* 0x000dc80001a67983 */ /* 0x000ea20000300a00 */
[-C--:B------:R-:W-:Y:S11]  /*21f30*/  HMMA.1688.F32.TF32 R68, R80, R72.reuse, R68 ;  /* 0x000000485044723c */ /* 0x080ff60000081044 */
[----:B------:R-:W-:Y:S04]  /*21f40*/  @!UPT UIADD3 URZ, URZ, URZ, URZ ;  /* 0x0000003f3f3ff290 */ /* 0x000fe8000fffe03f */
[----:B------:R1:W-:Y:S04]  /*21f50*/  STL.64 [R1+0x2c80], R76 ;  /* 0x002c804c01007387 */ /* 0x0003e80000100a00 */
[----:B------:R1:W-:Y:S04]  /*21f60*/  STL.64 [R1+0x2c88], R78 ;  /* 0x002c884e01007387 */ /* 0x0003e80000100a00 */
[----:B-1----:R-:W2:Y:S04]  /*21f70*/  LDL.LU.64 R76, [R1+0xbb0] ;  /* 0x000bb000014c7983 */ /* 0x002ea80000300a00 */
[----:B------:R-:W2:Y:S04]  /*21f80*/  LDL.LU.64 R78, [R1+0xbb8] ;  /* 0x000bb800014e7983 */ /* 0x000ea80000300a00 */
[----:B------:R1:W-:Y:S04]  /*21f90*/  STL.64 [R1+0x2d00], R68 ;  /* 0x002d004401007387 */ /* 0x0003e80000100a00 */
[----:B------:R1:W-:Y:S04]  /*21fa0*/  STL.64 [R1+0x2d08], R70 ;  /* 0x002d084601007387 */ /* 0x0003e80000100a00 */
[----:B------:R-:W2:Y:S04]  /*21fb0*/  LDL.LU.64 R160, [R1+0x9b0] ;  /* 0x0009b00001a07983 */ /* 0x000ea80000300a00 */
[----:B------:R-:W2:Y:S01]  /*21fc0*/  LDL.LU.64 R162, [R1+0x9b8] ;  /* 0x0009b80001a27983 */ /* 0x000ea20000300a00 */
[----:B------:R-:W-:Y:S03]  /*21fd0*/  HMMA.1688.F32.TF32 R60, R84, R72, R60 ;  /* 0x00000048543c723c */ /* 0x000fe6000008103c */
[----:B-1----:R-:W2:Y:S04]  /*21fe0*/  LDL.LU.64 R68, [R1+0x830] ;  /* 0x0008300001447983 */ /* 0x002ea80000300a00 */
[----:B------:R-:W2:Y:S11]  /*21ff0*/  LDL.LU.64 R70, [R1+0x838] ;  /* 0x0008380001467983 */ /* 0x000eb60000300a00 */
[----:B------:R-:W-:Y:S05]  /*22000*/  @!UPT UIADD3 URZ, URZ, URZ, URZ ;  /* 0x0000003f3f3ff290 */ /* 0x000fea000fffe03f */
[----:B------:R1:W-:Y:S04]  /*22010*/  STL.64 [R1+0x2d60], R60 ;  /* 0x002d603c01007387 */ /* 0x0003e80000100a00 */
[----:B------:R1:W-:Y:S01]  /*22020*/  STL.64 [R1+0x2d68], R62 ;  /* 0x002d683e01007387 */ /* 0x0003e20000100a00 */
[-C--:B--2---:R-:W-:Y:S11]  /*22030*/  HMMA.1688.F32.TF32 R156, R88, R148.reuse, R144 ;  /* 0x00000094589c723c */ /* 0x084ff60000081090 */
[----:B------:R-:W-:Y:S11]  /*22040*/  @!UPT UIADD3 URZ, URZ, URZ, URZ ;  /* 0x0000003f3f3ff290 */ /* 0x000ff6000fffe03f */
[----:B------:R-:W-:Y:S02]  /*22050*/  @!UPT UIADD3 URZ, URZ, URZ, URZ ;  /* 0x0000003f3f3ff290 */ /* 0x000fe4000fffe03f */
[----:B------:R-:W-:Y:S02]  /*22060*/  IMAD.MOV.U32 R74, RZ, RZ, R159 ;  /* 0x000000ffff4a7224 */ /* 0x000fe400078e009f */
[----:B------:R-:W-:Y:S02]  /*22070*/  IMAD.MOV.U32 R75, RZ, RZ, R158 ;  /* 0x000000ffff4b7224 */ /* 0x000fe400078e009e */
[----:B------:R-:W-:Y:S02]  /*22080*/  IMAD.MOV.U32 R147, RZ, RZ, R156 ;  /* 0x000000ffff937224 */ /* 0x000fe400078e009c */
[----:B------:R-:W-:Y:S01]  /*22090*/  IMAD.MOV.U32 R146, RZ, RZ, R157 ;  /* 0x000000ffff927224 */ /* 0x000fe200078e009d */
[----:B------:R-:W-:Y:S04]  /*220a0*/  STL [R1+0x437c], R74 ;  /* 0x00437c4a01007387 */ /* 0x000fe80000100800 */
[----:B------:R3:W-:Y:S04]  /*220b0*/  STL [R1+0x4378], R75 ;  /* 0x0043784b01007387 */ /* 0x0007e80000100800 */
[----:B------:R-:W-:Y:S04]  /*220c0*/  STL [R1+0x4374], R147 ;  /* 0x0043749301007387 */ /* 0x000fe80000100800 */
[----:B------:R2:W-:Y:S04]  /*220d0*/  STL [R1+0x4370], R146 ;  /* 0x0043709201007387 */ /* 0x0005e80000100800 */
[----:B-1----:R-:W4:Y:S04]  /*220e0*/  LDL.LU.64 R60, [R1+0x6f0] ;  /* 0x0006f000013c7983 */ /* 0x002f280000300a00 */
[----:B------:R-:W4:Y:S01]  /*220f0*/  LDL.LU.64 R62, [R1+0x6f8] ;  /* 0x0006f800013e7983 */ /* 0x000f220000300a00 */
[-C--:B---3--:R-:W-:Y:S11]  /*22100*/  HMMA.1688.F32.TF32 R72, R92, R148.reuse, R152 ;  /* 0x000000945c48723c */ /* 0x088ff60000081098 */
[----:B------:R-:W-:Y:S11]  /*22110*/  @!UPT UIADD3 URZ, URZ, URZ, URZ ;  /* 0x0000003f3f3ff290 */ /* 0x000ff6000fffe03f */
[----:B------:R-:W-:Y:S01]  /*22120*/  @!UPT UIADD3 URZ, URZ, URZ, URZ ;  /* 0x0000003f3f3ff290 */ /* 0x000fe2000fffe03f */
[----:B------:R-:W-:Y:S04]  /*22130*/  STL.64 [R1+0x11d0], R72 ;  /* 0x0011d04801007387 */ /* 0x000fe80000100a00 */
[----:B------:R1:W-:Y:S04]  /*22140*/  STL.64 [R1+0x11d8], R74 ;  /* 0x0011d84a01007387 */ /* 0x0003e80000100a00 */
[----:B------:R-:W3:Y:S04]  /*22150*/  LDL.LU.64 R156, [R1+0x5f0] ;  /* 0x0005f000019c7983 */ /* 0x000ee80000300a00 */
[----:B------:R-:W3:Y:S04]  /*22160*/  LDL.LU.64 R158, [R1+0x5f8] ;  /* 0x0005f800019e7983 */ /* 0x000ee80000300a00 */
[----:B------:R-:W3:Y:S04]  /*22170*/  LDL.LU.64 R152, [R1+0x110] ;  /* 0x0001100001987983 */ /* 0x000ee80000300a00 */
[----:B------:R-:W3:Y:S04]  /*22180*/  LDL.LU.64 R154, [R1+0x118] ;  /* 0x00011800019a7983 */ /* 0x000ee80000300a00 */
[----:B------:R-:W3:Y:S04]  /*22190*/  LDL.LU.64 R144, [R1+0xf0] ;  /* 0x0000f00001907983 */ /* 0x000ee80000300a00 */
[----:B--2---:R-:W2:Y:S01]  /*221a0*/  LDL.LU.64 R146, [R1+0xf8] ;  /* 0x0000f80001927983 */ /* 0x004ea20000300a00 */
[-C--:B------:R-:W-:Y:S08]  /*221b0*/  HMMA.1688.F32.TF32 R168, R96, R148.reuse, R168 ;  /* 0x0000009460a8723c */ /* 0x080ff000000810a8 */
[-C--:B------:R-:W-:Y:S11]  /*221c0*/  HMMA.1688.F32.TF32 R164, R100, R148.reuse, R164 ;  /* 0x0000009464a4723c */ /* 0x080ff600000810a4 */
[----:B------:R-:W-:Y:S04]  /*221d0*/  @!UPT UIADD3 URZ, URZ, URZ, URZ ;  /* 0x0000003f3f3ff290 */ /* 0x000fe8000fffe03f */
[----:B------:R-:W-:Y:S01]  /*221e0*/  STL.64 [R1+0x1700], R168 ;  /* 0x001700a801007387 */ /* 0x000fe20000100a00 */
[-C--:B-1----:R-:W-:Y:S03]  /*221f0*/  HMMA.1688.F32.TF32 R72, R104, R148.reuse, R76 ;  /* 0x000000946848723c */ /* 0x082fe6000008104c */
[----:B------:R-:W-:Y:S04]  /*22200*/  STL.64 [R1+0x1708], R170 ;  /* 0x001708aa01007387 */ /* 0x000fe80000100a00 */
[----:B------:R-:W2:Y:S04]  /*22210*/  LDL.LU.64 R76, [R1+0xd0] ;  /* 0x0000d000014c7983 */ /* 0x000ea80000300a00 */
[----:B------:R-:W-:Y:S04]  /*22220*/  STL.64 [R1+0x1930], R164 ;  /* 0x001930a401007387 */ /* 0x000fe80000100a00 */
[----:B------:R-:W-:Y:S04]  /*22230*/  STL.64 [R1+0x1938], R166 ;  /* 0x001938a601007387 */ /* 0x000fe80000100a00 */
[----:B------:R-:W2:Y:S01]  /*22240*/  LDL.LU.64 R78, [R1+0xd8] ;  /* 0x0000d800014e7983 */ /* 0x000ea20000300a00 */
[-C--:B------:R-:W-:Y:S03]  /*22250*/  HMMA.1688.F32.TF32 R160, R140, R148.reuse, R160 ;  /* 0x000000948ca0723c */ /* 0x080fe600000810a0 */
[----:B------:R1:W-:Y:S04]  /*22260*/  STL.64 [R1+0x1b00], R72 ;  /* 0x001b004801007387 */ /* 0x0003e80000100a00 */
[----:B------:R1:W-:Y:S04]  /*22270*/  STL.64 [R1+0x1b08], R74 ;  /* 0x001b084a01007387 */ /* 0x0003e80000100a00 */
[----:B-1----:R-:W2:Y:S04]  /*22280*/  LDL.LU.64 R72, [R1+0xb0] ;  /* 0x0000b00001487983 */ /* 0x002ea80000300a00 */
[----:B------:R-:W2:Y:S08]  /*22290*/  LDL.LU.64 R74, [R1+0xb8] ;  /* 0x0000b800014a7983 */ /* 0x000eb00000300a00 */
[----:B------:R-:W-:Y:S04]  /*222a0*/  STL.64 [R1+0x1cd0], R160 ;  /* 0x001cd0a001007387 */ /* 0x000fe80000100a00 */
[----:B------:R1:W-:Y:S02]  /*222b0*/  STL.64 [R1+0x1cd8], R162 ;  /* 0x001cd8a201007387 */ /* 0x0003e40000100a00 */
[-C--:B-1----:R-:W-:Y:S02]  /*222c0*/  HMMA.1688.F32.TF32 R160, R136, R148.reuse, R68 ;  /* 0x0000009488a0723c */ /* 0x082fe40000081044 */
[----:B------:R-:W2:Y:S04]  /*222d0*/  LDL.LU.64 R68, [R1+0x90] ;  /* 0x0000900001447983 */ /* 0x000ea80000300a00 */
[----:B------:R-:W2:Y:S11]  /*222e0*/  LDL.LU.64 R70, [R1+0x98] ;  /* 0x0000980001467983 */ /* 0x000eb60000300a00 */
[----:B------:R-:W-:Y:S06]  /*222f0*/  @!UPT UIADD3 URZ, URZ, URZ, URZ ;  /* 0x0000003f3f3ff290 */ /* 0x000fec000fffe03f */
[----:B------:R-:W-:Y:S04]  /*22300*/  STL.64 [R1+0x1f80], R160 ;  /* 0x001f80a001007387 */ /* 0x000fe80000100a00 */
[----:B------:R4:W-:Y:S02]  /*22310*/  STL.64 [R1+0x1f88], R162 ;  /* 0x001f88a201007387 */ /* 0x0009e40000100a00 */
[-C--:B----4-:R-:W-:Y:S02]  /*22320*/  HMMA.1688.F32.TF32 R160, R132, R148.reuse, R60 ;  /* 0x0000009484a0723c */ /* 0x090fe4000008103c */
[----:B------:R-:W4:Y:S04]  /*22330*/  LDL.LU.64 R60, [R1+0x70] ;  /* 0x00007000013c7983 */ /* 0x000f280000300a00 */
[----:B------:R-:W4:Y:S02]  /*22340*/  LDL.LU.64 R62, [R1+0x78] ;  /* 0x00007800013e7983 */ /* 0x000f240000300a00 */
[-C--:B---3--:R-:W-:Y:S08]  /*22350*/  HMMA.1688.F32.TF32 R156, R128, R148.reuse, R156 ;  /* 0x00000094809c723c */ /* 0x088ff0000008109c */
[-C--:B------:R-:W-:Y:S07]  /*22360*/  HMMA.1688.F32.TF32 R152, R124, R148.reuse, R152 ;  /* 0x000000947c98723c */ /* 0x080fee0000081098 */
[----:B------:R-:W-:Y:S01]  /*22370*/  STL.64 [R1+0x2470], R160 ;  /* 0x002470a001007387 */ /* 0x000fe20000100a00 */
[-C--:B--2---:R-:W-:Y:S03]  /*22380*/  HMMA.1688.F32.TF32 R144, R120, R148.reuse, R144 ;  /* 0x000000947890723c */ /* 0x084fe60000081090 */
[----:B------:R-:W-:Y:S04]  /*22390*/  STL.64 [R1+0x2478], R162 ;  /* 0x002478a201007387 */ /* 0x000fe80000100a00 */
[----:B------:R1:W-:Y:S04]  /*223a0*/  STL.64 [R1+0x25e0], R156 ;  /* 0x0025e09c01007387 */ /* 0x0003e80000100a00 */
[----:B------:R2:W-:Y:S04]  /*223b0*/  STL.64 [R1+0x25e8], R158 ;  /* 0x0025e89e01007387 */ /* 0x0005e80000100a00 */
[----:B-1----:R-:W3:Y:S04]  /*223c0*/  LDL.LU.64 R156, [R1+0x1910] ;  /* 0x00191000019c7983 */ /* 0x002ee80000300a00 */
[----:B------:R1:W-:Y:S04]  /*223d0*/  STL.64 [R1+0x27e0], R152 ;  /* 0x0027e09801007387 */ /* 0x0003e80000100a00 */
[----:B------:R1:W-:Y:S04]  /*223e0*/  STL.64 [R1+0x27e8], R154 ;  /* 0x0027e89a01007387 */ /* 0x0003e80000100a00 */
[----:B--2---:R-:W3:Y:S04]  /*223f0*/  LDL.LU.64 R158, [R1+0x1918] ;  /* 0x00191800019e7983 */ /* 0x004ee80000300a00 */
[----:B------:R2:W-:Y:S04]  /*22400*/  STL.64 [R1+0x29d0], R144 ;  /* 0x0029d09001007387 */ /* 0x0005e80000100a00 */
[----:B------:R2:W-:Y:S04]  /*22410*/  STL.64 [R1+0x29d8], R146 ;  /* 0x0029d89201007387 */ /* 0x0005e80000100a00 */
[----:B-1----:R-:W3:Y:S04]  /*22420*/  LDL.LU.64 R152, [R1+0x1290] ;  /* 0x0012900001987983 */ /* 0x002ee80000300a00 */
[----:B------:R-:W3:Y:S01]  /*22430*/  LDL.LU.64 R154, [R1+0x1298] ;  /* 0x00129800019a7983 */ /* 0x000ee20000300a00 */
[-C--:B------:R-:W-:Y:S03]  /*22440*/  HMMA.1688.F32.TF32 R76, R116, R148.reuse, R76 ;  /* 0x00000094744c723c */ /* 0x080fe6000008104c */
[----:B--2---:R-:W2:Y:S04]  /*22450*/  LDL.LU.64 R144, [R1+0xfa0] ;  /* 0x000fa00001907983 */ /* 0x004ea80000300a00 */
[----:B------:R-:W2:Y:S01]  /*22460*/  LDL.LU.64 R146, [R1+0xfa8] ;  /* 0x000fa80001927983 */ /* 0x000ea20000300a00 */
[-C--:B------:R-:W-:Y:S11]  /*22470*/  HMMA.1688.F32.TF32 R72, R112, R148.reuse, R72 ;  /* 0x000000947048723c */ /* 0x080ff60000081048 */
[----:B------:R-:W-:Y:S04]  /*22480*/  @!UPT UIADD3 URZ, URZ, URZ, URZ ;  /* 0x0000003f3f3ff290 */ /* 0x000fe8000fffe03f */
[----:B------:R1:W-:Y:S04]  /*22490*/  STL.64 [R1+0x2ac0], R76 ;  /* 0x002ac04c01007387 */ /* 0x0003e80000100a00 */
[----:B------:R1:W-:Y:S04]  /*224a0*/  STL.64 [R1+0x2ac8], R78 ;  /* 0x002ac84e01007387 */ /* 0x0003e80000100a00 */
[----:B-1----:R-:W2:Y:S04]  /*224b0*/  LDL.LU.64 R76, [R1+0xdb0] ;  /* 0x000db000014c7983 */ /* 0x002ea80000300a00 */
[----:B------:R-:W2:Y:S04]  /*224c0*/  LDL.LU.64 R78, [R1+0xdb8] ;  /* 0x000db800014e7983 */ /* 0x000ea80000300a00 */
[----:B------:R1:W-:Y:S01]  /*224d0*/  STL.64 [R1+0x2b90], R72 ;  /* 0x002b904801007387 */ /* 0x0003e20000100a00 */
[-C--:B------:R-:W-:Y:S03]  /*224e0*/  HMMA.1688.F32.TF32 R68, R108, R148.reuse, R68 ;  /* 0x000000946c44723c */ /* 0x080fe60000081044 */
[----:B------:R1:W-:Y:S04]  /*224f0*/  STL.64 [R1+0x2b98], R74 ;  /* 0x002b984a01007387 */ /* 0x0003e80000100a00 */
[----:B-1----:R-:W2:Y:S04]  /*22500*/  LDL.LU.64 R72, [R1+0xb70] ;  /* 0x000b700001487983 */ /* 0x002ea80000300a00 */
[----:B------:R-:W2:Y:S11]  /*22510*/  LDL.LU.64 R74, [R1+0xb78] ;  /* 0x000b7800014a7983 */ /* 0x000eb60000300a00 */
[----:B------:R-:W-:Y:S01]  /*22520*/  @!UPT UIADD3 URZ, URZ, URZ, URZ ;  /* 0x0000003f3f3ff290 */ /* 0x000fe2000fffe03f */
[----:B------:R-:W-:Y:S04]  /*22530*/  STL.64 [R1+0x2c40], R68 ;  /* 0x002c404401007387 */ /* 0x000fe80000100a00 */
[----:B------:R4:W-:Y:S02]  /*22540*/  STL.64 [R1+0x2c48], R70 ;  /* 0x002c484601007387 */ /* 0x0009e40000100a00 */
[-C--:B----4-:R-:W-:Y:S02]  /*22550*/  HMMA.1688.F32.TF32 R68, R80, R148.reuse, R60 ;  /* 0x000000945044723c */ /* 0x090fe4000008103c */
[----:B------:R-:W4:Y:S04]  /*22560*/  LDL.LU.64 R60, [R1+0x980] ;  /* 0x00098000013c7983 */ /* 0x000f280000300a00 */
[----:B------:R-:W4:Y:S11]  /*22570*/  LDL.LU.64 R62, [R1+0x988] ;  /* 0x00098800013e7983 */ /* 0x000f360000300a00 */
[----:B------:R-:W-:Y:S06]  /*22580*/  @!UPT UIADD3 URZ, URZ, URZ, URZ ;  /* 0x0000003f3f3ff290 */ /* 0x000fec000fffe03f */
[----:B------:R1:W-:Y:S04]  /*22590*/  STL.64 [R1+0x2cd0], R68 ;  /* 0x002cd04401007387 */ /* 0x0003e80000100a00 */
[----:B------:R1:W-:Y:S04]  /*225a0*/  STL.64 [R1+0x2cd8], R70 ;  /* 0x002cd84601007387 */ /* 0x0003e80000100a00 */
[----:B-1----:R-:W4:Y:S04]  /*225b0*/  LDL.LU.64 R68, [R1+0x860] ;  /* 0x0008600001447983 */ /* 0x002f280000300a00 */
[----:B------:R-:W4:Y:S01]  /*225c0*/  LDL.LU.64 R70, [R1+0x868] ;  /* 0x0008680001467983 */ /* 0x000f220000300a00 */
[----:B------:R-:W-:Y:S11]  /*225d0*/  HMMA.1688.F32.TF32 R56, R84, R148, R56 ;  /* 0x000000945438723c */ /* 0x000ff60000081038 */
[----:B------:R-:W-:Y:S11]  /*225e0*/  @!UPT UIADD3 URZ, URZ, URZ, URZ ;  /* 0x0000003f3f3ff290 */ /* 0x000ff6000fffe03f */
[----:B------:R-:W-:Y:S01]  /*225f0*/  @!UPT UIADD3 URZ, URZ, URZ, URZ ;  /* 0x0000003f3f3ff290 */ /* 0x000fe2000fffe03f */
[----:B------:R-:W-:Y:S04]  /*22600*/  STL.64 [R1+0x2d40], R56 ;  /* 0x002d403801007387 */ /* 0x000fe80000100a00 */
[----:B------:R1:W-:Y:S01]  /*22610*/  STL.64 [R1+0x2d48], R58 ;  /* 0x002d483a01007387 */ /* 0x0003e20000100a00 */
[-C--:B---3--:R-:W-:Y:S08]  /*22620*/  HMMA.1688.F32.TF32 R156, R88, R64.reuse, R156 ;  /* 0x00000040589c723c */ /* 0x088ff0000008109c */
[-C--:B-1----:R-:W-:Y:S11]  /*22630*/  HMMA.1688.F32.TF32 R56, R92, R64.reuse, R152 ;  /* 0x000000405c38723c */ /* 0x082ff60000081098 */
[----:B------:R-:W-:Y:S05]  /*22640*/  @!UPT UIADD3 URZ, URZ, URZ, URZ ;  /* 0x0000003f3f3ff290 */ /* 0x000fea000fffe03f */
[----:B------:R-:W-:Y:S02]  /*22650*/  IMAD.MOV.U32 R151, RZ, RZ, R159 ;  /* 0x000000ffff977224 */ /* 0x000fe400078e009f */
[----:B------:R-:W-:Y:S02]  /*22660*/  IMAD.MOV.U32 R150, RZ, RZ, R158 ;  /* 0x000000ffff967224 */ /* 0x000fe400078e009e */
[----:B------:R-:W-:Y:S02]  /*22670*/  IMAD.MOV.U32 R66, RZ, RZ, R156 ;  /* 0x000000ffff427224 */ /* 0x000fe400078e009c */
[----:B------:R-:W-:Y:S01]  /*22680*/  IMAD.MOV.U32 R67, RZ, RZ, R157 ;  /* 0x000000ffff437224 */ /* 0x000fe200078e009d */
[----:B------:R-:W-:Y:S04]  /*22690*/  STL [R1+0x438c], R151 ;  /* 0x00438c9701007387 */ /* 0x000fe80000100800 */
[----:B------:R-:W-:Y:S04]  /*226a0*/  STL [R1+0x4388], R150 ;  /* 0x0043889601007387 */ /* 0x000fe80000100800 */
[----:B------:R-:W-:Y:S04]  /*226b0*/  STL [R1+0x4384], R66 ;  /* 0x0043844201007387 */ /* 0x000fe80000100800 */
[----:B------:R-:W-:Y:S04]  /*226c0*/  STL [R1+0x4380], R67 ;  /* 0x0043804301007387 */ /* 0x000fe80000100800 */
[----:B------:R-:W3:Y:S04]  /*226d0*/  LDL.LU.64 R160, [R1+0x730] ;  /* 0x0007300001a07983 */ /* 0x000ee80000300a00 */
[----:B------:R-:W3:Y:S04]  /*226e0*/  LDL.LU.64 R162, [R1+0x738] ;  /* 0x0007380001a27983 */ /* 0x000ee80000300a00 */
[----:B------:R-:W-:Y:S04]  /*226f0*/  STL.64 [R1+0x10a0], R56 ;  /* 0x0010a03801007387 */ /* 0x000fe80000100a00 */
[----:B------:R2:W-:Y:S04]  /*22700*/  STL.64 [R1+0x10a8], R58 ;  /* 0x0010a83a01007387 */ /* 0x0005e80000100a00 */
[----:B------:R-:W3:Y:S04]  /*22710*/  LDL.LU.64 R156, [R1+0x620] ;  /* 0x00062000019c7983 */ /* 0x000ee80000300a00 */
[----:B------:R-:W3:Y:S01]  /*22720*/  LDL.LU.64 R158, [R1+0x628] ;  /* 0x00062800019e7983 */ /* 0x000ee20000300a00 */
[-C--:B--2---:R-:W-:Y:S11]  /*22730*/  HMMA.1688.F32.TF32 R56, R96, R64.reuse, R144 ;  /* 0x000000406038723c */ /* 0x084ff60000081090 */
[----:B------:R-:W-:Y:S11]  /*22740*/  @!UPT UIADD3 URZ, URZ, URZ, URZ ;  /* 0x0000003f3f3ff290 */ /* 0x000ff6000fffe03f */
[----:B------:R-:W-:Y:S01]  /*22750*/  @!UPT UIADD3 URZ, URZ, URZ, URZ ;  /* 0x0000003f3f3ff290 */ /* 0x000fe2000fffe03f */
        /* <DEDUP_REMOVED lines=8> */
[----:B------:R1:W-:Y:S02]  /*227e0*/  STL.64 [R1+0x16b8], R58 ;  /* 0x0016b83a01007387 */ /* 0x0003e40000100a00 */
[-C--:B-1----:R-:W-:Y:S02]  /*227f0*/  HMMA.1688.F32.TF32 R56, R104, R64.reuse, R72 ;  /* 0x000000406838723c */ /* 0x082fe40000081048 */
[----:B------:R-:W2:Y:S04]  /*22800*/  LDL.LU.64 R72, [R1+0x1e0] ;  /* 0x0001e00001487983 */ /* 0x000ea80000300a00 */
[----:B------:R-:W2:Y:S11]  /*22810*/  LDL.LU.64 R74, [R1+0x1e8] ;  /* 0x0001e800014a7983 */ /* 0x000eb60000300a00 */
[----:B------:R-:W-:Y:S06]  /*22820*/  @!UPT UIADD3 URZ, URZ, URZ, URZ ;  /* 0x0000003f3f3ff290 */ /* 0x000fec000fffe03f */
[----:B------:R-:W-:Y:S04]  /*22830*/  STL.64 [R1+0x1960], R56 ;  /* 0x0019603801007387 */ /* 0x000fe80000100a00 */
[----:B------:R4:W-:Y:S04]  /*22840*/  STL.64 [R1+0x1968], R58 ;  /* 0x0019683a01007387 */ /* 0x0009e80000100a00 */
[----:B------:R-:W2:Y:S04]  /*22850*/  LDL.LU.64 R148, [R1+0x1a0] ;  /* 0x0001a00001947983 */ /* 0x000ea80000300a00 */
[----:B------:R-:W2:Y:S01]  /*22860*/  LDL.LU.64 R150, [R1+0x1a8] ;  /* 0x0001a80001967983 */ /* 0x000ea20000300a00 */
[-C--:B----4-:R-:W-:Y:S03]  /*22870*/  HMMA.1688.F32.TF32 R56, R140, R64.reuse, R60 ;  /* 0x000000408c38723c */ /* 0x090fe6000008103c */
[----:B------:R-:W1:Y:S11]  /*22880*/  LDSM.16.M88.4 R60, [R196+0x23000] ;  /* 0x02300000c43c783b */ /* 0x000e760000000200 */
[----:B------:R-:W-:Y:S09]  /*22890*/  @!UPT UIADD3 URZ, URZ, URZ, URZ ;  /* 0x0000003f3f3ff290 */ /* 0x000ff2000fffe03f */
[----:B------:R-:W-:Y:S04]  /*228a0*/  STL.64 [R1+0x1b30], R56 ;  /* 0x001b303801007387 */ /* 0x000fe80000100a00 */
[----:B------:R4:W-:Y:S02]  /*228b0*/  STL.64 [R1+0x1b38], R58 ;  /* 0x001b383a01007387 */ /* 0x0009e40000100a00 */
[-C--:B----4-:R-:W-:Y:S02]  /*228c0*/  HMMA.1688.F32.TF32 R56, R136, R64.reuse, R68 ;  /* 0x000000408838723c */ /* 0x090fe40000081044 */
[----:B-1----:R-:W-:Y:S04]  /*228d0*/  STL [R1+0x4394], R62 ;  /* 0x0043943e01007387 */ /* 0x002fe80000100800 */
[----:B------:R-:W-:Y:S04]  /*228e0*/  STL [R1+0x4390], R63 ;  /* 0x0043903f01007387 */ /* 0x000fe80000100800 */
[----:B------:R-:W4:Y:S04]  /*228f0*/  LDL.LU.64 R68, [R1+0x180] ;  /* 0x0001800001447983 */ /* 0x000f280000300a00 */
[----:B------:R-:W4:Y:S09]  /*22900*/  LDL.LU.64 R70, [R1+0x188] ;  /* 0x0001880001467983 */ /* 0x000f320000300a00 */
[----:B------:R-:W-:Y:S04]  /*22910*/  STL.64 [R1+0x1cf0], R56 ;  /* 0x001cf03801007387 */ /* 0x000fe80000100a00 */
[----:B------:R-:W-:Y:S04]  /*22920*/  STL.64 [R1+0x1cf8], R58 ;  /* 0x001cf83a01007387 */ /* 0x000fe80000100a00 */
[----:B------:R-:W1:Y:S04]  /*22930*/  LDSM.16.M88.4 R56, [R196+0x23800] ;  /* 0x02380000c438783b */ /* 0x000e680000000200 */
[----:B------:R-:W4:Y:S04]  /*22940*/  LDL.LU.64 R144, [R1+0x160] ;  /* 0x0001600001907983 */ /* 0x000f280000300a00 */
[----:B------:R-:W4:Y:S04]  /*22950*/  LDL.LU.64 R146, [R1+0x168] ;  /* 0x0001680001927983 */ /* 0x000f280000300a00 */
[----:B------:R-:W4:Y:S04]  /*22960*/  LDL.LU.64 R76, [R1+0x140] ;  /* 0x00014000014c7983 */ /* 0x000f280000300a00 */
[----:B------:R-:W4:Y:S01]  /*22970*/  LDL.LU.64 R78, [R1+0x148] ;  /* 0x00014800014e7983 */ /* 0x000f220000300a00 */
[-C--:B---3--:R-:W-:Y:S08]  /*22980*/  HMMA.1688.F32.TF32 R164, R132, R64.reuse, R160 ;  /* 0x0000004084a4723c */ /* 0x088ff000000810a0 */
[-C--:B------:R-:W-:Y:S01]  /*22990*/  HMMA.1688.F32.TF32 R160, R128, R64.reuse, R156 ;  /* 0x0000004080a0723c */ /* 0x080fe2000008109c */
[----:B-1----:R-:W-:Y:S04]  /*229a0*/  STL [R1+0x439c], R58 ;  /* 0x00439c3a01007387 */ /* 0x002fe80000100800 */
[----:B------:R-:W-:Y:S10]  /*229b0*/  STL [R1+0x4398], R59 ;  /* 0x0043983b01007387 */ /* 0x000ff40000100800 */
[----:B------:R-:W-:Y:S04]  /*229c0*/  STL.64 [R1+0x23c0], R164 ;  /* 0x0023c0a401007387 */ /* 0x000fe80000100a00 */
[----:B------:R-:W-:Y:S01]  /*229d0*/  STL.64 [R1+0x23c8], R166 ;  /* 0x0023c8a601007387 */ /* 0x000fe20000100a00 */
[-C--:B--2---:R-:W-:Y:S03]  /*229e0*/  HMMA.1688.F32.TF32 R156, R124, R64.reuse, R152 ;  /* 0x000000407c9c723c */ /* 0x084fe60000081098 */
        /* <DEDUP_REMOVED lines=12> */
[----:B------:R-:W3:Y:S11]  /*22ab0*/  LDL.LU.64 R150, [R1+0x12e8] ;  /* 0x0012e80001967983 */ /* 0x000ef60000300a00 */
[----:B------:R-:W-:Y:S06]  /*22ac0*/  @!UPT UIADD3 URZ, URZ, URZ, URZ ;  /* 0x0000003f3f3ff290 */ /* 0x000fec000fffe03f */
[----:B------:R-:W-:Y:S04]  /*22ad0*/  STL.64 [R1+0x2a50], R152 ;  /* 0x002a509801007387 */ /* 0x000fe80000100a00 */
[----:B------:R4:W-:Y:S02]  /*22ae0*/  STL.64 [R1+0x2a58], R154 ;  /* 0x002a589a01007387 */ /* 0x0009e40000100a00 */
[-C--:B----4-:R-:W-:Y:S02]  /*22af0*/  HMMA.1688.F32.TF32 R152, R112, R64.reuse, R68 ;  /* 0x000000407098723c */ /* 0x090fe40000081044 */
[----:B------:R-:W4:Y:S04]  /*22b00*/  LDL.LU.64 R68, [R1+0x1010] ;  /* 0x0010100001447983 */ /* 0x000f280000300a00 */
[----:B------:R-:W4:Y:S11]  /*22b10*/  LDL.LU.64 R70, [R1+0x1018] ;  /* 0x0010180001467983 */ /* 0x000f360000300a00 */
[----:B------:R-:W-:Y:S06]  /*22b20*/  @!UPT UIADD3 URZ, URZ, URZ, URZ ;  /* 0x0000003f3f3ff290 */ /* 0x000fec000fffe03f */
[----:B------:R-:W-:Y:S04]  /*22b30*/  STL.64 [R1+0x2b30], R152 ;  /* 0x002b309801007387 */ /* 0x000fe80000100a00 */
[----:B------:R-:W-:Y:S04]  /*22b40*/  STL.64 [R1+0x2b38], R154 ;  /* 0x002b389a01007387 */ /* 0x000fe80000100a00 */
[----:B------:R-:W4:Y:S04]  /*22b50*/  LDL.LU.64 R160, [R1+0xde0] ;  /* 0x000de00001a07983 */ /* 0x000f280000300a00 */
[----:B------:R-:W4:Y:S01]  /*22b60*/  LDL.LU.64 R162, [R1+0xde8] ;  /* 0x000de80001a27983 */ /* 0x000f220000300a00 */
[-C--:B------:R-:W-:Y:S08]  /*22b70*/  HMMA.1688.F32.TF32 R144, R108, R64.reuse, R144 ;  /* 0x000000406c90723c */ /* 0x080ff00000081090 */
[-C--:B------:R-:W-:Y:S11]  /*22b80*/  HMMA.1688.F32.TF32 R76, R80, R64.reuse, R76 ;  /* 0x00000040504c723c */ /* 0x080ff6000008104c */
[----:B------:R-:W-:Y:S04]  /*22b90*/  @!UPT UIADD3 URZ, URZ, URZ, URZ ;  /* 0x0000003f3f3ff290 */ /* 0x000fe8000fffe03f */
[----:B------:R-:W-:Y:S04]  /*22ba0*/  STL.64 [R1+0x2bf0], R144 ;  /* 0x002bf09001007387 */ /* 0x000fe80000100a00 */
[----:B------:R-:W-:Y:S04]  /*22bb0*/  STL.64 [R1+0x2bf8], R146 ;  /* 0x002bf89201007387 */ /* 0x000fe80000100a00 */
[----:B------:R-:W4:Y:S04]  /*22bc0*/  LDL.LU.64 R156, [R1+0xbd0] ;  /* 0x000bd000019c7983 */ /* 0x000f280000300a00 */
[----:B------:R-:W4:Y:S01]  /*22bd0*/  LDL.LU.64 R158, [R1+0xbd8] ;  /* 0x000bd800019e7983 */ /* 0x000f220000300a00 */
[----:B------:R-:W-:Y:S03]  /*22be0*/  HMMA.1688.F32.TF32 R52, R84, R64, R52 ;  /* 0x000000405434723c */ /* 0x000fe60000081034 */
[----:B------:R1:W-:Y:S04]  /*22bf0*/  STL.64 [R1+0x2c90], R76 ;  /* 0x002c904c01007387 */ /* 0x0003e80000100a00 */
[----:B------:R1:W-:Y:S04]  /*22c00*/  STL.64 [R1+0x2c98], R78 ;  /* 0x002c984e01007387 */ /* 0x0003e80000100a00 */
[----:B-1----:R-:W4:Y:S04]  /*22c10*/  LDL.LU.64 R76, [R1+0x9d0] ;  /* 0x0009d000014c7983 */ /* 0x002f280000300a00 */
[----:B------:R-:W4:Y:S04]  /*22c20*/  LDL.LU.64 R78, [R1+0x9d8] ;  /* 0x0009d800014e7983 */ /* 0x000f280000300a00 */
[----:B------:R-:W4:Y:S04]  /*22c30*/  LDL.LU.64 R152, [R1+0x870] ;  /* 0x0008700001987983 */ /* 0x000f280000300a00 */
[----:B------:R-:W4:Y:S04]  /*22c40*/  LDL.LU.64 R154, [R1+0x878] ;  /* 0x00087800019a7983 */ /* 0x000f280000300a00 */
        /* <DEDUP_REMOVED lines=9> */
[----:B------:R-:W-:Y:S01]  /*22ce0*/  STL [R1+0x43ac], R146 ;  /* 0x0043ac9201007387 */ /* 0x000fe20000100800 */
[-C--:B---3--:R-:W-:Y:S03]  /*22cf0*/  HMMA.1688.F32.TF32 R64, R92, R60.reuse, R148 ;  /* 0x0000003c5c40723c */ /* 0x088fe60000081094 */
[----:B------:R-:W-:Y:S04]  /*22d00*/  STL [R1+0x43a8], R147 ;  /* 0x0043a89301007387 */ /* 0x000fe80000100800 */
[----:B------:R-:W-:Y:S04]  /*22d10*/  STL [R1+0x43a4], R75 ;  /* 0x0043a44b01007387 */ /* 0x000fe80000100800 */
[----:B------:R-:W-:Y:S04]  /*22d20*/  STL [R1+0x43a0], R74 ;  /* 0x0043a04a01007387 */ /* 0x000fe80000100800 */
[----:B-1----:R-:W2:Y:S04]  /*22d30*/  LDL.LU.64 R52, [R1+0x710] ;  /* 0x0007100001347983 */ /* 0x002ea80000300a00 */
[----:B------:R-:W2:Y:S04]  /*22d40*/  LDL.LU.64 R54, [R1+0x718] ;  /* 0x0007180001367983 */ /* 0x000ea80000300a00 */
[----:B------:R-:W-:Y:S04]  /*22d50*/  STL.64 [R1+0xef0], R64 ;  /* 0x000ef04001007387 */ /* 0x000fe80000100a00 */
[----:B------:R4:W-:Y:S04]  /*22d60*/  STL.64 [R1+0xef8], R66 ;  /* 0x000ef84201007387 */ /* 0x0009e80000100a00 */
[----:B------:R-:W3:Y:S04]  /*22d70*/  LDL.LU.64 R148, [R1+0x610] ;  /* 0x0006100001947983 */ /* 0x000ee80000300a00 */
[----:B------:R-:W3:Y:S01]  /*22d80*/  LDL.LU.64 R150, [R1+0x618] ;  /* 0x0006180001967983 */ /* 0x000ee20000300a00 */
[-C--:B----4-:R-:W-:Y:S11]  /*22d90*/  HMMA.1688.F32.TF32 R64, R96, R60.reuse, R68 ;  /* 0x0000003c6040723c */ /* 0x090ff60000081044 */
[----:B------:R-:W-:Y:S11]  /*22da0*/  @!UPT UIADD3 URZ, URZ, URZ, URZ ;  /* 0x0000003f3f3ff290 */ /* 0x000ff6000fffe03f */
[----:B------:R-:W-:Y:S01]  /*22db0*/  @!UPT UIADD3 URZ, URZ, URZ, URZ ;  /* 0x0000003f3f3ff290 */ /* 0x000fe2000fffe03f */
[----:B------:R-:W-:Y:S04]  /*22dc0*/  STL.64 [R1+0xf00], R64 ;  /* 0x000f004001007387 */ /* 0x000fe80000100a00 */
[----:B------:R1:W-:Y:S04]  /*22dd0*/  STL.64 [R1+0xf08], R66 ;  /* 0x000f084201007387 */ /* 0x0003e80000100a00 */
[----:B------:R-:W4:Y:S04]  /*22de0*/  LDL.LU.64 R68, [R1+0x1f0] ;  /* 0x0001f00001447983 */ /* 0x000f280000300a00 */
[----:B------:R-:W4:Y:S01]  /*22df0*/  LDL.LU.64 R70, [R1+0x1f8] ;  /* 0x0001f80001467983 */ /* 0x000f220000300a00 */
[-C--:B-1----:R-:W-:Y:S03]  /*22e00*/  HMMA.1688.F32.TF32 R64, R100, R60.reuse, R160 ;  /* 0x0000003c6440723c */ /* 0x082fe600000810a0 */
[----:B------:R-:W4:Y:S04]  /*22e10*/  LDL.LU.64 R144, [R1+0x1d0] ;  /* 0x0001d00001907983 */ /* 0x000f280000300a00 */
[----:B------:R-:W4:Y:S11]  /*22e20*/  LDL.LU.64 R146, [R1+0x1d8] ;  /* 0x0001d80001927983 */ /* 0x000f360000300a00 */
[----:B------:R-:W-:Y:S05]  /*22e30*/  @!UPT UIADD3 URZ, URZ, URZ, URZ ;  /* 0x0000003f3f3ff290 */ /* 0x000fea000fffe03f */
[----:B------:R1:W-:Y:S04]  /*22e40*/  STL.64 [R1+0x1050], R64 ;  /* 0x0010504001007387 */ /* 0x0003e80000100a00 */
[----:B------:R1:W-:Y:S04]  /*22e50*/  STL.64 [R1+0x1058], R66 ;  /* 0x0010584201007387 */ /* 0x0003e80000100a00 */
[----:B-1----:R-:W4:Y:S04]  /*22e60*/  LDL.LU.64 R64, [R1+0x190] ;  /* 0x0001900001407983 */ /* 0x002f280000300a00 */
[----:B------:R-:W4:Y:S01]  /*22e70*/  LDL.LU.64 R66, [R1+0x198] ;  /* 0x0001980001427983 */ /* 0x000f220000300a00 */
[-C--:B------:R-:W-:Y:S08]  /*22e80*/  HMMA.1688.F32.TF32 R72, R104, R60.reuse, R156 ;  /* 0x0000003c6848723c */ /* 0x080ff0000008109c */
[-C--:B------:R-:W-:Y:S11]  /*22e90*/  HMMA.1688.F32.TF32 R152, R136, R60.reuse, R152 ;  /* 0x0000003c8898723c */ /* 0x080ff60000081098 */
[----:B------:R-:W-:Y:S04]  /*22ea0*/  @!UPT UIADD3 URZ, URZ, URZ, URZ ;  /* 0x0000003f3f3ff290 */ /* 0x000fe8000fffe03f */
[----:B------:R-:W-:Y:S04]  /*22eb0*/  STL.64 [R1+0x1680], R72 ;  /* 0x0016804801007387 */ /* 0x000fe80000100a00 */
[----:B------:R1:W-:Y:S02]  /*22ec0*/  STL.64 [R1+0x1688], R74 ;  /* 0x0016884a01007387 */ /* 0x0003e40000100a00 */
[-C--:B-1----:R-:W-:Y:S02]  /*22ed0*/  HMMA.1688.F32.TF32 R72, R140, R60.reuse, R76 ;  /* 0x0000003c8c48723c */ /* 0x082fe4000008104c */
[----:B------:R-:W4:Y:S04]  /*22ee0*/  LDL.LU.64 R76, [R1+0x170] ;  /* 0x00017000014c7983 */ /* 0x000f280000300a00 */
[----:B------:R-:W4:Y:S11]  /*22ef0*/  LDL.LU.64 R78, [R1+0x178] ;  /* 0x00017800014e7983 */ /* 0x000f360000300a00 */
[----:B------:R-:W-:Y:S06]  /*22f00*/  @!UPT UIADD3 URZ, URZ, URZ, URZ ;  /* 0x0000003f3f3ff290 */ /* 0x000fec000fffe03f */
[----:B------:R1:W-:Y:S04]  /*22f10*/  STL.64 [R1+0x1a90], R72 ;  /* 0x001a904801007387 */ /* 0x0003e80000100a00 */
[----:B------:R1:W-:Y:S04]  /*22f20*/  STL.64 [R1+0x1a98], R74 ;  /* 0x001a984a01007387 */ /* 0x0003e80000100a00 */
[----:B-1----:R-:W4:Y:S04]  /*22f30*/  LDL.LU.64 R72, [R1+0x150] ;  /* 0x0001500001487983 */ /* 0x002f280000300a00 */
[----:B------:R-:W4:Y:S04]  /*22f40*/  LDL.LU.64 R74, [R1+0x158] ;  /* 0x00015800014a7983 */ /* 0x000f280000300a00 */
[----:B------:R-:W-:Y:S04]  /*22f50*/  STL.64 [R1+0x1b70], R152 ;  /* 0x001b709801007387 */ /* 0x000fe80000100a00 */
[----:B------:R2:W-:Y:S02]  /*22f60*/  STL.64 [R1+0x1b78], R154 ;  /* 0x001b789a01007387 */ /* 0x0005e40000100a00 */
[-C--:B--2---:R-:W-:Y:S02]  /*22f70*/  HMMA.1688.F32.TF32 R152, R132, R60.reuse, R52 ;  /* 0x0000003c8498723c */ /* 0x084fe40000081034 */
[----:B------:R-:W2:Y:S04]  /*22f80*/  LDL.LU.64 R52, [R1+0x130] ;  /* 0x0001300001347983 */ /* 0x000ea80000300a00 */
[----:B------:R-:W2:Y:S11]  /*22f90*/  LDL.LU.64 R54, [R1+0x138] ;  /* 0x0001380001367983 */ /* 0x000eb60000300a00 */
[----:B------:R-:W-:Y:S06]  /*22fa0*/  @!UPT UIADD3 URZ, URZ, URZ, URZ ;  /* 0x0000003f3f3ff290 */ /* 0x000fec000fffe03f */
[----:B------:R-:W-:Y:S04]  /*22fb0*/  STL.64 [R1+0x1d20], R152 ;  /* 0x001d209801007387 */ /* 0x000fe80000100a00 */
[----:B------:R3:W-:Y:S02]  /*22fc0*/  STL.64 [R1+0x1d28], R154 ;  /* 0x001d289a01007387 */ /* 0x0007e40000100a00 */
[-C--:B---3--:R-:W-:Y:S08]  /*22fd0*/  HMMA.1688.F32.TF32 R152, R128, R60.reuse, R148 ;  /* 0x0000003c8098723c */ /* 0x088ff00000081094 */
[-C--:B----4-:R-:W-:Y:S01]  /*22fe0*/  HMMA.1688.F32.TF32 R148, R124, R60.reuse, R68 ;  /* 0x0000003c7c94723c */ /* 0x090fe20000081044 */
[----:B------:R-:W3:Y:S11]  /*22ff0*/  LDL.LU.64 R68, [R1+0x1970] ;  /* 0x0019700001447983 */ /* 0x000ef60000300a00 */
[----:B------:R-:W-:Y:S03]  /*23000*/  @!UPT UIADD3 URZ, URZ, URZ, URZ ;  /* 0x0000003f3f3ff290 */ /* 0x000fe6000fffe03f */
[----:B------:R-:W-:Y:S04]  /*23010*/  STL.64 [R1+0x2480], R152 ;  /* 0x0024809801007387 */ /* 0x000fe80000100a00 */
[----:B------:R-:W-:Y:S04]  /*23020*/  STL.64 [R1+0x2488], R154 ;  /* 0x0024889a01007387 */ /* 0x000fe80000100a00 */
[----:B------:R-:W3:Y:S01]  /*23030*/  LDL.LU.64 R70, [R1+0x1978] ;  /* 0x0019780001467983 */ /* 0x000ee20000300a00 */
[-C--:B------:R-:W-:Y:S03]  /*23040*/  HMMA.1688.F32.TF32 R144, R120, R60.reuse, R144 ;  /* 0x0000003c7890723c */ /* 0x080fe60000081090 */
[----:B------:R1:W-:Y:S04]  /*23050*/  STL.64 [R1+0x25f0], R148 ;  /* 0x0025f09401007387 */ /* 0x0003e80000100a00 */
[----:B------:R4:W-:Y:S04]  /*23060*/  STL.64 [R1+0x25f8], R150 ;  /* 0x0025f89601007387 */ /* 0x0009e80000100a00 */
[----:B-1----:R-:W3:Y:S04]  /*23070*/  LDL.LU.64 R148, [R1+0x1300] ;  /* 0x0013000001947983 */ /* 0x002ee80000300a00 */
[----:B----4-:R-:W4:Y:S08]  /*23080*/  LDL.LU.64 R150, [R1+0x1308] ;  /* 0x0013080001967983 */ /* 0x010f300000300a00 */
        /* <DEDUP_REMOVED lines=9> */
[----:B------:R-:W4:Y:S01]  /*23120*/  LDL.LU.64 R146, [R1+0xc78] ;  /* 0x000c780001927983 */ /* 0x000f220000300a00 */
[-C--:B------:R-:W-:Y:S11]  /*23130*/  HMMA.1688.F32.TF32 R76, R112, R60.reuse, R76 ;  /* 0x0000003c704c723c */ /* 0x080ff6000008104c */
[----:B------:R-:W-:Y:S11]  /*23140*/  @!UPT UIADD3 URZ, URZ, URZ, URZ ;  /* 0x0000003f3f3ff290 */ /* 0x000ff6000fffe03f */
[----:B------:R-:W-:Y:S01]  /*23150*/  @!UPT UIADD3 URZ, URZ, URZ, URZ ;  /* 0x0000003f3f3ff290 */ /* 0x000fe2000fffe03f */
[----:B------:R-:W-:Y:S04]  /*23160*/  STL.64 [R1+0x2ad0], R76 ;  /* 0x002ad04c01007387 */ /* 0x000fe80000100a00 */
[----:B------:R1:W-:Y:S02]  /*23170*/  STL.64 [R1+0x2ad8], R78 ;  /* 0x002ad84e01007387 */ /* 0x0003e40000100a00 */
[-C--:B-1----:R-:W-:Y:S02]  /*23180*/  HMMA.1688.F32.TF32 R76, R108, R60.reuse, R72 ;  /* 0x0000003c6c4c723c */ /* 0x082fe40000081048 */
[----:B------:R-:W4:Y:S04]  /*23190*/  LDL.LU.64 R72, [R1+0xbc0] ;  /* 0x000bc00001487983 */ /* 0x000f280000300a00 */
[----:B------:R-:W4:Y:S11]  /*231a0*/  LDL.LU.64 R74, [R1+0xbc8] ;  /* 0x000bc800014a7983 */ /* 0x000f360000300a00 */
[----:B------:R-:W-:Y:S06]  /*231b0*/  @!UPT UIADD3 URZ, URZ, URZ, URZ ;  /* 0x0000003f3f3ff290 */ /* 0x000fec000fffe03f */
[----:B------:R-:W-:Y:S04]  /*231c0*/  STL.64 [R1+0x2ba0], R76 ;  /* 0x002ba04c01007387 */ /* 0x000fe80000100a00 */
[----:B------:R2:W-:Y:S01]  /*231d0*/  STL.64 [R1+0x2ba8], R78 ;  /* 0x002ba84e01007387 */ /* 0x0005e20000100a00 */
[-C--:B------:R-:W-:Y:S08]  /*231e0*/  HMMA.1688.F32.TF32 R48, R84, R60.reuse, R48 ;  /* 0x0000003c5430723c */ /* 0x080ff00000081030 */
[----:B--2---:R-:W-:Y:S01]  /*231f0*/  HMMA.1688.F32.TF32 R76, R80, R60, R52 ;  /* 0x0000003c504c723c */ /* 0x004fe20000081034 */
[----:B------:R-:W2:Y:S04]  /*23200*/  LDL.LU.64 R52, [R1+0x9c0] ;  /* 0x0009c00001347983 */ /* 0x000ea80000300a00 */
[----:B------:R-:W2:Y:S11]  /*23210*/  LDL.LU.64 R54, [R1+0x9c8] ;  /* 0x0009c80001367983 */ /* 0x000eb60000300a00 */
[----:B------:R-:W-:Y:S07]  /*23220*/  @!UPT UIADD3 URZ, URZ, URZ, URZ ;  /* 0x0000003f3f3ff290 */ /* 0x000fee000fffe03f */
[----:B------:R-:W-:Y:S04]  /*23230*/  STL.64 [R1+0x2c50], R76 ;  /* 0x002c504c01007387 */ /* 0x000fe80000100a00 */
[----:B------:R1:W-:Y:S04]  /*23240*/  STL.64 [R1+0x2c58], R78 ;  /* 0x002c584e01007387 */ /* 0x0003e80000100a00 */
[----:B------:R-:W2:Y:S04]  /*23250*/  LDL.LU.64 R152, [R1+0x880] ;  /* 0x0008800001987983 */ /* 0x000ea80000300a00 */
[----:B------:R-:W2:Y:S04]  /*23260*/  LDL.LU.64 R154, [R1+0x888] ;  /* 0x00088800019a7983 */ /* 0x000ea80000300a00 */
[----:B------:R-:W-:Y:S04]  /*23270*/  STL.64 [R1+0x2ce0], R48 ;  /* 0x002ce03001007387 */ /* 0x000fe80000100a00 */
[----:B------:R4:W-:Y:S01]  /*23280*/  STL.64 [R1+0x2ce8], R50 ;  /* 0x002ce83201007387 */ /* 0x0009e20000100a00 */
[-C--:B---3--:R-:W-:Y:S11]  /*23290*/  HMMA.1688.F32.TF32 R156, R88, R56.reuse, R68 ;  /* 0x00000038589c723c */ /* 0x088ff60000081044 */
[----:B------:R-:W-:Y:S11]  /*232a0*/  @!UPT UIADD3 URZ, URZ, URZ, URZ ;  /* 0x0000003f3f3ff290 */ /* 0x000ff6000fffe03f */
[----:B------:R-:W-:Y:S02]  /*232b0*/  @!UPT UIADD3 URZ, URZ, URZ, URZ ;  /* 0x0000003f3f3ff290 */ /* 0x000fe4000fffe03f */
[----:B-1----:R-:W-:Y:S02]  /*232c0*/  IMAD.MOV.U32 R79, RZ, RZ, R159 ;  /* 0x000000ffff4f7224 */ /* 0x002fe400078e009f */
        /* <DEDUP_REMOVED lines=38> */
[-C--:B--2---:R-:W-:Y:S03]  /*23530*/  HMMA.1688.F32.TF32 R48, R140, R56.reuse, R52 ;  /* 0x000000388c30723c */ /* 0x084fe60000081034 */
[----:B------:R-:W1:Y:S11]  /*23540*/  LDSM.16.M88.4 R52, [R196+0x24000] ;  /* 0x02400000c434783b */ /* 0x000e760000000200 */
[----:B------:R-:W-:Y:S09]  /*23550*/  @!UPT UIADD3 URZ, URZ, URZ, URZ ;  /* 0x0000003f3f3ff290 */ /* 0x000ff2000fffe03f */
[----:B------:R-:W-:Y:S04]  /*23560*/  STL.64 [R1+0x1300], R48 ;  /* 0x0013003001007387 */ /* 0x000fe80000100a00 */
[----:B------:R2:W-:Y:S04]  /*23570*/  STL.64 [R1+0x1308], R50 ;  /* 0x0013083201007387 */ /* 0x0005e80000100a00 */
[----:B------:R-:W4:Y:S04]  /*23580*/  LDL.LU.64 R68, [R1+0x220] ;  /* 0x0002200001447983 */ /* 0x000f280000300a00 */
[----:B------:R-:W4:Y:S01]  /*23590*/  LDL.LU.64 R70, [R1+0x228] ;  /* 0x0002280001467983 */ /* 0x000f220000300a00 */
[-C--:B--2---:R-:W-:Y:S11]  /*235a0*/  HMMA.1688.F32.TF32 R48, R136, R56.reuse, R152 ;  /* 0x000000388830723c */ /* 0x084ff60000081098 */
[----:B------:R-:W-:Y:S11]  /*235b0*/  @!UPT UIADD3 URZ, URZ, URZ, URZ ;  /* 0x0000003f3f3ff290 */ /* 0x000ff6000fffe03f */
[----:B------:R-:W-:Y:S01]  /*235c0*/  @!UPT UIADD3 URZ, URZ, URZ, URZ ;  /* 0x0000003f3f3ff290 */ /* 0x000fe2000fffe03f */
[----:B------:R-:W-:Y:S04]  /*235d0*/  STL.64 [R1+0x1aa0], R48 ;  /* 0x001aa03001007387 */ /* 0x000fe80000100a00 */
[----:B------:R-:W-:Y:S01]  /*235e0*/  STL.64 [R1+0x1aa8], R50 ;  /* 0x001aa83201007387 */ /* 0x000fe20000100a00 */
[-C--:B------:R-:W-:Y:S03]  /*235f0*/  HMMA.1688.F32.TF32 R44, R84, R56.reuse, R44 ;  /* 0x00000038542c723c */ /* 0x080fe6000008102c */
[----:B------:R-:W2:Y:S05]  /*23600*/  LDSM.16.M88.4 R48, [R196+0x24800] ;  /* 0x02480000c430783b */ /* 0x000eaa0000000200 */
[-C--:B---3--:R-:W-:Y:S01]  /*23610*/  HMMA.1688.F32.TF32 R152, R132, R56.reuse, R60 ;  /* 0x000000388498723c */ /* 0x088fe2000008103c */
[----:B------:R-:W1:Y:S04]  /*23620*/  LDL.LU.64 R60, [R1+0x1c0] ;  /* 0x0001c000013c7983 */ /* 0x000e680000300a00 */
[----:B------:R-:W1:Y:S11]  /*23630*/  LDL.LU.64 R62, [R1+0x1c8] ;  /* 0x0001c800013e7983 */ /* 0x000e760000300a00 */
[----:B------:R-:W-:Y:S07]  /*23640*/  @!UPT UIADD3 URZ, URZ, URZ, URZ ;  /* 0x0000003f3f3ff290 */ /* 0x000fee000fffe03f */
[----:B------:R-:W-:Y:S04]  /*23650*/  STL.64 [R1+0x1c60], R152 ;  /* 0x001c609801007387 */ /* 0x000fe80000100a00 */
[----:B------:R4:W-:Y:S02]  /*23660*/  STL.64 [R1+0x1c68], R154 ;  /* 0x001c689a01007387 */ /* 0x0009e40000100a00 */
[-C--:B----4-:R-:W-:Y:S08]  /*23670*/  HMMA.1688.F32.TF32 R152, R128, R56.reuse, R148 ;  /* 0x000000388098723c */ /* 0x090ff00000081094 */
[-C--:B------:R-:W-:Y:S01]  /*23680*/  HMMA.1688.F32.TF32 R148, R124, R56.reuse, R64 ;  /* 0x000000387c94723c */ /* 0x080fe20000081040 */
[----:B------:R-:W1:Y:S11]  /*23690*/  LDL.LU.64 R64, [R1+0x1ac0] ;  /* 0x001ac00001407983 */ /* 0x000e760000300a00 */
[----:B------:R-:W-:Y:S03]  /*236a0*/  @!UPT UIADD3 URZ, URZ, URZ, URZ ;  /* 0x0000003f3f3ff290 */ /* 0x000fe6000fffe03f */
[----:B------:R-:W-:Y:S04]  /*236b0*/  STL.64 [R1+0x23d0], R152 ;  /* 0x0023d09801007387 */ /* 0x000fe80000100a00 */
[----:B------:R-:W-:Y:S04]  /*236c0*/  STL.64 [R1+0x23d8], R154 ;  /* 0x0023d89a01007387 */ /* 0x000fe80000100a00 */
[----:B------:R-:W1:Y:S04]  /*236d0*/  LDL.LU.64 R66, [R1+0x1ac8] ;  /* 0x001ac80001427983 */ /* 0x000e680000300a00 */
[----:B------:R-:W-:Y:S04]  /*236e0*/  STL.64 [R1+0x2550], R148 ;  /* 0x0025509401007387 */ /* 0x000fe80000100a00 */
[----:B------:R4:W-:Y:S02]  /*236f0*/  STL.64 [R1+0x2558], R150 ;  /* 0x0025589601007387 */ /* 0x0009e40000100a00 */
[-C--:B----4-:R-:W-:Y:S02]  /*23700*/  HMMA.1688.F32.TF32 R148, R120, R56.reuse, R144 ;  /* 0x000000387894723c */ /* 0x090fe40000081090 */
[----:B------:R-:W4:Y:S04]  /*23710*/  LDL.LU.64 R144, [R1+0x1690] ;  /* 0x0016900001907983 */ /* 0x000f280000300a00 */
[----:B------:R-:W4:Y:S11]  /*23720*/  LDL.LU.64 R146, [R1+0x1698] ;  /* 0x0016980001927983 */ /* 0x000f360000300a00 */
[----:B------:R-:W-:Y:S06]  /*23730*/  @!UPT UIADD3 URZ, URZ, URZ, URZ ;  /* 0x0000003f3f3ff290 */ /* 0x000fec000fffe03f */
        /* <DEDUP_REMOVED lines=8> */
[-C--:B---3--:R-:W-:Y:S02]  /*237c0*/  HMMA.1688.F32.TF32 R148, R112, R56.reuse, R72 ;  /* 0x000000387094723c */ /* 0x088fe40000081048 */
[----:B------:R-:W3:Y:S04]  /*237d0*/  LDL.LU.64 R72, [R1+0xe10] ;  /* 0x000e100001487983 */ /* 0x000ee80000300a00 */
[----:B------:R-:W3:Y:S11]  /*237e0*/  LDL.LU.64 R74, [R1+0xe18] ;  /* 0x000e1800014a7983 */ /* 0x000ef60000300a00 */
[----:B------:R-:W-:Y:S06]  /*237f0*/  @!UPT UIADD3 URZ, URZ, URZ, URZ ;  /* 0x0000003f3f3ff290 */ /* 0x000fec000fffe03f */
        /* <DEDUP_REMOVED lines=8> */
[----:B-1----:R-:W-:Y:S02]  /*23880*/  HMMA.1688.F32.TF32 R148, R80, R56, R60 ;  /* 0x000000385094723c */ /* 0x002fe4000008103c */
[----:B------:R-:W3:Y:S04]  /*23890*/  LDL.LU.64 R60, [R1+0xa10] ;  /* 0x000a1000013c7983 */ /* 0x000ee80000300a00 */
[----:B------:R-:W3:Y:S11]  /*238a0*/  LDL.LU.64 R62, [R1+0xa18] ;  /* 0x000a1800013e7983 */ /* 0x000ef60000300a00 */
[----:B------:R-:W-:Y:S06]  /*238b0*/  @!UPT UIADD3 URZ, URZ, URZ, URZ ;  /* 0x0000003f3f3ff290 */ /* 0x000fec000fffe03f */
[----:B------:R-:W-:Y:S04]  /*238c0*/  STL.64 [R1+0x2c00], R148 ;  /* 0x002c009401007387 */ /* 0x000fe80000100a00 */
[----:B------:R-:W-:Y:S04]  /*238d0*/  STL.64 [R1+0x2c08], R150 ;  /* 0x002c089601007387 */ /* 0x000fe80000100a00 */
[----:B------:R-:W3:Y:S04]  /*238e0*/  LDL.LU.64 R156, [R1+0x8b0] ;  /* 0x0008b000019c7983 */ /* 0x000ee80000300a00 */
[----:B------:R-:W3:Y:S04]  /*238f0*/  LDL.LU.64 R158, [R1+0x8b8] ;  /* 0x0008b800019e7983 */ /* 0x000ee80000300a00 */
[----:B------:R-:W-:Y:S04]  /*23900*/  STL.64 [R1+0x2ca0], R44 ;  /* 0x002ca02c01007387 */ /* 0x000fe80000100a00 */
[----:B------:R4:W-:Y:S01]  /*23910*/  STL.64 [R1+0x2ca8], R46 ;  /* 0x002ca82e01007387 */ /* 0x0009e20000100a00 */
[-C--:B------:R-:W-:Y:S08]  /*23920*/  HMMA.1688.F32.TF32 R152, R88, R52.reuse, R64 ;  /* 0x000000345898723c */ /* 0x080ff00000081040 */
[----:B----4-:R-:W-:Y:S11]  /*23930*/  HMMA.1688.F32.TF32 R44, R92, R52, R144 ;  /* 0x000000345c2c723c */ /* 0x010ff60000081090 */
[----:B------:R-:W-:Y:S05]  /*23940*/  @!UPT UIADD3 URZ, URZ, URZ, URZ ;  /* 0x0000003f3f3ff290 */ /* 0x000fea000fffe03f */
[----:B------:R-:W-:Y:S02]  /*23950*/  IMAD.MOV.U32 R151, RZ, RZ, R152 ;  /* 0x000000ffff977224 */ /* 0x000fe400078e0098 */
[----:B------:R-:W-:Y:S02]  /*23960*/  IMAD.MOV.U32 R150, RZ, RZ, R153 ;  /* 0x000000ffff967224 */ /* 0x000fe400078e0099 */
[----:B------:R-:W-:Y:S01]  /*23970*/  IMAD.MOV.U32 R66, RZ, RZ, R154 ;  /* 0x000000ffff427224 */ /* 0x000fe200078e009a */
[----:B------:R-:W4:Y:S01]  /*23980*/  LDL.LU.64 R152, [R1+0x740] ;  /* 0x0007400001987983 */ /* 0x000f220000300a00 */
[----:B------:R-:W-:-:S03]  /*23990*/  IMAD.MOV.U32 R67, RZ, RZ, R155 ;  /* 0x000000ffff437224 */ /* 0x000fc600078e009b */
[----:B------:R-:W4:Y:S04]  /*239a0*/  LDL.LU.64 R154, [R1+0x748] ;  /* 0x00074800019a7983 */ /* 0x000f280000300a00 */
        /* <DEDUP_REMOVED lines=8> */
[----:B------:R3:W-:Y:S04]  /*23a30*/  STL.64 [R1+0xcd8], R46 ;  /* 0x000cd82e01007387 */ /* 0x0007e80000100a00 */
[----:B------:R-:W2:Y:S04]  /*23a40*/  LDL.LU.64 R56, [R1+0x2d0] ;  /* 0x0002d00001387983 */ /* 0x000ea80000300a00 */
[----:B------:R-:W2:Y:S01]  /*23a50*/  LDL.LU.64 R58, [R1+0x2d8] ;  /* 0x0002d800013a7983 */ /* 0x000ea20000300a00 */
[-C--:B---3--:R-:W-:Y:S03]  /*23a60*/  HMMA.1688.F32.TF32 R44, R100, R52.reuse, R72 ;  /* 0x00000034642c723c */ /* 0x088fe60000081048 */
[----:B------:R-:W3:Y:S04]  /*23a70*/  LDL.LU.64 R76, [R1+0x290] ;  /* 0x00029000014c7983 */ /* 0x000ee80000300a00 */
[----:B------:R-:W3:Y:S11]  /*23a80*/  LDL.LU.64 R78, [R1+0x298] ;  /* 0x00029800014e7983 */ /* 0x000ef60000300a00 */
[----:B------:R-:W-:Y:S05]  /*23a90*/  @!UPT UIADD3 URZ, URZ, URZ, URZ ;  /* 0x0000003f3f3ff290 */ /* 0x000fea000fffe03f */
        /* <DEDUP_REMOVED lines=9> */
[----:B------:R-:W3:Y:S04]  /*23b30*/  LDL.LU.64 R68, [R1+0x250] ;  /* 0x0002500001447983 */ /* 0x000ee80000300a00 */
[----:B------:R-:W3:Y:S01]  /*23b40*/  LDL.LU.64 R70, [R1+0x258] ;  /* 0x0002580001467983 */ /* 0x000ee20000300a00 */
[-C--:B-1----:R-:W-:Y:S11]  /*23b50*/  HMMA.1688.F32.TF32 R44, R140, R52.reuse, R60 ;  /* 0x000000348c2c723c */ /* 0x082ff6000008103c */
[----:B------:R-:W-:Y:S11]  /*23b60*/  @!UPT UIADD3 URZ, URZ, URZ, URZ ;  /* 0x0000003f3f3ff290 */ /* 0x000ff6000fffe03f */
[----:B------:R-:W-:Y:S01]  /*23b70*/  @!UPT UIADD3 URZ, URZ, URZ, URZ ;  /* 0x0000003f3f3ff290 */ /* 0x000fe2000fffe03f */
[----:B------:R1:W-:Y:S04]  /*23b80*/  STL.64 [R1+0xec0], R44 ;  /* 0x000ec02c01007387 */ /* 0x0003e80000100a00 */
[----:B------:R1:W-:Y:S04]  /*23b90*/  STL.64 [R1+0xec8], R46 ;  /* 0x000ec82e01007387 */ /* 0x0003e80000100a00 */
[----:B------:R-:W3:Y:S04]  /*23ba0*/  LDL.LU.64 R60, [R1+0x210] ;  /* 0x00021000013c7983 */ /* 0x000ee80000300a00 */
[----:B------:R-:W3:Y:S04]  /*23bb0*/  LDL.LU.64 R62, [R1+0x218] ;  /* 0x00021800013e7983 */ /* 0x000ee80000300a00 */
[----:B-1----:R-:W3:Y:S04]  /*23bc0*/  LDL.LU.64 R44, [R1+0x1b0] ;  /* 0x0001b000012c7983 */ /* 0x002ee80000300a00 */
[----:B------:R-:W3:Y:S01]  /*23bd0*/  LDL.LU.64 R46, [R1+0x1b8] ;  /* 0x0001b800012e7983 */ /* 0x000ee20000300a00 */
[-C--:B------:R-:W-:Y:S11]  /*23be0*/  HMMA.1688.F32.TF32 R160, R136, R52.reuse, R156 ;  /* 0x0000003488a0723c */ /* 0x080ff6000008109c */
[----:B------:R-:W-:Y:S11]  /*23bf0*/  @!UPT UIADD3 URZ, URZ, URZ, URZ ;  /* 0x0000003f3f3ff290 */ /* 0x000ff6000fffe03f */
[----:B------:R-:W-:Y:S01]  /*23c00*/  @!UPT UIADD3 URZ, URZ, URZ, URZ ;  /* 0x0000003f3f3ff290 */ /* 0x000fe2000fffe03f */
[----:B------:R-:W-:Y:S04]  /*23c10*/  STL.64 [R1+0x18f0], R160 ;  /* 0x0018f0a001007387 */ /* 0x000fe80000100a00 */
[----:B------:R-:W-:Y:S01]  /*23c20*/  STL.64 [R1+0x18f8], R162 ;  /* 0x0018f8a201007387 */ /* 0x000fe20000100a00 */
[-C--:B----4-:R-:W-:Y:S08]  /*23c30*/  HMMA.1688.F32.TF32 R156, R132, R52.reuse, R152 ;  /* 0x00000034849c723c */ /* 0x090ff00000081098 */
[-C--:B------:R-:W-:Y:S11]  /*23c40*/  HMMA.1688.F32.TF32 R152, R128, R52.reuse, R144 ;  /* 0x000000348098723c */ /* 0x080ff60000081090 */
[----:B------:R-:W-:Y:S04]  /*23c50*/  @!UPT UIADD3 URZ, URZ, URZ, URZ ;  /* 0x0000003f3f3ff290 */ /* 0x000fe8000fffe03f */
[----:B------:R-:W-:Y:S04]  /*23c60*/  STL.64 [R1+0x1ac0], R156 ;  /* 0x001ac09c01007387 */ /* 0x000fe80000100a00 */
[----:B------:R-:W-:Y:S01]  /*23c70*/  STL.64 [R1+0x1ac8], R158 ;  /* 0x001ac89e01007387 */ /* 0x000fe20000100a00 */
[-C--:B--2---:R-:W-:Y:S03]  /*23c80*/  HMMA.1688.F32.TF32 R144, R124, R52.reuse, R56 ;  /* 0x000000347c90723c */ /* 0x084fe60000081038 */
[----:B------:R-:W2:Y:S04]  /*23c90*/  LDL.LU.64 R56, [R1+0x1ad0] ;  /* 0x001ad00001387983 */ /* 0x000ea80000300a00 */
[----:B------:R1:W-:Y:S04]  /*23ca0*/  STL.64 [R1+0x1c80], R152 ;  /* 0x001c809801007387 */ /* 0x0003e80000100a00 */
[----:B------:R4:W-:Y:S04]  /*23cb0*/  STL.64 [R1+0x1c88], R154 ;  /* 0x001c889a01007387 */ /* 0x0009e80000100a00 */
[----:B------:R-:W2:Y:S01]  /*23cc0*/  LDL.LU.64 R58, [R1+0x1ad8] ;  /* 0x001ad800013a7983 */ /* 0x000ea20000300a00 */
[-C--:B---3--:R-:W-:Y:S07]  /*23cd0*/  HMMA.1688.F32.TF32 R76, R120, R52.reuse, R76 ;  /* 0x00000034784c723c */ /* 0x088fee000008104c */
[----:B------:R-:W-:Y:S04]  /*23ce0*/  STL.64 [R1+0x24d0], R144 ;  /* 0x0024d09001007387 */ /* 0x000fe80000100a00 */
[----:B------:R-:W-:Y:S04]  /*23cf0*/  STL.64 [R1+0x24d8], R146 ;  /* 0x0024d89201007387 */ /* 0x000fe80000100a00 */
[----:B-1----:R-:W3:Y:S04]  /*23d00*/  LDL.LU.64 R152, [R1+0x17c0] ;  /* 0x0017c00001987983 */ /* 0x002ee80000300a00 */
[----:B----4-:R-:W3:Y:S04]  /*23d10*/  LDL.LU.64 R154, [R1+0x17c8] ;  /* 0x0017c800019a7983 */ /* 0x010ee80000300a00 */
[----:B------:R1:W-:Y:S01]  /*23d20*/  STL.64 [R1+0x2600], R76 ;  /* 0x0026004c01007387 */ /* 0x0003e20000100a00 */
[-C--:B------:R-:W-:Y:S03]  /*23d30*/  HMMA.1688.F32.TF32 R72, R116, R52.reuse, R72 ;  /* 0x000000347448723c */ /* 0x080fe60000081048 */
[----:B------:R4:W-:Y:S04]  /*23d40*/  STL.64 [R1+0x2608], R78 ;  /* 0x0026084e01007387 */ /* 0x0009e80000100a00 */
[----:B-1----:R-:W3:Y:S04]  /*23d50*/  LDL.LU.64 R76, [R1+0x10e0] ;  /* 0x0010e000014c7983 */ /* 0x002ee80000300a00 */
[----:B----4-:R-:W4:Y:S11]  /*23d60*/  LDL.LU.64 R78, [R1+0x10e8] ;  /* 0x0010e800014e7983 */ /* 0x010f360000300a00 */
[----:B------:R-:W-:Y:S01]  /*23d70*/  @!UPT UIADD3 URZ, URZ, URZ, URZ ;  /* 0x0000003f3f3ff290 */ /* 0x000fe2000fffe03f */
[----:B------:R1:W-:Y:S04]  /*23d80*/  STL.64 [R1+0x2800], R72 ;  /* 0x0028004801007387 */ /* 0x0003e80000100a00 */
[----:B------:R1:W-:Y:S04]  /*23d90*/  STL.64 [R1+0x2808], R74 ;  /* 0x0028084a01007387 */ /* 0x0003e80000100a00 */
[----:B-1----:R-:W4:Y:S04]  /*23da0*/  LDL.LU.64 R72, [R1+0xe40] ;  /* 0x000e400001487983 */ /* 0x002f280000300a00 */
[----:B------:R-:W4:Y:S01]  /*23db0*/  LDL.LU.64 R74, [R1+0xe48] ;  /* 0x000e4800014a7983 */ /* 0x000f220000300a00 */
[-C--:B------:R-:W-:Y:S11]  /*23dc0*/  HMMA.1688.F32.TF32 R68, R112, R52.reuse, R68 ;  /* 0x000000347044723c */ /* 0x080ff60000081044 */
[----:B------:R-:W-:Y:S11]  /*23dd0*/  @!UPT UIADD3 URZ, URZ, URZ, URZ ;  /* 0x0000003f3f3ff290 */ /* 0x000ff6000fffe03f */
[----:B------:R-:W-:Y:S01]  /*23de0*/  @!UPT UIADD3 URZ, URZ, URZ, URZ ;  /* 0x0000003f3f3ff290 */ /* 0x000fe2000fffe03f */
[----:B------:R1:W-:Y:S04]  /*23df0*/  STL.64 [R1+0x29f0], R68 ;  /* 0x0029f04401007387 */ /* 0x0003e80000100a00 */
[----:B------:R1:W-:Y:S04]  /*23e00*/  STL.64 [R1+0x29f8], R70 ;  /* 0x0029f84601007387 */ /* 0x0003e80000100a00 */
[----:B-1----:R-:W4:Y:S01]  /*23e10*/  LDL.LU.64 R68, [R1+0xbe0] ;  /* 0x000be00001447983 */ /* 0x002f220000300a00 */
[-C--:B------:R-:W-:Y:S08]  /*23e20*/  HMMA.1688.F32.TF32 R60, R108, R52.reuse, R60 ;  /* 0x000000346c3c723c */ /* 0x080ff0000008103c */
[-C--:B------:R-:W-:Y:S11]  /*23e30*/  HMMA.1688.F32.TF32 R44, R80, R52.reuse, R44 ;  /* 0x00000034502c723c */ /* 0x080ff6000008102c */
[----:B------:R-:W-:Y:S04]  /*23e40*/  @!UPT UIADD3 URZ, URZ, URZ, URZ ;  /* 0x0000003f3f3ff290 */ /* 0x000fe8000fffe03f */
[----:B------:R-:W-:Y:S04]  /*23e50*/  STL.64 [R1+0x2ae0], R60 ;  /* 0x002ae03c01007387 */ /* 0x000fe80000100a00 */
[----:B------:R-:W-:Y:S04]  /*23e60*/  STL.64 [R1+0x2ae8], R62 ;  /* 0x002ae83e01007387 */ /* 0x000fe80000100a00 */
[----:B------:R-:W4:Y:S04]  /*23e70*/  LDL.LU.64 R70, [R1+0xbe8] ;  /* 0x000be80001467983 */ /* 0x000f280000300a00 */
[----:B------:R1:W-:Y:S04]  /*23e80*/  STL.64 [R1+0x2bb0], R44 ;  /* 0x002bb02c01007387 */ /* 0x0003e80000100a00 */
[----:B------:R1:W-:Y:S04]  /*23e90*/  STL.64 [R1+0x2bb8], R46 ;  /* 0x002bb82e01007387 */ /* 0x0003e80000100a00 */
[----:B-1----:R-:W4:Y:S04]  /*23ea0*/  LDL.LU.64 R44, [R1+0xa00] ;  /* 0x000a0000012c7983 */ /* 0x002f280000300a00 */
[----:B------:R-:W4:Y:S01]  /*23eb0*/  LDL.LU.64 R46, [R1+0xa08] ;  /* 0x000a0800012e7983 */ /* 0x000f220000300a00 */
[----:B------:R-:W-:Y:S03]  /*23ec0*/  HMMA.1688.F32.TF32 R40, R84, R52, R40 ;  /* 0x000000345428723c */ /* 0x000fe60000081028 */
[----:B------:R-:W4:Y:S04]  /*23ed0*/  LDL.LU.64 R144, [R1+0x8c0] ;  /* 0x0008c00001907983 */ /* 0x000f280000300a00 */
[----:B------:R-:W4:Y:S11]  /*23ee0*/  LDL.LU.64 R146, [R1+0x8c8] ;  /* 0x0008c80001927983 */ /* 0x000f360000300a00 */
[----:B------:R-:W-:Y:S05]  /*23ef0*/  @!UPT UIADD3 URZ, URZ, URZ, URZ ;  /* 0x0000003f3f3ff290 */ /* 0x000fea000fffe03f */
[----:B------:R-:W-:Y:S04]  /*23f00*/  STL.64 [R1+0x2c60], R40 ;  /* 0x002c602801007387 */ /* 0x000fe80000100a00 */
[----:B------:R3:W-:Y:S01]  /*23f10*/  STL.64 [R1+0x2c68], R42 ;  /* 0x002c682a01007387 */ /* 0x0007e20000100a00 */
[-C--:B--2---:R-:W-:Y:S08]  /*23f20*/  HMMA.1688.F32.TF32 R156, R88, R48.reuse, R56 ;  /* 0x00000030589c723c */ /* 0x084ff00000081038 */
[----:B---3--:R-:W-:Y:S11]  /*23f30*/  HMMA.1688.F32.TF32 R40, R92, R48, R152 ;  /* 0x000000305c28723c */ /* 0x008ff60000081098 */
[----:B------:R-:W-:Y:S05]  /*23f40*/  @!UPT UIADD3 URZ, URZ, URZ, URZ ;  /* 0x0000003f3f3ff290 */ /* 0x000fea000fffe03f */
[----:B------:R-:W-:Y:S02]  /*23f50*/  IMAD.MOV.U32 R62, RZ, RZ, R158 ;  /* 0x000000ffff3e7224 */ /* 0x000fe400078e009e */
[----:B------:R-:W-:-:S05]  /*23f60*/  IMAD.MOV.U32 R63, RZ, RZ, R159 ;  /* 0x000000ffff3f7224 */ /* 0x000fca00078e009f */
[----:B------:R-:W-:Y:S04]  /*23f70*/  STL.64 [R1+0x43c0], R62 ;  /* 0x0043c03e01007387 */ /* 0x000fe80000100a00 */
[----:B------:R-:W2:Y:S04]  /*23f80*/  LDL.LU.64 R160, [R1+0x780] ;  /* 0x0007800001a07983 */ /* 0x000ea80000300a00 */
[----:B------:R-:W2:Y:S04]  /*23f90*/  LDL.LU.64 R162, [R1+0x788] ;  /* 0x0007880001a27983 */ /* 0x000ea80000300a00 */
[----:B------:R-:W-:Y:S04]  /*23fa0*/  STL.64 [R1+0xc60], R40 ;  /* 0x000c602801007387 */ /* 0x000fe80000100a00 */
[----:B------:R4:W-:Y:S02]  /*23fb0*/  STL.64 [R1+0xc68], R42 ;  /* 0x000c682a01007387 */ /* 0x0009e40000100a00 */
[----:B----4-:R-:W-:Y:S01]  /*23fc0*/  HMMA.1688.F32.TF32 R40, R96, R48, R76 ;  /* 0x000000306028723c */ /* 0x010fe2000008104c */
[----:B------:R-:W-:-:S02]  /*23fd0*/  IMAD.MOV.U32 R58, RZ, RZ, R156 ;  /* 0x000000ffff3a7224 */ /* 0x000fc400078e009c */
[----:B------:R-:W-:Y:S02]  /*23fe0*/  IMAD.MOV.U32 R59, RZ, RZ, R157 ;  /* 0x000000ffff3b7224 */ /* 0x000fe400078e009d */
[----:B------:R-:W3:Y:S04]  /*23ff0*/  LDL.LU.64 R156, [R1+0x660] ;  /* 0x00066000019c7983 */ /* 0x000ee80000300a00 */
[----:B------:R-:W3:Y:S11]  /*24000*/  LDL.LU.64 R158, [R1+0x668] ;  /* 0x00066800019e7983 */ /* 0x000ef60000300a00 */
[----:B------:R-:W-:Y:S03]  /*24010*/  @!UPT UIADD3 URZ, URZ, URZ, URZ ;  /* 0x0000003f3f3ff290 */ /* 0x000fe6000fffe03f */
        /* <DEDUP_REMOVED lines=32> */
[----:B------:R-:W-:Y:S01]  /*24220*/  STL.64 [R1+0xeb8], R42 ;  /* 0x000eb82a01007387 */ /* 0x000fe20000100a00 */
[-C--:B--2---:R-:W-:Y:S03]  /*24230*/  HMMA.1688.F32.TF32 R164, R132, R48.reuse, R160 ;  /* 0x0000003084a4723c */ /* 0x084fe600000810a0 */
[----:B------:R-:W1:Y:S05]  /*24240*/  LDSM.16.M88.4 R40, [R196+0x25800] ;  /* 0x02580000c428783b */ /* 0x000e6a0000000200 */
        /* <DEDUP_REMOVED lines=27> */
[-C--:B-1----:R-:W-:Y:S02]  /*24400*/  HMMA.1688.F32.TF32 R152, R108, R48.reuse, R60 ;  /* 0x000000306c98723c */ /* 0x082fe4000008103c */
[----:B------:R-:W2:Y:S04]  /*24410*/  LDL.LU.64 R60, [R1+0xea0] ;  /* 0x000ea000013c7983 */ /* 0x000ea80000300a00 */
[----:B------:R-:W2:Y:S02]  /*24420*/  LDL.LU.64 R62, [R1+0xea8] ;  /* 0x000ea800013e7983 */ /* 0x000ea40000300a00 */
[-C--:B------:R-:W-:Y:S08]  /*24430*/  HMMA.1688.F32.TF32 R144, R80, R48.reuse, R144 ;  /* 0x000000305090723c */ /* 0x080ff00000081090 */
[----:B------:R-:W-:Y:S07]  /*24440*/  HMMA.1688.F32.TF32 R36, R84, R48, R36 ;  /* 0x000000305424723c */ /* 0x000fee0000081024 */
[----:B------:R1:W-:Y:S04]  /*24450*/  STL.64 [R1+0x2a70], R152 ;  /* 0x002a709801007387 */ /* 0x0003e80000100a00 */
[----:B------:R1:W-:Y:S04]  /*24460*/  STL.64 [R1+0x2a78], R154 ;  /* 0x002a789a01007387 */ /* 0x0003e80000100a00 */
[----:B------:R-:W2:Y:S04]  /*24470*/  LDL.LU.64 R160, [R1+0xc20] ;  /* 0x000c200001a07983 */ /* 0x000ea80000300a00 */
[----:B------:R-:W2:Y:S04]  /*24480*/  LDL.LU.64 R162, [R1+0xc28] ;  /* 0x000c280001a27983 */ /* 0x000ea80000300a00 */
[----:B------:R-:W-:Y:S04]  /*24490*/  STL.64 [R1+0x2b50], R144 ;  /* 0x002b509001007387 */ /* 0x000fe80000100a00 */
[----:B------:R-:W-:Y:S04]  /*244a0*/  STL.64 [R1+0x2b58], R146 ;  /* 0x002b589201007387 */ /* 0x000fe80000100a00 */
[----:B------:R-:W2:Y:S04]  /*244b0*/  LDL.LU.64 R156, [R1+0xa20] ;  /* 0x000a2000019c7983 */ /* 0x000ea80000300a00 */
[----:B------:R-:W2:Y:S04]  /*244c0*/  LDL.LU.64 R158, [R1+0xa28] ;  /* 0x000a2800019e7983 */ /* 0x000ea80000300a00 */
[----:B-1----:R-:W2:Y:S04]  /*244d0*/  LDL.LU.64 R152, [R1+0x8d0] ;  /* 0x0008d00001987983 */ /* 0x002ea80000300a00 */
        /* <DEDUP_REMOVED lines=19> */
[----:B------:R1:W-:Y:S04]  /*24610*/  STL.64 [R1+0xb10], R36 ;  /* 0x000b102401007387 */ /* 0x0003e80000100a00 */
[----:B------:R1:W-:Y:S04]  /*24620*/  STL.64 [R1+0xb18], R38 ;  /* 0x000b182601007387 */ /* 0x0003e80000100a00 */
[----:B-1----:R-:W2:Y:S04]  /*24630*/  LDL.LU.64 R36, [R1+0x370] ;  /* 0x0003700001247983 */ /* 0x002ea80000300a00 */
[----:B------:R-:W2:Y:S01]  /*24640*/  LDL.LU.64 R38, [R1+0x378] ;  /* 0x0003780001267983 */ /* 0x000ea20000300a00 */
[-C--:B------:R-:W-:Y:S08]  /*24650*/  HMMA.1688.F32.TF32 R160, R104, R44.reuse, R160 ;  /* 0x0000002c68a0723c */ /* 0x080ff000000810a0 */
[-C--:B------:R-:W-:Y:S08]  /*24660*/  HMMA.1688.F32.TF32 R156, R140, R44.reuse, R156 ;  /* 0x0000002c8c9c723c */ /* 0x080ff0000008109c */
[-C--:B------:R-:W-:Y:S08]  /*24670*/  HMMA.1688.F32.TF32 R152, R136, R44.reuse, R152 ;  /* 0x0000002c8898723c */ /* 0x080ff00000081098 */
[----:B------:R-:W-:Y:S01]  /*24680*/  HMMA.1688.F32.TF32 R164, R88, R44, R72 ;  /* 0x0000002c58a4723c */ /* 0x000fe20000081048 */
[----:B------:R1:W-:Y:S04]  /*24690*/  STL.64 [R1+0xc00], R160 ;  /* 0x000c00a001007387 */ /* 0x0003e80000100a00 */
[----:B------:R1:W-:Y:S03]  /*246a0*/  STL.64 [R1+0xc08], R162 ;  /* 0x000c08a201007387 */ /* 0x0003e60000100a00 */
[----:B------:R-:W-:-:S02]  /*246b0*/  IMAD.MOV.U32 R64, RZ, RZ, R159 ;  /* 0x000000ffff407224 */ /* 0x000fc400078e009f */
[----:B------:R-:W-:Y:S01]  /*246c0*/  IMAD.MOV.U32 R65, RZ, RZ, R158 ;  /* 0x000000ffff417224 */ /* 0x000fe200078e009e */
[----:B------:R-:W-:Y:S04]  /*246d0*/  STL.64 [R1+0xc50], R156 ;  /* 0x000c509c01007387 */ /* 0x000fe80000100a00 */
[----:B------:R-:W-:Y:S04]  /*246e0*/  STL [R1+0x422c], R64 ;  /* 0x00422c4001007387 */ /* 0x000fe80000100800 */
[----:B------:R-:W-:Y:S04]  /*246f0*/  STL [R1+0x4228], R65 ;  /* 0x0042284101007387 */ /* 0x000fe80000100800 */
[----:B------:R-:W2:Y:S04]  /*24700*/  LDL.LU.64 R172, [R1+0x350] ;  /* 0x0003500001ac7983 */ /* 0x000ea80000300a00 */
[----:B------:R-:W2:Y:S04]  /*24710*/  LDL.LU.64 R174, [R1+0x358] ;  /* 0x0003580001ae7983 */ /* 0x000ea80000300a00 */
[----:B------:R-:W-:Y:S04]  /*24720*/  STL.64 [R1+0xd10], R152 ;  /* 0x000d109801007387 */ /* 0x000fe80000100a00 */
[----:B------:R-:W-:Y:S01]  /*24730*/  STL.64 [R1+0xd18], R154 ;  /* 0x000d189a01007387 */ /* 0x000fe20000100a00 */
[----:B------:R-:W-:-:S03]  /*24740*/  IMAD.MOV.U32 R146, RZ, RZ, R164 ;  /* 0x000000ffff927224 */ /* 0x000fc600078e00a4 */
[----:B------:R-:W2:Y:S01]  /*24750*/  LDL.LU.64 R168, [R1+0x310] ;  /* 0x0003100001a87983 */ /* 0x000ea20000300a00 */
[----:B------:R-:W-:-:S03]  /*24760*/  IMAD.MOV.U32 R147, RZ, RZ, R165 ;  /* 0x000000ffff937224 */ /* 0x000fc600078e00a5 */
[----:B------:R-:W2:Y:S01]  /*24770*/  LDL.LU.64 R170, [R1+0x318] ;  /* 0x0003180001aa7983 */ /* 0x000ea20000300a00 */
[----:B------:R-:W-:Y:S02]  /*24780*/  IMAD.MOV.U32 R75, RZ, RZ, R166 ;  /* 0x000000ffff4b7224 */ /* 0x000fe400078e00a6 */
[----:B------:R-:W-:Y:S01]  /*24790*/  IMAD.MOV.U32 R74, RZ, RZ, R167 ;  /* 0x000000ffff4a7224 */ /* 0x000fe200078e00a7 */
[-C--:B---3--:R-:W-:Y:S08]  /*247a0*/  HMMA.1688.F32.TF32 R76, R132, R44.reuse, R76 ;  /* 0x0000002c844c723c */ /* 0x088ff0000008104c */
[-C--:B----4-:R-:W-:Y:S11]  /*247b0*/  HMMA.1688.F32.TF32 R68, R128, R44.reuse, R68 ;  /* 0x0000002c8044723c */ /* 0x090ff60000081044 */
[----:B------:R-:W-:Y:S04]  /*247c0*/  @!UPT UIADD3 URZ, URZ, URZ, URZ ;  /* 0x0000003f3f3ff290 */ /* 0x000fe8000fffe03f */
[----:B------:R-:W-:Y:S04]  /*247d0*/  STL.64 [R1+0xf10], R76 ;  /* 0x000f104c01007387 */ /* 0x000fe80000100a00 */
[----:B------:R-:W-:Y:S04]  /*247e0*/  STL.64 [R1+0xf18], R78 ;  /* 0x000f184e01007387 */ /* 0x000fe80000100a00 */
[----:B------:R-:W3:Y:S04]  /*247f0*/  LDL.LU.64 R164, [R1+0x2a0] ;  /* 0x0002a00001a47983 */ /* 0x000ee80000300a00 */
[----:B------:R-:W3:Y:S04]  /*24800*/  LDL.LU.64 R166, [R1+0x2a8] ;  /* 0x0002a80001a67983 */ /* 0x000ee80000300a00 */
[----:B------:R4:W-:Y:S04]  /*24810*/  STL.64 [R1+0x1970], R68 ;  /* 0x0019704401007387 */ /* 0x0009e80000100a00 */
[----:B------:R2:W-:Y:S04]  /*24820*/  STL.64 [R1+0x1978], R70 ;  /* 0x0019784601007387 */ /* 0x0005e80000100a00 */
[----:B-1----:R-:W3:Y:S04]  /*24830*/  LDL.LU.64 R160, [R1+0x230] ;  /* 0x0002300001a07983 */ /* 0x002ee80000300a00 */
[----:B------:R-:W3:Y:S01]  /*24840*/  LDL.LU.64 R162, [R1+0x238] ;  /* 0x0002380001a27983 */ /* 0x000ee20000300a00 */
[-C--:B--2---:R-:W-:Y:S03]  /*24850*/  HMMA.1688.F32.TF32 R60, R124, R44.reuse, R60 ;  /* 0x0000002c7c3c723c */ /* 0x084fe6000008103c */
[----:B----4-:R-:W2:Y:S04]  /*24860*/  LDL.LU.64 R68, [R1+0x1e30] ;  /* 0x001e300001447983 */ /* 0x010ea80000300a00 */
[----:B------:R-:W2:Y:S01]  /*24870*/  LDL.LU.64 R70, [R1+0x1e38] ;  /* 0x001e380001467983 */ /* 0x000ea20000300a00 */
[-C--:B------:R-:W-:Y:S11]  /*24880*/  HMMA.1688.F32.TF32 R36, R120, R44.reuse, R36 ;  /* 0x0000002c7824723c */ /* 0x080ff60000081024 */
[----:B------:R-:W-:Y:S04]  /*24890*/  @!UPT UIADD3 URZ, URZ, URZ, URZ ;  /* 0x0000003f3f3ff290 */ /* 0x000fe8000fffe03f */
[----:B------:R1:W-:Y:S04]  /*248a0*/  STL.64 [R1+0x1b20], R60 ;  /* 0x001b203c01007387 */ /* 0x0003e80000100a00 */
[----:B------:R4:W-:Y:S04]  /*248b0*/  STL.64 [R1+0x1b28], R62 ;  /* 0x001b283e01007387 */ /* 0x0009e80000100a00 */
[----:B------:R-:W2:Y:S04]  /*248c0*/  LDL.LU.64 R156, [R1+0x1990] ;  /* 0x00199000019c7983 */ /* 0x000ea80000300a00 */
[----:B------:R-:W2:Y:S04]  /*248d0*/  LDL.LU.64 R158, [R1+0x1998] ;  /* 0x00199800019e7983 */ /* 0x000ea80000300a00 */
[----:B------:R1:W-:Y:S04]  /*248e0*/  STL.64 [R1+0x24e0], R36 ;  /* 0x0024e02401007387 */ /* 0x0003e80000100a00 */
[----:B------:R1:W-:Y:S04]  /*248f0*/  STL.64 [R1+0x24e8], R38 ;  /* 0x0024e82601007387 */ /* 0x0003e80000100a00 */
[----:B------:R-:W2:Y:S04]  /*24900*/  LDL.LU.64 R152, [R1+0x12d0] ;  /* 0x0012d00001987983 */ /* 0x000ea80000300a00 */
[----:B------:R-:W2:Y:S04]  /*24910*/  LDL.LU.64 R154, [R1+0x12d8] ;  /* 0x0012d800019a7983 */ /* 0x000ea80000300a00 */
[----:B------:R-:W2:Y:S04]  /*24920*/  LDL.LU.64 R76, [R1+0x1020] ;  /* 0x00102000014c7983 */ /* 0x000ea80000300a00 */
[----:B------:R-:W2:Y:S04]  /*24930*/  LDL.LU.64 R78, [R1+0x1028] ;  /* 0x00102800014e7983 */ /* 0x000ea80000300a00 */
[----:B-1----:R-:W2:Y:S04]  /*24940*/  LDL.LU.64 R60, [R1+0xd70] ;  /* 0x000d7000013c7983 */ /* 0x002ea80000300a00 */
[----:B----4-:R-:W2:Y:S01]  /*24950*/  LDL.LU.64 R62, [R1+0xd78] ;  /* 0x000d7800013e7983 */ /* 0x010ea20000300a00 */
[-C--:B------:R-:W-:Y:S03]  /*24960*/  HMMA.1688.F32.TF32 R176, R116, R44.reuse, R172 ;  /* 0x0000002c74b0723c */ /* 0x080fe600000810ac */
[----:B------:R-:W2:Y:S04]  /*24970*/  LDL.LU.64 R36, [R1+0x9e0] ;  /* 0x0009e00001247983 */ /* 0x000ea80000300a00 */
[----:B------:R-:W2:Y:S01]  /*24980*/  LDL.LU.64 R38, [R1+0x9e8] ;  /* 0x0009e80001267983 */ /* 0x000ea20000300a00 */
[-C--:B------:R-:W-:Y:S08]  /*24990*/  HMMA.1688.F32.TF32 R32, R84, R44.reuse, R32 ;  /* 0x0000002c5420723c */ /* 0x080ff00000081020 */
[-C--:B------:R-:W-:Y:S07]  /*249a0*/  HMMA.1688.F32.TF32 R172, R112, R44.reuse, R168 ;  /* 0x0000002c70ac723c */ /* 0x080fee00000810a8 */
[----:B------:R-:W-:Y:S04]  /*249b0*/  STL.64 [R1+0x2610], R176 ;  /* 0x002610b001007387 */ /* 0x000fe80000100a00 */
[----:B------:R-:W-:Y:S11]  /*249c0*/  STL.64 [R1+0x2618], R178 ;  /* 0x002618b201007387 */ /* 0x000ff60000100a00 */
[----:B------:R-:W-:Y:S01]  /*249d0*/  @!UPT UIADD3 URZ, URZ, URZ, URZ ;  /* 0x0000003f3f3ff290 */ /* 0x000fe2000fffe03f */
[----:B------:R-:W-:Y:S04]  /*249e0*/  STL.64 [R1+0x2810], R172 ;  /* 0x002810ac01007387 */ /* 0x000fe80000100a00 */
[----:B------:R-:W-:Y:S01]  /*249f0*/  STL.64 [R1+0x2818], R174 ;  /* 0x002818ae01007387 */ /* 0x000fe20000100a00 */
[-C--:B---3--:R-:W-:Y:S08]  /*24a00*/  HMMA.1688.F32.TF32 R168, R108, R44.reuse, R164 ;  /* 0x0000002c6ca8723c */ /* 0x088ff000000810a4 */
[----:B------:R-:W-:Y:S11]  /*24a10*/  HMMA.1688.F32.TF32 R164, R80, R44, R160 ;  /* 0x0000002c50a4723c */ /* 0x000ff600000810a0 */
[----:B------:R-:W-:Y:S04]  /*24a20*/  @!UPT UIADD3 URZ, URZ, URZ, URZ ;  /* 0x0000003f3f3ff290 */ /* 0x000fe8000fffe03f */
[----:B------:R-:W-:Y:S04]  /*24a30*/  STL.64 [R1+0x2a00], R168 ;  /* 0x002a00a801007387 */ /* 0x000fe80000100a00 */
[----:B------:R-:W-:Y:S04]  /*24a40*/  STL.64 [R1+0x2a08], R170 ;  /* 0x002a08aa01007387 */ /* 0x000fe80000100a00 */
[----:B------:R-:W-:Y:S04]  /*24a50*/  STL.64 [R1+0x2af0], R164 ;  /* 0x002af0a401007387 */ /* 0x000fe80000100a00 */
[----:B------:R-:W-:Y:S04]  /*24a60*/  STL.64 [R1+0x2af8], R166 ;  /* 0x002af8a601007387 */ /* 0x000fe80000100a00 */
[----:B------:R1:W-:Y:S04]  /*24a70*/  STL.64 [R1+0x2bc0], R32 ;  /* 0x002bc02001007387 */ /* 0x0003e80000100a00 */
[----:B------:R3:W-:Y:S04]  /*24a80*/  STL.64 [R1+0x2bc8], R34 ;  /* 0x002bc82201007387 */ /* 0x0007e80000100a00 */
[----:B-1----:R-:W4:Y:S04]  /*24a90*/  LDL.LU.64 R32, [R1+0x8e0] ;  /* 0x0008e00001207983 */ /* 0x002f280000300a00 */
[----:B---3--:R-:W4:Y:S01]  /*24aa0*/  LDL.LU.64 R34, [R1+0x8e8] ;  /* 0x0008e80001227983 */ /* 0x008f220000300a00 */
[-C--:B--2---:R-:W-:Y:S08]  /*24ab0*/  HMMA.1688.F32.TF32 R156, R92, R40.reuse, R156 ;  /* 0x000000285c9c723c */ /* 0x084ff0000008109c */
[-C--:B------:R-:W-:Y:S08]  /*24ac0*/  HMMA.1688.F32.TF32 R160, R88, R40.reuse, R68 ;  /* 0x0000002858a0723c */ /* 0x080ff00000081044 */
[-C--:B------:R-:W-:Y:S08]  /*24ad0*/  HMMA.1688.F32.TF32 R152, R96, R40.reuse, R152 ;  /* 0x000000286098723c */ /* 0x080ff00000081098 */
[-C--:B------:R-:W-:Y:S08]  /*24ae0*/  HMMA.1688.F32.TF32 R76, R100, R40.reuse, R76 ;  /* 0x00000028644c723c */ /* 0x080ff0000008104c */
[----:B------:R-:W-:Y:S01]  /*24af0*/  HMMA.1688.F32.TF32 R60, R104, R40, R60 ;  /* 0x00000028683c723c */ /* 0x000fe2000008103c */
        /* <DEDUP_REMOVED lines=9> */
[----:B------:R-:W4:Y:S04]  /*24b90*/  LDL.LU.64 R174, [R1+0x7b8] ;  /* 0x0007b80001ae7983 */ /* 0x000f280000300a00 */
[----:B------:R-:W4:Y:S01]  /*24ba0*/  LDL.LU.64 R168, [R1+0x690] ;  /* 0x0006900001a87983 */ /* 0x000f220000300a00 */
[----:B------:R-:W-:-:S03]  /*24bb0*/  IMAD.MOV.U32 R73, RZ, RZ, R160 ;  /* 0x000000ffff497224 */ /* 0x000fc600078e00a0 */
[----:B------:R-:W4:Y:S01]  /*24bc0*/  LDL.LU.64 R170, [R1+0x698] ;  /* 0x0006980001aa7983 */ /* 0x000f220000300a00 */
[----:B------:R-:W-:-:S03]  /*24bd0*/  IMAD.MOV.U32 R72, RZ, RZ, R161 ;  /* 0x000000ffff487224 */ /* 0x000fc600078e00a1 */
[----:B------:R-:W4:Y:S01]  /*24be0*/  LDL.LU.64 R164, [R1+0x4f0] ;  /* 0x0004f00001a47983 */ /* 0x000f220000300a00 */
[----:B------:R-:W-:-:S03]  /*24bf0*/  IMAD.MOV.U32 R69, RZ, RZ, R162 ;  /* 0x000000ffff457224 */ /* 0x000fc600078e00a2 */
[----:B------:R-:W4:Y:S01]  /*24c00*/  LDL.LU.64 R166, [R1+0x4f8] ;  /* 0x0004f80001a67983 */ /* 0x000f220000300a00 */
[----:B------:R-:W-:-:S03]  /*24c10*/  IMAD.MOV.U32 R68, RZ, RZ, R163 ;  /* 0x000000ffff447224 */ /* 0x000fc600078e00a3 */
[----:B------:R-:W4:Y:S04]  /*24c20*/  LDL.LU.64 R160, [R1+0x490] ;  /* 0x0004900001a07983 */ /* 0x000f280000300a00 */
[----:B------:R-:W4:Y:S04]  /*24c30*/  LDL.LU.64 R162, [R1+0x498] ;  /* 0x0004980001a27983 */ /* 0x000f280000300a00 */
[----:B-1----:R-:W4:Y:S04]  /*24c40*/  LDL.LU.64 R156, [R1+0x420] ;  /* 0x00042000019c7983 */ /* 0x002f280000300a00 */
[----:B--2---:R-:W2:Y:S04]  /*24c50*/  LDL.LU.64 R158, [R1+0x428] ;  /* 0x00042800019e7983 */ /* 0x004ea80000300a00 */
[----:B---3--:R-:W3:Y:S04]  /*24c60*/  LDL.LU.64 R152, [R1+0x3d0] ;  /* 0x0003d00001987983 */ /* 0x008ee80000300a00 */
[----:B------:R-:W3:Y:S04]  /*24c70*/  LDL.LU.64 R154, [R1+0x3d8] ;  /* 0x0003d800019a7983 */ /* 0x000ee80000300a00 */
[----:B------:R-:W3:Y:S04]  /*24c80*/  LDL.LU.64 R76, [R1+0x340] ;  /* 0x00034000014c7983 */ /* 0x000ee80000300a00 */
[----:B------:R-:W3:Y:S04]  /*24c90*/  LDL.LU.64 R78, [R1+0x348] ;  /* 0x00034800014e7983 */ /* 0x000ee80000300a00 */
[----:B------:R-:W3:Y:S04]  /*24ca0*/  LDL.LU.64 R60, [R1+0x300] ;  /* 0x00030000013c7983 */ /* 0x000ee80000300a00 */
[----:B------:R-:W3:Y:S01]  /*24cb0*/  LDL.LU.64 R62, [R1+0x308] ;  /* 0x00030800013e7983 */ /* 0x000ee20000300a00 */
[-C--:B------:R-:W-:Y:S11]  /*24cc0*/  HMMA.1688.F32.TF32 R36, R140, R40.reuse, R36 ;  /* 0x000000288c24723c */ /* 0x080ff60000081024 */
[----:B------:R-:W-:Y:S11]  /*24cd0*/  @!UPT UIADD3 URZ, URZ, URZ, URZ ;  /* 0x0000003f3f3ff290 */ /* 0x000ff6000fffe03f */
[----:B------:R-:W-:Y:S02]  /*24ce0*/  @!UPT UIADD3 URZ, URZ, URZ, URZ ;  /* 0x0000003f3f3ff290 */ /* 0x000fe4000fffe03f */
        /* <DEDUP_REMOVED lines=8> */
[----:B------:R-:W-:Y:S01]  /*24d70*/  LDSM.16.M88.4 R36, [R196+0x26000] ;  /* 0x02600000c424783b */ /* 0x000fe20000000200 */
[-C--:B----4-:R-:W-:Y:S11]  /*24d80*/  HMMA.1688.F32.TF32 R32, R136, R40.reuse, R32 ;  /* 0x000000288820723c */ /* 0x090ff60000081020 */
[----:B------:R-:W-:Y:S11]  /*24d90*/  @!UPT UIADD3 URZ, URZ, URZ, URZ ;  /* 0x0000003f3f3ff290 */ /* 0x000ff6000fffe03f */
[----:B------:R-:W-:Y:S02]  /*24da0*/  @!UPT UIADD3 URZ, URZ, URZ, URZ ;  /* 0x0000003f3f3ff290 */ /* 0x000fe4000fffe03f */
[----:B------:R-:W-:Y:S02]  /*24db0*/  IMAD.MOV.U32 R53, RZ, RZ, R32 ;  /* 0x000000ffff357224 */ /* 0x000fe400078e0020 */
[----:B------:R-:W-:Y:S02]  /*24dc0*/  IMAD.MOV.U32 R52, RZ, RZ, R33 ;  /* 0x000000ffff347224 */ /* 0x000fe400078e0021 */
[----:B------:R-:W-:Y:S02]  /*24dd0*/  IMAD.MOV.U32 R45, RZ, RZ, R34 ;  /* 0x000000ffff2d7224 */ /* 0x000fe400078e0022 */
[----:B------:R-:W-:Y:S02]  /*24de0*/  IMAD.MOV.U32 R44, RZ, RZ, R35 ;  /* 0x000000ffff2c7224 */ /* 0x000fe400078e0023 */
[----:B------:R-:W1:Y:S04]  /*24df0*/  LDSM.16.M88.4 R32, [R196+0x26800] ;  /* 0x02680000c420783b */ /* 0x000e680000000200 */
[----:B------:R-:W-:Y:S04]  /*24e00*/  STL [R1+0x4154], R44 ;  /* 0x0041542c01007387 */ /* 0x000fe80000100800 */
[----:B------:R-:W-:Y:S04]  /*24e10*/  STL [R1+0x4150], R45 ;  /* 0x0041502d01007387 */ /* 0x000fe80000100800 */
[----:B------:R-:W-:Y:S04]  /*24e20*/  STL [R1+0x414c], R52 ;  /* 0x00414c3401007387 */ /* 0x000fe80000100800 */
[----:B------:R-:W-:Y:S01]  /*24e30*/  STL [R1+0x4148], R53 ;  /* 0x0041483501007387 */ /* 0x000fe20000100800 */
[-C--:B------:R-:W-:Y:S08]  /*24e40*/  HMMA.1688.F32.TF32 R172, R132, R40.reuse, R172 ;  /* 0x0000002884ac723c */ /* 0x080ff000000810ac */
[-C--:B------:R-:W-:Y:S08]  /*24e50*/  HMMA.1688.F32.TF32 R168, R128, R40.reuse, R168 ;  /* 0x0000002880a8723c */ /* 0x080ff000000810a8 */
[-C--:B------:R-:W-:Y:S08]  /*24e60*/  HMMA.1688.F32.TF32 R164, R124, R40.reuse, R164 ;  /* 0x000000287ca4723c */ /* 0x080ff000000810a4 */
[-C--:B------:R-:W-:Y:S01]  /*24e70*/  HMMA.1688.F32.TF32 R160, R120, R40.reuse, R160 ;  /* 0x0000002878a0723c */ /* 0x080fe200000810a0 */
[----:B-1----:R-:W-:Y:S04]  /*24e80*/  STL [R1+0x42b8], R34 ;  /* 0x0042b82201007387 */ /* 0x002fe80000100800 */
[----:B------:R-:W-:Y:S03]  /*24e90*/  STL [R1+0x42b4], R35 ;  /* 0x0042b42301007387 */ /* 0x000fe60000100800 */
[-C--:B--2---:R-:W-:Y:S01]  /*24ea0*/  HMMA.1688.F32.TF32 R156, R116, R40.reuse, R156 ;  /* 0x00000028749c723c */ /* 0x084fe2000008109c */
[----:B------:R1:W-:Y:S04]  /*24eb0*/  STL.64 [R1+0xe10], R172 ;  /* 0x000e10ac01007387 */ /* 0x0003e80000100a00 */
[----:B------:R2:W-:Y:S04]  /*24ec0*/  STL.64 [R1+0xe18], R174 ;  /* 0x000e18ae01007387 */ /* 0x0005e80000100a00 */
[----:B------:R4:W-:Y:S01]  /*24ed0*/  STL.64 [R1+0x17c0], R168 ;  /* 0x0017c0a801007387 */ /* 0x0009e20000100a00 */
[-C--:B---3--:R-:W-:Y:S03]  /*24ee0*/  HMMA.1688.F32.TF32 R152, R112, R40.reuse, R152 ;  /* 0x000000287098723c */ /* 0x088fe60000081098 */
[----:B------:R2:W-:Y:S04]  /*24ef0*/  STL.64 [R1+0x17c8], R170 ;  /* 0x0017c8aa01007387 */ /* 0x0005e80000100a00 */
[----:B------:R-:W-:Y:S01]  /*24f00*/  STL.64 [R1+0x1990], R164 ;  /* 0x001990a401007387 */ /* 0x000fe20000100a00 */
[-C--:B------:R-:W-:Y:S03]  /*24f10*/  HMMA.1688.F32.TF32 R76, R108, R40.reuse, R76 ;  /* 0x000000286c4c723c */ /* 0x080fe6000008104c */
[----:B------:R-:W-:Y:S04]  /*24f20*/  STL.64 [R1+0x1998], R166 ;  /* 0x001998a601007387 */ /* 0x000fe80000100a00 */
[----:B------:R-:W3:Y:S04]  /*24f30*/  LDL.LU.64 R184, [R1+0x1e90] ;  /* 0x001e900001b87983 */ /* 0x000ee80000300a00 */
[----:B------:R-:W-:Y:S04]  /*24f40*/  STL.64 [R1+0x2410], R160 ;  /* 0x002410a001007387 */ /* 0x000fe80000100a00 */
[----:B------:R-:W-:Y:S04]  /*24f50*/  STL.64 [R1+0x2418], R162 ;  /* 0x002418a201007387 */ /* 0x000fe80000100a00 */
[----:B------:R-:W3:Y:S01]  /*24f60*/  LDL.LU.64 R186, [R1+0x1e98] ;  /* 0x001e980001ba7983 */ /* 0x000ee20000300a00 */
[-C--:B------:R-:W-:Y:S03]  /*24f70*/  HMMA.1688.F32.TF32 R60, R80, R40.reuse, R60 ;  /* 0x00000028503c723c */ /* 0x080fe6000008103c */
[----:B------:R1:W-:Y:S04]  /*24f80*/  STL.64 [R1+0x2570], R156 ;  /* 0x0025709c01007387 */ /* 0x0003e80000100a00 */
[----:B------:R1:W-:Y:S04]  /*24f90*/  STL.64 [R1+0x2578], R158 ;  /* 0x0025789e01007387 */ /* 0x0003e80000100a00 */
[----:B------:R-:W3:Y:S04]  /*24fa0*/  LDL.LU.64 R180, [R1+0x1b50] ;  /* 0x001b500001b47983 */ /* 0x000ee80000300a00 */
[----:B------:R1:W-:Y:S04]  /*24fb0*/  STL.64 [R1+0x2780], R152 ;  /* 0x0027809801007387 */ /* 0x0003e80000100a00 */
[----:B------:R1:W-:Y:S04]  /*24fc0*/  STL.64 [R1+0x2788], R154 ;  /* 0x0027889a01007387 */ /* 0x0003e80000100a00 */
[----:B------:R-:W3:Y:S04]  /*24fd0*/  LDL.LU.64 R182, [R1+0x1b58] ;  /* 0x001b580001b67983 */ /* 0x000ee80000300a00 */
[----:B------:R-:W-:Y:S04]  /*24fe0*/  STL.64 [R1+0x2980], R76 ;  /* 0x0029804c01007387 */ /* 0x000fe80000100a00 */
[----:B------:R-:W-:Y:S04]  /*24ff0*/  STL.64 [R1+0x2988], R78 ;  /* 0x0029884e01007387 */ /* 0x000fe80000100a00 */
[----:B------:R-:W3:Y:S04]  /*25000*/  LDL.LU.64 R176, [R1+0x1360] ;  /* 0x0013600001b07983 */ /* 0x000ee80000300a00 */
[----:B------:R-:W3:Y:S04]  /*25010*/  LDL.LU.64 R178, [R1+0x1368] ;  /* 0x0013680001b27983 */ /* 0x000ee80000300a00 */
[----:B-1----:R-:W3:Y:S04]  /*25020*/  LDL.LU.64 R172, [R1+0x10b0] ;  /* 0x0010b00001ac7983 */ /* 0x002ee80000300a00 */
[----:B--2---:R-:W2:Y:S04]  /*25030*/  LDL.LU.64 R174, [R1+0x10b8] ;  /* 0x0010b80001ae7983 */ /* 0x004ea80000300a00 */
[----:B------:R1:W-:Y:S04]  /*25040*/  STL.64 [R1+0x2a80], R60 ;  /* 0x002a803c01007387 */ /* 0x0003e80000100a00 */
[----:B------:R1:W-:Y:S04]  /*25050*/  STL.64 [R1+0x2a88], R62 ;  /* 0x002a883e01007387 */ /* 0x0003e80000100a00 */
        /* <DEDUP_REMOVED lines=11> */
[----:B------:R-:W4:Y:S01]  /*25110*/  LDL.LU.64 R62, [R1+0x4e8] ;  /* 0x0004e800013e7983 */ /* 0x000f220000300a00 */
[----:B------:R-:W-:Y:S11]  /*25120*/  HMMA.1688.F32.TF32 R28, R84, R40, R28 ;  /* 0x00000028541c723c */ /* 0x000ff6000008101c */
[----:B------:R-:W-:Y:S11]  /*25130*/  @!UPT UIADD3 URZ, URZ, URZ, URZ ;  /* 0x0000003f3f3ff290 */ /* 0x000ff6000fffe03f */
[----:B------:R-:W-:Y:S02]  /*25140*/  @!UPT UIADD3 URZ, URZ, URZ, URZ ;  /* 0x0000003f3f3ff290 */ /* 0x000fe4000fffe03f */
[----:B------:R-:W-:Y:S02]  /*25150*/  IMAD.MOV.U32 R149, RZ, RZ, R28 ;  /* 0x000000ffff957224 */ /* 0x000fe400078e001c */
[----:B------:R-:W-:Y:S02]  /*25160*/  IMAD.MOV.U32 R148, RZ, RZ, R29 ;  /* 0x000000ffff947224 */ /* 0x000fe400078e001d */
[----:B------:R-:W-:Y:S02]  /*25170*/  IMAD.MOV.U32 R77, RZ, RZ, R30 ;  /* 0x000000ffff4d7224 */ /* 0x000fe400078e001e */
[----:B------:R-:W-:-:S05]  /*25180*/  IMAD.MOV.U32 R76, RZ, RZ, R31 ;  /* 0x000000ffff4c7224 */ /* 0x000fca00078e001f */
[----:B------:R-:W-:Y:S04]  /*25190*/  STL [R1+0x3fa8], R76 ;  /* 0x003fa84c01007387 */ /* 0x000fe80000100800 */
[----:B------:R-:W-:Y:S04]  /*251a0*/  STL [R1+0x3fa4], R77 ;  /* 0x003fa44d01007387 */ /* 0x000fe80000100800 */
[----:B------:R-:W-:Y:S04]  /*251b0*/  STL [R1+0x3fa0], R148 ;  /* 0x003fa09401007387 */ /* 0x000fe80000100800 */
[----:B------:R-:W-:Y:S01]  /*251c0*/  STL [R1+0x3f9c], R149 ;  /* 0x003f9c9501007387 */ /* 0x000fe20000100800 */
[-C--:B---3--:R-:W-:Y:S08]  /*251d0*/  HMMA.1688.F32.TF32 R28, R88, R36.reuse, R184 ;  /* 0x00000024581c723c */ /* 0x088ff000000810b8 */
[-C--:B------:R-:W-:Y:S11]  /*251e0*/  HMMA.1688.F32.TF32 R180, R92, R36.reuse, R180 ;  /* 0x000000245cb4723c */ /* 0x080ff600000810b4 */
[----:B------:R-:W-:Y:S05]  /*251f0*/  @!UPT UIADD3 URZ, URZ, URZ, URZ ;  /* 0x0000003f3f3ff290 */ /* 0x000fea000fffe03f */
[----:B------:R-:W-:Y:S02]  /*25200*/  IMAD.MOV.U32 R79, RZ, RZ, R28 ;  /* 0x000000ffff4f7224 */ /* 0x000fe400078e001c */
[----:B------:R-:W-:Y:S02]  /*25210*/  IMAD.MOV.U32 R78, RZ, RZ, R29 ;  /* 0x000000ffff4e7224 */ /* 0x000fe400078e001d */
[----:B------:R-:W-:Y:S02]  /*25220*/  IMAD.MOV.U32 R71, RZ, RZ, R30 ;  /* 0x000000ffff477224 */ /* 0x000fe400078e001e */
[----:B------:R-:W-:Y:S02]  /*25230*/  IMAD.MOV.U32 R70, RZ, RZ, R31 ;  /* 0x000000ffff467224 */ /* 0x000fe400078e001f */
[-C--:B------:R-:W-:Y:S08]  /*25240*/  HMMA.1688.F32.TF32 R28, R96, R36.reuse, R176 ;  /* 0x00000024601c723c */ /* 0x080ff000000810b0 */
[-C--:B--2---:R-:W-:Y:S08]  /*25250*/  HMMA.1688.F32.TF32 R172, R100, R36.reuse, R172 ;  /* 0x0000002464ac723c */ /* 0x084ff000000810ac */
[-C--:B----4-:R-:W-:Y:S01]  /*25260*/  HMMA.1688.F32.TF32 R168, R104, R36.reuse, R168 ;  /* 0x0000002468a8723c */ /* 0x090fe200000810a8 */
[----:B------:R-:W-:Y:S04]  /*25270*/  STL.64 [R1+0x9f0], R180 ;  /* 0x0009f0b401007387 */ /* 0x000fe80000100a00 */
[----:B------:R-:W-:Y:S04]  /*25280*/  STL.64 [R1+0x9f8], R182 ;  /* 0x0009f8b601007387 */ /* 0x000fe80000100a00 */
[----:B------:R-:W-:Y:S04]  /*25290*/  STL.64 [R1+0xa00], R28 ;  /* 0x000a001c01007387 */ /* 0x000fe80000100a00 */
[----:B------:R1:W-:Y:S04]  /*252a0*/  STL.64 [R1+0xa08], R30 ;  /* 0x000a081e01007387 */ /* 0x0003e80000100a00 */
[----:B------:R-:W-:Y:S04]  /*252b0*/  STL.64 [R1+0xa10], R172 ;  /* 0x000a10ac01007387 */ /* 0x000fe80000100a00 */
[----:B------:R-:W-:Y:S01]  /*252c0*/  STL.64 [R1+0xa18], R174 ;  /* 0x000a18ae01007387 */ /* 0x000fe20000100a00 */
[-C--:B-1----:R-:W-:Y:S03]  /*252d0*/  HMMA.1688.F32.TF32 R28, R140, R36.reuse, R156 ;  /* 0x000000248c1c723c */ /* 0x082fe6000008109c */
[----:B------:R-:W2:Y:S04]  /*252e0*/  LDL.LU.64 R156, [R1+0x430] ;  /* 0x00043000019c7983 */ /* 0x000ea80000300a00 */
[----:B------:R-:W-:Y:S04]  /*252f0*/  STL.64 [R1+0xa20], R168 ;  /* 0x000a20a801007387 */ /* 0x000fe80000100a00 */
[----:B------:R-:W-:Y:S04]  /*25300*/  STL.64 [R1+0xa28], R170 ;  /* 0x000a28aa01007387 */ /* 0x000fe80000100a00 */
[----:B------:R-:W2:Y:S08]  /*25310*/  LDL.LU.64 R158, [R1+0x438] ;  /* 0x00043800019e7983 */ /* 0x000eb00000300a00 */
[----:B------:R-:W-:Y:S04]  /*25320*/  STL.64 [R1+0xa30], R28 ;  /* 0x000a301c01007387 */ /* 0x000fe80000100a00 */
[----:B------:R1:W-:Y:S02]  /*25330*/  STL.64 [R1+0xa38], R30 ;  /* 0x000a381e01007387 */ /* 0x0003e40000100a00 */
[-C--:B-1----:R-:W-:Y:S02]  /*25340*/  HMMA.1688.F32.TF32 R28, R136, R36.reuse, R152 ;  /* 0x00000024881c723c */ /* 0x082fe40000081098 */
[----:B------:R-:W3:Y:S04]  /*25350*/  LDL.LU.64 R152, [R1+0x410] ;  /* 0x0004100001987983 */ /* 0x000ee80000300a00 */
[----:B------:R-:W3:Y:S02]  /*25360*/  LDL.LU.64 R154, [R1+0x418] ;  /* 0x00041800019a7983 */ /* 0x000ee40000300a00 */
[-C--:B------:R-:W-:Y:S08]  /*25370*/  HMMA.1688.F32.TF32 R164, R132, R36.reuse, R164 ;  /* 0x0000002484a4723c */ /* 0x080ff000000810a4 */
[-C--:B------:R-:W-:Y:S07]  /*25380*/  HMMA.1688.F32.TF32 R160, R128, R36.reuse, R160 ;  /* 0x0000002480a0723c */ /* 0x080fee00000810a0 */
[----:B------:R1:W-:Y:S04]  /*25390*/  STL.64 [R1+0xab0], R28 ;  /* 0x000ab01c01007387 */ /* 0x0003e80000100a00 */
[----:B------:R4:W-:Y:S04]  /*253a0*/  STL.64 [R1+0xab8], R30 ;  /* 0x000ab81e01007387 */ /* 0x0009e80000100a00 */
[----:B-1----:R-:W3:Y:S04]  /*253b0*/  LDL.LU.64 R28, [R1+0x3c0] ;  /* 0x0003c000011c7983 */ /* 0x002ee80000300a00 */
[----:B----4-:R-:W4:Y:S04]  /*253c0*/  LDL.LU.64 R30, [R1+0x3c8] ;  /* 0x0003c800011e7983 */ /* 0x010f280000300a00 */
[----:B------:R1:W-:Y:S04]  /*253d0*/  STL.64 [R1+0xc80], R164 ;  /* 0x000c80a401007387 */ /* 0x0003e80000100a00 */
[----:B------:R1:W-:Y:S04]  /*253e0*/  STL.64 [R1+0xc88], R166 ;  /* 0x000c88a601007387 */ /* 0x0003e80000100a00 */
[----:B------:R-:W4:Y:S04]  /*253f0*/  LDL.LU.64 R172, [R1+0x330] ;  /* 0x0003300001ac7983 */ /* 0x000f280000300a00 */
[----:B------:R-:W4:Y:S04]  /*25400*/  LDL.LU.64 R174, [R1+0x338] ;  /* 0x0003380001ae7983 */ /* 0x000f280000300a00 */
[----:B------:R1:W-:Y:S04]  /*25410*/  STL.64 [R1+0xea0], R160 ;  /* 0x000ea0a001007387 */ /* 0x0003e80000100a00 */
[----:B------:R1:W-:Y:S04]  /*25420*/  STL.64 [R1+0xea8], R162 ;  /* 0x000ea8a201007387 */ /* 0x0003e80000100a00 */
[----:B------:R-:W4:Y:S04]  /*25430*/  LDL.LU.64 R168, [R1+0x2f0] ;  /* 0x0002f00001a87983 */ /* 0x000f280000300a00 */
[----:B------:R-:W4:Y:S01]  /*25440*/  LDL.LU.64 R170, [R1+0x2f8] ;  /* 0x0002f80001aa7983 */ /* 0x000f220000300a00 */
[-C--:B------:R-:W-:Y:S11]  /*25450*/  HMMA.1688.F32.TF32 R60, R124, R36.reuse, R60 ;  /* 0x000000247c3c723c */ /* 0x080ff6000008103c */
[----:B------:R-:W-:Y:S11]  /*25460*/  @!UPT UIADD3 URZ, URZ, URZ, URZ ;  /* 0x0000003f3f3ff290 */ /* 0x000ff6000fffe03f */
[----:B------:R-:W-:Y:S01]  /*25470*/  @!UPT UIADD3 URZ, URZ, URZ, URZ ;  /* 0x0000003f3f3ff290 */ /* 0x000fe2000fffe03f */
[----:B------:R1:W-:Y:S04]  /*25480*/  STL.64 [R1+0x1900], R60 ;  /* 0x0019003c01007387 */ /* 0x0003e80000100a00 */
[----:B------:R1:W-:Y:S04]  /*25490*/  STL.64 [R1+0x1908], R62 ;  /* 0x0019083e01007387 */ /* 0x0003e80000100a00 */
[----:B-1----:R-:W4:Y:S04]  /*254a0*/  LDL.LU.64 R164, [R1+0x1f90] ;  /* 0x001f900001a47983 */ /* 0x002f280000300a00 */
[----:B------:R-:W4:Y:S04]  /*254b0*/  LDL.LU.64 R166, [R1+0x1f98] ;  /* 0x001f980001a67983 */ /* 0x000f280000300a00 */
[----:B------:R-:W4:Y:S04]  /*254c0*/  LDL.LU.64 R160, [R1+0x1ce0] ;  /* 0x001ce00001a07983 */ /* 0x000f280000300a00 */
[----:B------:R-:W4:Y:S04]  /*254d0*/  LDL.LU.64 R162, [R1+0x1ce8] ;  /* 0x001ce80001a27983 */ /* 0x000f280000300a00 */
[----:B------:R-:W4:Y:S04]  /*254e0*/  LDL.LU.64 R60, [R1+0x1730] ;  /* 0x00173000013c7983 */ /* 0x000f280000300a00 */
[----:B------:R-:W4:Y:S01]  /*254f0*/  LDL.LU.64 R62, [R1+0x1738] ;  /* 0x00173800013e7983 */ /* 0x000f220000300a00 */
[-C--:B--2---:R-:W-:Y:S03]  /*25500*/  HMMA.1688.F32.TF32 R176, R120, R36.reuse, R156 ;  /* 0x0000002478b0723c */ /* 0x084fe6000008109c */
[----:B------:R-:W2:Y:S04]  /*25510*/  LDL.LU.64 R156, [R1+0x1110] ;  /* 0x00111000019c7983 */ /* 0x000ea80000300a00 */
[----:B------:R-:W2:Y:S11]  /*25520*/  LDL.LU.64 R158, [R1+0x1118] ;  /* 0x00111800019e7983 */ /* 0x000eb60000300a00 */
[----:B------:R-:W-:Y:S05]  /*25530*/  @!UPT UIADD3 URZ, URZ, URZ, URZ ;  /* 0x0000003f3f3ff290 */ /* 0x000fea000fffe03f */
        /* <DEDUP_REMOVED lines=14> */
[-C--:B-1----:R-:W-:Y:S08]  /*25620*/  HMMA.1688.F32.TF32 R176, R108, R36.reuse, R172 ;  /* 0x000000246cb0723c */ /* 0x082ff000000810ac */
[-C--:B------:R-:W-:Y:S08]  /*25630*/  HMMA.1688.F32.TF32 R172, R80, R36.reuse, R168 ;  /* 0x0000002450ac723c */ /* 0x080ff000000810a8 */
[----:B------:R-:W-:Y:S07]  /*25640*/  HMMA.1688.F32.TF32 R168, R84, R36, R24 ;  /* 0x0000002454a8723c */ /* 0x000fee0000081018 */
[----:B------:R-:W-:Y:S04]  /*25650*/  STL.64 [R1+0x2820], R176 ;  /* 0x002820b001007387 */ /* 0x000fe80000100a00 */
[----:B------:R-:W-:Y:S04]  /*25660*/  STL.64 [R1+0x2828], R178 ;  /* 0x002828b201007387 */ /* 0x000fe80000100a00 */
[----:B------:R-:W-:Y:S04]  /*25670*/  STL.64 [R1+0x2a10], R172 ;  /* 0x002a10ac01007387 */ /* 0x000fe80000100a00 */
[----:B------:R-:W-:Y:S04]  /*25680*/  STL.64 [R1+0x2a18], R174 ;  /* 0x002a18ae01007387 */ /* 0x000fe80000100a00 */
[----:B------:R-:W4:Y:S04]  /*25690*/  LDL.LU.64 R24, [R1+0x920] ;  /* 0x0009200001187983 */ /* 0x000f280000300a00 */
[----:B------:R-:W-:Y:S04]  /*256a0*/  STL.64 [R1+0x2b00], R168 ;  /* 0x002b00a801007387 */ /* 0x000fe80000100a00 */
[----:B------:R-:W-:Y:S04]  /*256b0*/  STL.64 [R1+0x2b08], R170 ;  /* 0x002b08aa01007387 */ /* 0x000fe80000100a00 */
[----:B------:R-:W4:Y:S01]  /*256c0*/  LDL.LU.64 R26, [R1+0x928] ;  /* 0x00092800011a7983 */ /* 0x000f220000300a00 */
[-C--:B------:R-:W-:Y:S11]  /*256d0*/  HMMA.1688.F32.TF32 R164, R88, R32.reuse, R164 ;  /* 0x0000002058a4723c */ /* 0x080ff600000810a4 */
[----:B------:R-:W-:Y:S11]  /*256e0*/  @!UPT UIADD3 URZ, URZ, URZ, URZ ;  /* 0x0000003f3f3ff290 */ /* 0x000ff6000fffe03f */
[----:B------:R-:W-:Y:S01]  /*256f0*/  @!UPT UIADD3 URZ, URZ, URZ, URZ ;  /* 0x0000003f3f3ff290 */ /* 0x000fe2000fffe03f */
[----:B------:R-:W-:Y:S04]  /*25700*/  STL.64 [R1+0x960], R164 ;  /* 0x000960a401007387 */ /* 0x000fe80000100a00 */
[----:B------:R1:W-:Y:S02]  /*25710*/  STL.64 [R1+0x968], R166 ;  /* 0x000968a601007387 */ /* 0x0003e40000100a00 */
[-C--:B-1----:R-:W-:Y:S08]  /*25720*/  HMMA.1688.F32.TF32 R164, R92, R32.reuse, R160 ;  /* 0x000000205ca4723c */ /* 0x082ff000000810a0 */
[-C--:B------:R-:W-:Y:S01]  /*25730*/  HMMA.1688.F32.TF32 R160, R96, R32.reuse, R60 ;  /* 0x0000002060a0723c */ /* 0x080fe2000008103c */
[----:B------:R-:W4:Y:S11]  /*25740*/  LDL.LU.64 R60, [R1+0x7c0] ;  /* 0x0007c000013c7983 */ /* 0x000f360000300a00 */
[----:B------:R-:W-:Y:S03]  /*25750*/  @!UPT UIADD3 URZ, URZ, URZ, URZ ;  /* 0x0000003f3f3ff290 */ /* 0x000fe6000fffe03f */
[----:B------:R1:W-:Y:S04]  /*25760*/  STL.64 [R1+0x970], R164 ;  /* 0x000970a401007387 */ /* 0x0003e80000100a00 */
[----:B------:R1:W-:Y:S04]  /*25770*/  STL.64 [R1+0x978], R166 ;  /* 0x000978a601007387 */ /* 0x0003e80000100a00 */
[----:B------:R-:W4:Y:S04]  /*25780*/  LDL.LU.64 R62, [R1+0x7c8] ;  /* 0x0007c800013e7983 */ /* 0x000f280000300a00 */
[----:B------:R2:W-:Y:S04]  /*25790*/  STL.64 [R1+0x980], R160 ;  /* 0x000980a001007387 */ /* 0x0005e80000100a00 */
[----:B------:R2:W-:Y:S04]  /*257a0*/  STL.64 [R1+0x988], R162 ;  /* 0x000988a201007387 */ /* 0x0005e80000100a00 */
[----:B-1----:R-:W4:Y:S04]  /*257b0*/  LDL.LU.64 R164, [R1+0x6b0] ;  /* 0x0006b00001a47983 */ /* 0x002f280000300a00 */
[----:B------:R-:W4:Y:S01]  /*257c0*/  LDL.LU.64 R166, [R1+0x6b8] ;  /* 0x0006b80001a67983 */ /* 0x000f220000300a00 */
[-C--:B--2---:R-:W-:Y:S08]  /*257d0*/  HMMA.1688.F32.TF32 R156, R100, R32.reuse, R156 ;  /* 0x00000020649c723c */ /* 0x084ff0000008109c */
[-C--:B---3--:R-:W-:Y:S11]  /*257e0*/  HMMA.1688.F32.TF32 R152, R104, R32.reuse, R152 ;  /* 0x000000206898723c */ /* 0x088ff60000081098 */
[----:B------:R-:W-:Y:S04]  /*257f0*/  @!UPT UIADD3 URZ, URZ, URZ, URZ ;  /* 0x0000003f3f3ff290 */ /* 0x000fe8000fffe03f */
[----:B------:R1:W-:Y:S04]  /*25800*/  STL.64 [R1+0x990], R156 ;  /* 0x0009909c01007387 */ /* 0x0003e80000100a00 */
[----:B------:R2:W-:Y:S04]  /*25810*/  STL.64 [R1+0x998], R158 ;  /* 0x0009989e01007387 */ /* 0x0005e80000100a00 */
[----:B------:R-:W3:Y:S04]  /*25820*/  LDL.LU.64 R160, [R1+0x570] ;  /* 0x0005700001a07983 */ /* 0x000ee80000300a00 */
[----:B------:R-:W3:Y:S01]  /*25830*/  LDL.LU.64 R162, [R1+0x578] ;  /* 0x0005780001a27983 */ /* 0x000ee20000300a00 */
[-C--:B----4-:R-:W-:Y:S03]  /*25840*/  HMMA.1688.F32.TF32 R28, R140, R32.reuse, R28 ;  /* 0x000000208c1c723c */ /* 0x090fe6000008101c */
[----:B------:R-:W-:Y:S04]  /*25850*/  STL.64 [R1+0x9a0], R152 ;  /* 0x0009a09801007387 */ /* 0x000fe80000100a00 */
[----:B------:R-:W-:Y:S04]  /*25860*/  STL.64 [R1+0x9a8], R154 ;  /* 0x0009a89a01007387 */ /* 0x000fe80000100a00 */
[----:B-1----:R-:W4:Y:S04]  /*25870*/  LDL.LU.64 R156, [R1+0x530] ;  /* 0x00053000019c7983 */ /* 0x002f280000300a00 */
[----:B--2---:R-:W4:Y:S08]  /*25880*/  LDL.LU.64 R158, [R1+0x538] ;  /* 0x00053800019e7983 */ /* 0x004f300000300a00 */
[----:B------:R-:W-:Y:S04]  /*25890*/  STL.64 [R1+0x9b0], R28 ;  /* 0x0009b01c01007387 */ /* 0x000fe80000100a00 */
[----:B------:R-:W-:Y:S04]  /*258a0*/  STL.64 [R1+0x9b8], R30 ;  /* 0x0009b81e01007387 */ /* 0x000fe80000100a00 */
[----:B------:R-:W1:Y:S01]  /*258b0*/  LDSM.16.M88.4 R28, [R196+0x27000] ;  /* 0x02700000c41c783b */ /* 0x000e620000000200 */
[-C--:B------:R-:W-:Y:S03]  /*258c0*/  HMMA.1688.F32.TF32 R24, R136, R32.reuse, R24 ;  /* 0x000000208818723c */ /* 0x080fe60000081018 */
[----:B-1----:R-:W-:Y:S04]  /*258d0*/  STL [R1+0x42c0], R30 ;  /* 0x0042c01e01007387 */ /* 0x002fe80000100800 */
[----:B------:R-:W-:Y:S04]  /*258e0*/  STL [R1+0x42bc], R31 ;  /* 0x0042bc1f01007387 */ /* 0x000fe80000100800 */
[----:B------:R-:W2:Y:S04]  /*258f0*/  LDL.LU.64 R152, [R1+0x4d0] ;  /* 0x0004d00001987983 */ /* 0x000ea80000300a00 */
[----:B------:R-:W2:Y:S08]  /*25900*/  LDL.LU.64 R154, [R1+0x4d8] ;  /* 0x0004d800019a7983 */ /* 0x000eb00000300a00 */
[----:B------:R-:W-:Y:S04]  /*25910*/  STL.64 [R1+0x9c0], R24 ;  /* 0x0009c01801007387 */ /* 0x000fe80000100a00 */
[----:B------:R-:W-:Y:S04]  /*25920*/  STL.64 [R1+0x9c8], R26 ;  /* 0x0009c81a01007387 */ /* 0x000fe80000100a00 */
[----:B------:R-:W1:Y:S01]  /*25930*/  LDSM.16.M88.4 R24, [R196+0x27800] ;  /* 0x02780000c418783b */ /* 0x000e620000000200 */
[-C--:B------:R-:W-:Y:S03]  /*25940*/  HMMA.1688.F32.TF32 R168, R132, R32.reuse, R60 ;  /* 0x0000002084a8723c */ /* 0x080fe6000008103c */
[----:B-1----:R-:W-:Y:S04]  /*25950*/  STL [R1+0x42c4], R26 ;  /* 0x0042c41a01007387 */ /* 0x002fe80000100800 */
[----:B------:R-:W-:Y:S04]  /*25960*/  STL [R1+0x42b0], R27 ;  /* 0x0042b01b01007387 */ /* 0x000fe80000100800 */
[----:B------:R-:W2:Y:S04]  /*25970*/  LDL.LU.64 R60, [R1+0x480] ;  /* 0x00048000013c7983 */ /* 0x000ea80000300a00 */
[----:B------:R-:W2:Y:S01]  /*25980*/  LDL.LU.64 R62, [R1+0x488] ;  /* 0x00048800013e7983 */ /* 0x000ea20000300a00 */
[-C--:B------:R-:W-:Y:S07]  /*25990*/  HMMA.1688.F32.TF32 R164, R128, R32.reuse, R164 ;  /* 0x0000002080a4723c */ /* 0x080fee00000810a4 */
        /* <DEDUP_REMOVED lines=8> */
[----:B-1----:R-:W2:Y:S04]  /*25a20*/  LDL.LU.64 R168, [R1+0x1fe0] ;  /* 0x001fe00001a87983 */ /* 0x002ea80000300a00 */
[----:B------:R-:W2:Y:S04]  /*25a30*/  LDL.LU.64 R170, [R1+0x1fe8] ;  /* 0x001fe80001aa7983 */ /* 0x000ea80000300a00 */
[----:B------:R-:W2:Y:S04]  /*25a40*/  LDL.LU.64 R164, [R1+0x1e10] ;  /* 0x001e100001a47983 */ /* 0x000ea80000300a00 */
[----:B------:R-:W2:Y:S01]  /*25a50*/  LDL.LU.64 R166, [R1+0x1e18] ;  /* 0x001e180001a67983 */ /* 0x000ea20000300a00 */
[-C--:B---3--:R-:W-:Y:S03]  /*25a60*/  HMMA.1688.F32.TF32 R180, R124, R32.reuse, R160 ;  /* 0x000000207cb4723c */ /* 0x088fe600000810a0 */
[----:B------:R-:W3:Y:S04]  /*25a70*/  LDL.LU.64 R160, [R1+0x1950] ;  /* 0x0019500001a07983 */ /* 0x000ee80000300a00 */
[----:B------:R-:W3:Y:S11]  /*25a80*/  LDL.LU.64 R162, [R1+0x1958] ;  /* 0x0019580001a27983 */ /* 0x000ef60000300a00 */
[----:B------:R-:W-:Y:S05]  /*25a90*/  @!UPT UIADD3 URZ, URZ, URZ, URZ ;  /* 0x0000003f3f3ff290 */ /* 0x000fea000fffe03f */
        /* <DEDUP_REMOVED lines=14> */
[-C--:B-1----:R-:W-:Y:S02]  /*25b80*/  HMMA.1688.F32.TF32 R180, R112, R32.reuse, R60 ;  /* 0x0000002070b4723c */ /* 0x082fe4000008103c */
[----:B------:R-:W2:Y:S04]  /*25b90*/  LDL.LU.64 R60, [R1+0xda0] ;  /* 0x000da000013c7983 */ /* 0x000ea80000300a00 */
[----:B------:R-:W2:Y:S02]  /*25ba0*/  LDL.LU.64 R62, [R1+0xda8] ;  /* 0x000da800013e7983 */ /* 0x000ea40000300a00 */
[-C--:B------:R-:W-:Y:S08]  /*25bb0*/  HMMA.1688.F32.TF32 R176, R108, R32.reuse, R176 ;  /* 0x000000206cb0723c */ /* 0x080ff000000810b0 */
[-C--:B------:R-:W-:Y:S08]  /*25bc0*/  HMMA.1688.F32.TF32 R172, R80, R32.reuse, R172 ;  /* 0x0000002050ac723c */ /* 0x080ff000000810ac */
[----:B------:R-:W-:Y:S08]  /*25bd0*/  HMMA.1688.F32.TF32 R32, R84, R32, R20 ;  /* 0x000000205420723c */ /* 0x000ff00000081014 */
[-C--:B------:R-:W-:Y:S01]  /*25be0*/  HMMA.1688.F32.TF32 R168, R88, R28.reuse, R168 ;  /* 0x0000001c58a8723c */ /* 0x080fe200000810a8 */
[----:B------:R-:W-:Y:S04]  /*25bf0*/  STL.64 [R1+0x2580], R180 ;  /* 0x002580b401007387 */ /* 0x000fe80000100a00 */
[----:B------:R-:W-:Y:S04]  /*25c00*/  STL.64 [R1+0x2588], R182 ;  /* 0x002588b601007387 */ /* 0x000fe80000100a00 */
[----:B------:R-:W-:Y:S04]  /*25c10*/  STL.64 [R1+0x2790], R176 ;  /* 0x002790b001007387 */ /* 0x000fe80000100a00 */
[----:B------:R-:W-:Y:S04]  /*25c20*/  STL.64 [R1+0x2798], R178 ;  /* 0x002798b201007387 */ /* 0x000fe80000100a00 */
[----:B------:R-:W-:Y:S04]  /*25c30*/  STL.64 [R1+0x2990], R172 ;  /* 0x002990ac01007387 */ /* 0x000fe80000100a00 */
[----:B------:R-:W-:Y:S04]  /*25c40*/  STL.64 [R1+0x2998], R174 ;  /* 0x002998ae01007387 */ /* 0x000fe80000100a00 */
[----:B------:R1:W-:Y:S01]  /*25c50*/  STL.64 [R1+0x2a90], R32 ;  /* 0x002a902001007387 */ /* 0x0003e20000100a00 */
[-C--:B------:R-:W-:Y:S03]  /*25c60*/  HMMA.1688.F32.TF32 R20, R92, R28.reuse, R164 ;  /* 0x0000001c5c14723c */ /* 0x080fe600000810a4 */
[----:B------:R1:W-:Y:S04]  /*25c70*/  STL.64 [R1+0x2a98], R34 ;  /* 0x002a982201007387 */ /* 0x0003e80000100a00 */
[----:B-1----:R-:W2:Y:S04]  /*25c80*/  LDL.LU.64 R32, [R1+0xa40] ;  /* 0x000a400001207983 */ /* 0x002ea80000300a00 */
[----:B------:R-:W-:Y:S04]  /*25c90*/  STL.64 [R1+0x810], R168 ;  /* 0x000810a801007387 */ /* 0x000fe80000100a00 */
[----:B------:R-:W-:Y:S04]  /*25ca0*/  STL.64 [R1+0x818], R170 ;  /* 0x000818aa01007387 */ /* 0x000fe80000100a00 */
[----:B------:R-:W2:Y:S04]  /*25cb0*/  LDL.LU.64 R34, [R1+0xa48] ;  /* 0x000a480001227983 */ /* 0x000ea80000300a00 */
[----:B------:R1:W-:Y:S04]  /*25cc0*/  STL.64 [R1+0x820], R20 ;  /* 0x0008201401007387 */ /* 0x0003e80000100a00 */
[----:B------:R3:W-:Y:S04]  /*25cd0*/  STL.64 [R1+0x828], R22 ;  /* 0x0008281601007387 */ /* 0x0007e80000100a00 */
[----:B-1----:R-:W2:Y:S04]  /*25ce0*/  LDL.LU.64 R20, [R1+0x7e0] ;  /* 0x0007e00001147983 */ /* 0x002ea80000300a00 */
[----:B---3--:R-:W3:Y:S01]  /*25cf0*/  LDL.LU.64 R22, [R1+0x7e8] ;  /* 0x0007e80001167983 */ /* 0x008ee20000300a00 */
[-C--:B------:R-:W-:Y:S11]  /*25d00*/  HMMA.1688.F32.TF32 R160, R96, R28.reuse, R160 ;  /* 0x0000001c60a0723c */ /* 0x080ff600000810a0 */
[----:B------:R-:W-:Y:S11]  /*25d10*/  @!UPT UIADD3 URZ, URZ, URZ, URZ ;  /* 0x0000003f3f3ff290 */ /* 0x000ff6000fffe03f */
[----:B------:R-:W-:Y:S01]  /*25d20*/  @!UPT UIADD3 URZ, URZ, URZ, URZ ;  /* 0x0000003f3f3ff290 */ /* 0x000fe2000fffe03f */
        /* <DEDUP_REMOVED lines=13> */
[----:B------:R-:W-:Y:S04]  /*25e00*/  STL.64 [R1+0x868], R162 ;  /* 0x000868a201007387 */ /* 0x000fe80000100a00 */
[----:B------:R-:W2:Y:S04]  /*25e10*/  LDL.LU.64 R168, [R1+0x520] ;  /* 0x0005200001a87983 */ /* 0x000ea80000300a00 */
[----:B------:R-:W2:Y:S01]  /*25e20*/  LDL.LU.64 R170, [R1+0x528] ;  /* 0x0005280001aa7983 */ /* 0x000ea20000300a00 */
[-C--:B------:R-:W-:Y:S11]  /*25e30*/  HMMA.1688.F32.TF32 R60, R140, R28.reuse, R60 ;  /* 0x0000001c8c3c723c */ /* 0x080ff6000008103c */
[----:B------:R-:W-:Y:S11]  /*25e40*/  @!UPT UIADD3 URZ, URZ, URZ, URZ ;  /* 0x0000003f3f3ff290 */ /* 0x000ff6000fffe03f */
[----:B------:R-:W-:Y:S01]  /*25e50*/  @!UPT UIADD3 URZ, URZ, URZ, URZ ;  /* 0x0000003f3f3ff290 */ /* 0x000fe2000fffe03f */
[----:B------:R1:W-:Y:S04]  /*25e60*/  STL.64 [R1+0x870], R60 ;  /* 0x0008703c01007387 */ /* 0x0003e80000100a00 */
[----:B------:R1:W-:Y:S04]  /*25e70*/  STL.64 [R1+0x878], R62 ;  /* 0x0008783e01007387 */ /* 0x0003e80000100a00 */
[----:B------:R-:W2:Y:S04]  /*25e80*/  LDL.LU.64 R164, [R1+0x4c0] ;  /* 0x0004c00001a47983 */ /* 0x000ea80000300a00 */
[----:B------:R-:W2:Y:S04]  /*25e90*/  LDL.LU.64 R166, [R1+0x4c8] ;  /* 0x0004c80001a67983 */ /* 0x000ea80000300a00 */
[----:B-1----:R-:W2:Y:S04]  /*25ea0*/  LDL.LU.64 R60, [R1+0x470] ;  /* 0x00047000013c7983 */ /* 0x002ea80000300a00 */
[----:B------:R-:W2:Y:S01]  /*25eb0*/  LDL.LU.64 R62, [R1+0x478] ;  /* 0x00047800013e7983 */ /* 0x000ea20000300a00 */
[-C--:B------:R-:W-:Y:S03]  /*25ec0*/  HMMA.1688.F32.TF32 R160, R136, R28.reuse, R32 ;  /* 0x0000001c88a0723c */ /* 0x080fe60000081020 */
[----:B------:R-:W2:Y:S04]  /*25ed0*/  LDL.LU.64 R32, [R1+0x3f0] ;  /* 0x0003f00001207983 */ /* 0x000ea80000300a00 */
[----:B------:R-:W2:Y:S11]  /*25ee0*/  LDL.LU.64 R34, [R1+0x3f8] ;  /* 0x0003f80001227983 */ /* 0x000eb60000300a00 */
[----:B------:R-:W-:Y:S05]  /*25ef0*/  @!UPT UIADD3 URZ, URZ, URZ, URZ ;  /* 0x0000003f3f3ff290 */ /* 0x000fea000fffe03f */
[----:B------:R-:W-:Y:S04]  /*25f00*/  STL.64 [R1+0x880], R160 ;  /* 0x000880a001007387 */ /* 0x000fe80000100a00 */
[----:B------:R3:W-:Y:S02]  /*25f10*/  STL.64 [R1+0x888], R162 ;  /* 0x000888a201007387 */ /* 0x0007e40000100a00 */
[-C--:B---3--:R-:W-:Y:S02]  /*25f20*/  HMMA.1688.F32.TF32 R160, R132, R28.reuse, R20 ;  /* 0x0000001c84a0723c */ /* 0x088fe40000081014 */
[----:B------:R-:W3:Y:S04]  /*25f30*/  LDL.LU.64 R20, [R1+0x3a0] ;  /* 0x0003a00001147983 */ /* 0x000ee80000300a00 */
[----:B------:R-:W3:Y:S02]  /*25f40*/  LDL.LU.64 R22, [R1+0x3a8] ;  /* 0x0003a80001167983 */ /* 0x000ee40000300a00 */
[-C--:B----4-:R-:W-:Y:S11]  /*25f50*/  HMMA.1688.F32.TF32 R156, R128, R28.reuse, R156 ;  /* 0x0000001c809c723c */ /* 0x090ff6000008109c */
[----:B------:R-:W-:Y:S04]  /*25f60*/  @!UPT UIADD3 URZ, URZ, URZ, URZ ;  /* 0x0000003f3f3ff290 */ /* 0x000fe8000fffe03f */
[----:B------:R1:W-:Y:S04]  /*25f70*/  STL.64 [R1+0xa40], R160 ;  /* 0x000a40a001007387 */ /* 0x0003e80000100a00 */
[----:B------:R4:W-:Y:S04]  /*25f80*/  STL.64 [R1+0xa48], R162 ;  /* 0x000a48a201007387 */ /* 0x0009e80000100a00 */
[----:B-1----:R-:W3:Y:S04]  /*25f90*/  LDL.LU.64 R160, [R1+0x20e0] ;  /* 0x0020e00001a07983 */ /* 0x002ee80000300a00 */
[----:B----4-:R-:W4:Y:S04]  /*25fa0*/  LDL.LU.64 R162, [R1+0x20e8] ;  /* 0x0020e80001a27983 */ /* 0x010f280000300a00 */
[----:B------:R1:W-:Y:S04]  /*25fb0*/  STL.64 [R1+0xc20], R156 ;  /* 0x000c209c01007387 */ /* 0x0003e80000100a00 */
[----:B------:R1:W-:Y:S04]  /*25fc0*/  STL.64 [R1+0xc28], R158 ;  /* 0x000c289e01007387 */ /* 0x0003e80000100a00 */
[----:B-1----:R-:W4:Y:S04]  /*25fd0*/  LDL.LU.64 R156, [R1+0x1e80] ;  /* 0x001e8000019c7983 */ /* 0x002f280000300a00 */
[----:B------:R-:W4:Y:S01]  /*25fe0*/  LDL.LU.64 R158, [R1+0x1e88] ;  /* 0x001e8800019e7983 */ /* 0x000f220000300a00 */
[-C--:B--2---:R-:W-:Y:S03]  /*25ff0*/  HMMA.1688.F32.TF32 R172, R124, R28.reuse, R152 ;  /* 0x0000001c7cac723c */ /* 0x084fe60000081098 */
[----:B------:R-:W4:Y:S04]  /*26000*/  LDL.LU.64 R152, [R1+0x1b40] ;  /* 0x001b400001987983 */ /* 0x000f280000300a00 */
[----:B------:R-:W4:Y:S11]  /*26010*/  LDL.LU.64 R154, [R1+0x1b48] ;  /* 0x001b4800019a7983 */ /* 0x000f360000300a00 */
[----:B------:R-:W-:Y:S05]  /*26020*/  @!UPT UIADD3 URZ, URZ, URZ, URZ ;  /* 0x0000003f3f3ff290 */ /* 0x000fea000fffe03f */
[----:B------:R-:W-:Y:S04]  /*26030*/  STL.64 [R1+0xe60], R172 ;  /* 0x000e60ac01007387 */ /* 0x000fe80000100a00 */
[----:B------:R1:W-:Y:S02]  /*26040*/  STL.64 [R1+0xe68], R174 ;  /* 0x000e68ae01007387 */ /* 0x0003e40000100a00 */
[-C--:B-1----:R-:W-:Y:S11]  /*26050*/  HMMA.1688.F32.TF32 R172, R120, R28.reuse, R168 ;  /* 0x0000001c78ac723c */ /* 0x082ff600000810a8 */
[----:B------:R-:W-:Y:S11]  /*26060*/  @!UPT UIADD3 URZ, URZ, URZ, URZ ;  /* 0x0000003f3f3ff290 */ /* 0x000ff6000fffe03f */
[----:B------:R-:W-:Y:S01]  /*26070*/  @!UPT UIADD3 URZ, URZ, URZ, URZ ;  /* 0x0000003f3f3ff290 */ /* 0x000fe2000fffe03f */
[----:B------:R-:W-:Y:S04]  /*26080*/  STL.64 [R1+0x1690], R172 ;  /* 0x001690ac01007387 */ /* 0x000fe80000100a00 */
[----:B------:R-:W-:Y:S01]  /*26090*/  STL.64 [R1+0x1698], R174 ;  /* 0x001698ae01007387 */ /* 0x000fe20000100a00 */
[-C--:B------:R-:W-:Y:S08]  /*260a0*/  HMMA.1688.F32.TF32 R168, R116, R28.reuse, R164 ;  /* 0x0000001c74a8723c */ /* 0x080ff000000810a4 */
[-C--:B------:R-:W-:Y:S01]  /*260b0*/  HMMA.1688.F32.TF32 R164, R112, R28.reuse, R60 ;  /* 0x0000001c70a4723c */ /* 0x080fe2000008103c */
[----:B------:R-:W2:Y:S11]  /*260c0*/  LDL.LU.64 R60, [R1+0x1340] ;  /* 0x00134000013c7983 */ /* 0x000eb60000300a00 */
[----:B------:R-:W-:Y:S03]  /*260d0*/  @!UPT UIADD3 URZ, URZ, URZ, URZ ;  /* 0x0000003f3f3ff290 */ /* 0x000fe6000fffe03f */
[----:B------:R-:W-:Y:S04]  /*260e0*/  STL.64 [R1+0x1950], R168 ;  /* 0x001950a801007387 */ /* 0x000fe80000100a00 */
[----:B------:R-:W-:Y:S04]  /*260f0*/  STL.64 [R1+0x1958], R170 ;  /* 0x001958aa01007387 */ /* 0x000fe80000100a00 */
[----:B------:R-:W2:Y:S04]  /*26100*/  LDL.LU.64 R62, [R1+0x1348] ;  /* 0x00134800013e7983 */ /* 0x000ea80000300a00 */
        /* <DEDUP_REMOVED lines=8> */
[-C--:B---3--:R-:W-:Y:S02]  /*26190*/  HMMA.1688.F32.TF32 R164, R80, R28.reuse, R20 ;  /* 0x0000001c50a4723c */ /* 0x088fe40000081014 */
[----:B------:R-:W3:Y:S04]  /*261a0*/  LDL.LU.64 R20, [R1+0xe30] ;  /* 0x000e300001147983 */ /* 0x000ee80000300a00 */
[----:B------:R-:W3:Y:S02]  /*261b0*/  LDL.LU.64 R22, [R1+0xe38] ;  /* 0x000e380001167983 */ /* 0x000ee40000300a00 */
[----:B------:R-:W-:Y:S08]  /*261c0*/  HMMA.1688.F32.TF32 R16, R84, R28, R16 ;  /* 0x0000001c5410723c */ /* 0x000ff00000081010 */
[-C--:B----4-:R-:W-:Y:S07]  /*261d0*/  HMMA.1688.F32.TF32 R160, R88, R24.reuse, R160 ;  /* 0x0000001858a0723c */ /* 0x090fee00000810a0 */
[----:B------:R-:W-:Y:S04]  /*261e0*/  STL.64 [R1+0x2830], R164 ;  /* 0x002830a401007387 */ /* 0x000fe80000100a00 */
[----:B------:R-:W-:Y:S04]  /*261f0*/  STL.64 [R1+0x2838], R166 ;  /* 0x002838a601007387 */ /* 0x000fe80000100a00 */
[----:B------:R1:W-:Y:S04]  /*26200*/  STL.64 [R1+0x2a20], R16 ;  /* 0x002a201001007387 */ /* 0x0003e80000100a00 */
[----:B------:R4:W-:Y:S04]  /*26210*/  STL.64 [R1+0x2a28], R18 ;  /* 0x002a281201007387 */ /* 0x0009e80000100a00 */
[----:B-1----:R-:W3:Y:S01]  /*26220*/  LDL.LU.64 R16, [R1+0xb30] ;  /* 0x000b300001107983 */ /* 0x002ee20000300a00 */
[-C--:B------:R-:W-:Y:S03]  /*26230*/  HMMA.1688.F32.TF32 R28, R92, R24.reuse, R156 ;  /* 0x000000185c1c723c */ /* 0x080fe6000008109c */
[----:B------:R-:W-:Y:S04]  /*26240*/  STL.64 [R1+0x780], R160 ;  /* 0x000780a001007387 */ /* 0x000fe80000100a00 */
[----:B------:R-:W-:Y:S04]  /*26250*/  STL.64 [R1+0x788], R162 ;  /* 0x000788a201007387 */ /* 0x000fe80000100a00 */
[----:B----4-:R-:W3:Y:S11]  /*26260*/  LDL.LU.64 R18, [R1+0xb38] ;  /* 0x000b380001127983 */ /* 0x010ef60000300a00 */
        /* <DEDUP_REMOVED lines=11> */
[----:B------:R-:W3:Y:S04]  /*26320*/  LDL.LU.64 R162, [R1+0x728] ;  /* 0x0007280001a27983 */ /* 0x000ee80000300a00 */
[----:B------:R-:W3:Y:S04]  /*26330*/  LDL.LU.64 R156, [R1+0x5c0] ;  /* 0x0005c000019c7983 */ /* 0x000ee80000300a00 */
[----:B------:R-:W3:Y:S01]  /*26340*/  LDL.LU.64 R158, [R1+0x5c8] ;  /* 0x0005c800019e7983 */ /* 0x000ee20000300a00 */
[-C--:B--2---:R-:W-:Y:S11]  /*26350*/  HMMA.1688.F32.TF32 R28, R100, R24.reuse, R60 ;  /* 0x00000018641c723c */ /* 0x084ff6000008103c */
[----:B------:R-:W-:Y:S11]  /*26360*/  @!UPT UIADD3 URZ, URZ, URZ, URZ ;  /* 0x0000003f3f3ff290 */ /* 0x000ff6000fffe03f */
[----:B------:R-:W-:Y:S01]  /*26370*/  @!UPT UIADD3 URZ, URZ, URZ, URZ ;  /* 0x0000003f3f3ff290 */ /* 0x000fe2000fffe03f */
[----:B------:R1:W-:Y:S04]  /*26380*/  STL.64 [R1+0x7c0], R28 ;  /* 0x0007c01c01007387 */ /* 0x0003e80000100a00 */
[----:B------:R2:W-:Y:S04]  /*26390*/  STL.64 [R1+0x7c8], R30 ;  /* 0x0007c81e01007387 */ /* 0x0005e80000100a00 */
[----:B-1----:R-:W4:Y:S04]  /*263a0*/  LDL.LU.64 R28, [R1+0x590] ;  /* 0x00059000011c7983 */ /* 0x002f280000300a00 */
[----:B--2---:R-:W4:Y:S01]  /*263b0*/  LDL.LU.64 R30, [R1+0x598] ;  /* 0x00059800011e7983 */ /* 0x004f220000300a00 */
[-C--:B------:R-:W-:Y:S08]  /*263c0*/  HMMA.1688.F32.TF32 R32, R104, R24.reuse, R32 ;  /* 0x000000186820723c */ /* 0x080ff00000081020 */
[-C--:B---3--:R-:W-:Y:S11]  /*263d0*/  HMMA.1688.F32.TF32 R20, R140, R24.reuse, R20 ;  /* 0x000000188c14723c */ /* 0x088ff60000081014 */
[----:B------:R-:W-:Y:S04]  /*263e0*/  @!UPT UIADD3 URZ, URZ, URZ, URZ ;  /* 0x0000003f3f3ff290 */ /* 0x000fe8000fffe03f */
[----:B------:R1:W-:Y:S04]  /*263f0*/  STL.64 [R1+0x7d0], R32 ;  /* 0x0007d02001007387 */ /* 0x0003e80000100a00 */
[----:B------:R2:W-:Y:S04]  /*26400*/  STL.64 [R1+0x7d8], R34 ;  /* 0x0007d82201007387 */ /* 0x0005e80000100a00 */
[----:B------:R-:W3:Y:S04]  /*26410*/  LDL.LU.64 R152, [R1+0x550] ;  /* 0x0005500001987983 */ /* 0x000ee80000300a00 */
[----:B------:R-:W3:Y:S04]  /*26420*/  LDL.LU.64 R154, [R1+0x558] ;  /* 0x00055800019a7983 */ /* 0x000ee80000300a00 */
[----:B------:R-:W-:Y:S04]  /*26430*/  STL.64 [R1+0x7e0], R20 ;  /* 0x0007e01401007387 */ /* 0x000fe80000100a00 */
[----:B------:R-:W-:Y:S04]  /*26440*/  STL.64 [R1+0x7e8], R22 ;  /* 0x0007e81601007387 */ /* 0x000fe80000100a00 */
[----:B------:R-:W3:Y:S04]  /*26450*/  LDL.LU.64 R60, [R1+0x510] ;  /* 0x00051000013c7983 */ /* 0x000ee80000300a00 */
[----:B------:R-:W3:Y:S04]  /*26460*/  LDL.LU.64 R62, [R1+0x518] ;  /* 0x00051800013e7983 */ /* 0x000ee80000300a00 */
[----:B------:R-:W2:Y:S04]  /*26470*/  LDSM.16.M88.4 R20, [R196+0x28000] ;  /* 0x02800000c414783b */ /* 0x000ea80000000200 */
[----:B-1----:R-:W3:Y:S04]  /*26480*/  LDL.LU.64 R32, [R1+0x4b0] ;  /* 0x0004b00001207983 */ /* 0x002ee80000300a00 */
[----:B--2---:R-:W2:Y:S01]  /*26490*/  LDL.LU.64 R34, [R1+0x4b8] ;  /* 0x0004b80001227983 */ /* 0x004ea20000300a00 */
[-C--:B------:R-:W-:Y:S03]  /*264a0*/  HMMA.1688.F32.TF32 R168, R136, R24.reuse, R16 ;  /* 0x0000001888a8723c */ /* 0x080fe60000081010 */
[----:B------:R-:W1:Y:S04]  /*264b0*/  LDSM.16.M88.4 R16, [R196+0x28800] ;  /* 0x02880000c410783b */ /* 0x000e680000000200 */
[----:B------:R-:W-:Y:S04]  /*264c0*/  STL [R1+0x42c8], R22 ;  /* 0x0042c81601007387 */ /* 0x000fe80000100800 */
[----:B------:R-:W-:Y:S04]  /*264d0*/  STL [R1+0x42ac], R23 ;  /* 0x0042ac1701007387 */ /* 0x000fe80000100800 */
[----:B-1----:R-:W-:Y:S08]  /*264e0*/  STL [R1+0x42a8], R18 ;  /* 0x0042a81201007387 */ /* 0x002ff00000100800 */
[----:B------:R-:W-:Y:S04]  /*264f0*/  STL.64 [R1+0x7f0], R168 ;  /* 0x0007f0a801007387 */ /* 0x000fe80000100a00 */
[----:B------:R1:W-:Y:S02]  /*26500*/  STL.64 [R1+0x7f8], R170 ;  /* 0x0007f8aa01007387 */ /* 0x0003e40000100a00 */
[-C--:B-1----:R-:W-:Y:S08]  /*26510*/  HMMA.1688.F32.TF32 R168, R132, R24.reuse, R164 ;  /* 0x0000001884a8723c */ /* 0x082ff000000810a4 */
[-C--:B------:R-:W-:Y:S08]  /*26520*/  HMMA.1688.F32.TF32 R164, R128, R24.reuse, R160 ;  /* 0x0000001880a4723c */ /* 0x080ff000000810a0 */
[-C--:B------:R-:W-:Y:S01]  /*26530*/  HMMA.1688.F32.TF32 R160, R124, R24.reuse, R156 ;  /* 0x000000187ca0723c */ /* 0x080fe2000008109c */
[----:B------:R-:W-:Y:S06]  /*26540*/  STL [R1+0x42a4], R19 ;  /* 0x0042a41301007387 */ /* 0x000fec0000100800 */
[----:B------:R1:W-:Y:S04]  /*26550*/  STL.64 [R1+0x950], R168 ;  /* 0x000950a801007387 */ /* 0x0003e80000100a00 */
[----:B------:R1:W-:Y:S04]  /*26560*/  STL.64 [R1+0x958], R170 ;  /* 0x000958aa01007387 */ /* 0x0003e80000100a00 */
[----:B------:R1:W-:Y:S04]  /*26570*/  STL.64 [R1+0xac0], R164 ;  /* 0x000ac0a401007387 */ /* 0x0003e80000100a00 */
[----:B------:R1:W-:Y:S01]  /*26580*/  STL.64 [R1+0xac8], R166 ;  /* 0x000ac8a601007387 */ /* 0x0003e20000100a00 */
[-C--:B----4-:R-:W-:Y:S03]  /*26590*/  HMMA.1688.F32.TF32 R156, R120, R24.reuse, R28 ;  /* 0x00000018789c723c */ /* 0x090fe6000008101c */
[----:B------:R-:W4:Y:S04]  /*265a0*/  LDL.LU.64 R28, [R1+0x460] ;  /* 0x00046000011c7983 */ /* 0x000f280000300a00 */
[----:B------:R1:W-:Y:S04]  /*265b0*/  STL.64 [R1+0xcf0], R160 ;  /* 0x000cf0a001007387 */ /* 0x0003e80000100a00 */
[----:B------:R1:W-:Y:S04]  /*265c0*/  STL.64 [R1+0xcf8], R162 ;  /* 0x000cf8a201007387 */ /* 0x0003e80000100a00 */
[----:B------:R-:W4:Y:S08]  /*265d0*/  LDL.LU.64 R30, [R1+0x468] ;  /* 0x00046800011e7983 */ /* 0x000f300000300a00 */
[----:B------:R1:W-:Y:S04]  /*265e0*/  STL.64 [R1+0xf30], R156 ;  /* 0x000f309c01007387 */ /* 0x0003e80000100a00 */
[----:B------:R1:W-:Y:S04]  /*265f0*/  STL.64 [R1+0xf38], R158 ;  /* 0x000f389e01007387 */ /* 0x0003e80000100a00 */
[----:B------:R-:W4:Y:S01]  /*26600*/  LDL.LU.64 R188, [R1+0x21e0] ;  /* 0x0021e00001bc7983 */ /* 0x000f220000300a00 */
[-C--:B---3--:R-:W-:Y:S08]  /*26610*/  HMMA.1688.F32.TF32 R152, R116, R24.reuse, R152 ;  /* 0x000000187498723c */ /* 0x088ff00000081098 */
[-C--:B------:R-:W-:Y:S11]  /*26620*/  HMMA.1688.F32.TF32 R60, R112, R24.reuse, R60 ;  /* 0x00000018703c723c */ /* 0x080ff6000008103c */
[----:B------:R-:W-:Y:S04]  /*26630*/  @!UPT UIADD3 URZ, URZ, URZ, URZ ;  /* 0x0000003f3f3ff290 */ /* 0x000fe8000fffe03f */
[----:B------:R3:W-:Y:S04]  /*26640*/  STL.64 [R1+0x18e0], R152 ;  /* 0x0018e09801007387 */ /* 0x0007e80000100a00 */
[----:B------:R1:W-:Y:S04]  /*26650*/  STL.64 [R1+0x18e8], R154 ;  /* 0x0018e89a01007387 */ /* 0x0003e80000100a00 */
[----:B------:R-:W4:Y:S04]  /*26660*/  LDL.LU.64 R190, [R1+0x21e8] ;  /* 0x0021e80001be7983 */ /* 0x000f280000300a00 */
[----:B------:R1:W-:Y:S04]  /*26670*/  STL.64 [R1+0x2430], R60 ;  /* 0x0024303c01007387 */ /* 0x0003e80000100a00 */
[----:B------:R1:W-:Y:S04]  /*26680*/  STL.64 [R1+0x2438], R62 ;  /* 0x0024383e01007387 */ /* 0x0003e80000100a00 */
[----:B------:R-:W4:Y:S04]  /*26690*/  LDL.LU.64 R184, [R1+0x1fb0] ;  /* 0x001fb00001b87983 */ /* 0x000f280000300a00 */
[----:B------:R-:W4:Y:S01]  /*266a0*/  LDL.LU.64 R186, [R1+0x1fb8] ;  /* 0x001fb80001ba7983 */ /* 0x000f220000300a00 */
[-C--:B--2---:R-:W-:Y:S03]  /*266b0*/  HMMA.1688.F32.TF32 R32, R108, R24.reuse, R32 ;  /* 0x000000186c20723c */ /* 0x084fe60000081020 */
[----:B------:R-:W2:Y:S04]  /*266c0*/  LDL.LU.64 R180, [R1+0x1d00] ;  /* 0x001d000001b47983 */ /* 0x000ea80000300a00 */
[----:B------:R-:W2:Y:S11]  /*266d0*/  LDL.LU.64 R182, [R1+0x1d08] ;  /* 0x001d080001b67983 */ /* 0x000eb60000300a00 */
[----:B------:R-:W-:Y:S05]  /*266e0*/  @!UPT UIADD3 URZ, URZ, URZ, URZ ;  /* 0x0000003f3f3ff290 */ /* 0x000fea000fffe03f */
[----:B------:R1:W-:Y:S04]  /*266f0*/  STL.64 [R1+0x25a0], R32 ;  /* 0x0025a02001007387 */ /* 0x0003e80000100a00 */
[----:B------:R1:W-:Y:S04]  /*26700*/  STL.64 [R1+0x25a8], R34 ;  /* 0x0025a82201007387 */ /* 0x0003e80000100a00 */
[----:B------:R-:W2:Y:S04]  /*26710*/  LDL.LU.64 R176, [R1+0x17d0] ;  /* 0x0017d00001b07983 */ /* 0x000ea80000300a00 */
[----:B------:R-:W2:Y:S04]  /*26720*/  LDL.LU.64 R178, [R1+0x17d8] ;  /* 0x0017d80001b27983 */ /* 0x000ea80000300a00 */
[----:B------:R-:W2:Y:S04]  /*26730*/  LDL.LU.64 R172, [R1+0x1160] ;  /* 0x0011600001ac7983 */ /* 0x000ea80000300a00 */
[----:B------:R-:W2:Y:S04]  /*26740*/  LDL.LU.64 R174, [R1+0x1168] ;  /* 0x0011680001ae7983 */ /* 0x000ea80000300a00 */
[----:B-1----:R-:W2:Y:S04]  /*26750*/  LDL.LU.64 R168, [R1+0x1000] ;  /* 0x0010000001a87983 */ /* 0x002ea80000300a00 */
[----:B------:R-:W2:Y:S04]  /*26760*/  LDL.LU.64 R170, [R1+0x1008] ;  /* 0x0010080001aa7983 */ /* 0x000ea80000300a00 */
[----:B------:R-:W2:Y:S04]  /*26770*/  LDL.LU.64 R164, [R1+0xba0] ;  /* 0x000ba00001a47983 */ /* 0x000ea80000300a00 */
[----:B------:R-:W2:Y:S04]  /*26780*/  LDL.LU.64 R166, [R1+0xba8] ;  /* 0x000ba80001a67983 */ /* 0x000ea80000300a00 */
[----:B------:R-:W2:Y:S04]  /*26790*/  LDL.LU.64 R160, [R1+0x770] ;  /* 0x0007700001a07983 */ /* 0x000ea80000300a00 */
[----:B------:R-:W2:Y:S04]  /*267a0*/  LDL.LU.64 R162, [R1+0x778] ;  /* 0x0007780001a27983 */ /* 0x000ea80000300a00 */
[----:B------:R-:W2:Y:S04]  /*267b0*/  LDL.LU.64 R156, [R1+0x8a0] ;  /* 0x0008a000019c7983 */ /* 0x000ea80000300a00 */
[----:B------:R-:W2:Y:S04]  /*267c0*/  LDL.LU.64 R158, [R1+0x8a8] ;  /* 0x0008a800019e7983 */ /* 0x000ea80000300a00 */
[----:B---3--:R-:W3:Y:S04]  /*267d0*/  LDL.LU.64 R152, [R1+0x5b0] ;  /* 0x0005b00001987983 */ /* 0x008ee80000300a00 */
[----:B------:R-:W3:Y:S04]  /*267e0*/  LDL.LU.64 R154, [R1+0x5b8] ;  /* 0x0005b800019a7983 */ /* 0x000ee80000300a00 */
[----:B------:R-:W3:Y:S04]  /*267f0*/  LDL.LU.64 R60, [R1+0x580] ;  /* 0x00058000013c7983 */ /* 0x000ee80000300a00 */
[----:B------:R-:W3:Y:S01]  /*26800*/  LDL.LU.64 R62, [R1+0x588] ;  /* 0x00058800013e7983 */ /* 0x000ee20000300a00 */
[-C--:B----4-:R-:W-:Y:S11]  /*26810*/  HMMA.1688.F32.TF32 R28, R80, R24.reuse, R28 ;  /* 0x00000018501c723c */ /* 0x090ff6000008101c */
[----:B------:R-:W-:Y:S11]  /*26820*/  @!UPT UIADD3 URZ, URZ, URZ, URZ ;  /* 0x0000003f3f3ff290 */ /* 0x000ff6000fffe03f */
[----:B------:R-:W-:Y:S01]  /*26830*/  @!UPT UIADD3 URZ, URZ, URZ, URZ ;  /* 0x0000003f3f3ff290 */ /* 0x000fe2000fffe03f */
[----:B------:R1:W-:Y:S04]  /*26840*/  STL.64 [R1+0x27a0], R28 ;  /* 0x0027a01c01007387 */ /* 0x0003e80000100a00 */
[----:B------:R-:W4:Y:S04]  /*26850*/  LDL.LU.64 R32, [R1+0x540] ;  /* 0x0005400001207983 */ /* 0x000f280000300a00 */
[----:B------:R-:W4:Y:S01]  /*26860*/  LDL.LU.64 R34, [R1+0x548] ;  /* 0x0005480001227983 */ /* 0x000f220000300a00 */
[----:B------:R-:W-:Y:S01]  /*26870*/  HMMA.1688.F32.TF32 R24, R84, R24, R12 ;  /* 0x000000185418723c */ /* 0x000fe2000008100c */
[----:B------:R-:W-:-:S02]  /*26880*/  IMAD.MOV.U32 R41, RZ, RZ, R30 ;  /* 0x000000ffff297224 */ /* 0x000fc400078e001e */
[----:B------:R-:W-:Y:S01]  /*26890*/  IMAD.MOV.U32 R40, RZ, RZ, R31 ;  /* 0x000000ffff287224 */ /* 0x000fe200078e001f */
[----:B-1----:R-:W4:Y:S04]  /*268a0*/  LDL.LU.64 R28, [R1+0x500] ;  /* 0x00050000011c7983 */ /* 0x002f280000300a00 */
[----:B------:R-:W4:Y:S04]  /*268b0*/  LDL.LU.64 R30, [R1+0x508] ;  /* 0x00050800011e7983 */ /* 0x000f280000300a00 */
[----:B------:R-:W-:Y:S04]  /*268c0*/  STL [R1+0x3fd0], R40 ;  /* 0x003fd02801007387 */ /* 0x000fe80000100800 */
[----:B------:R-:W-:Y:S01]  /*268d0*/  STL [R1+0x3fcc], R41 ;  /* 0x003fcc2901007387 */ /* 0x000fe20000100800 */
[-C--:B------:R-:W-:Y:S06]  /*268e0*/  HMMA.1688.F32.TF32 R12, R88, R20.reuse, R188 ;  /* 0x00000014580c723c */ /* 0x080fec00000810bc */
[----:B------:R-:W-:Y:S04]  /*268f0*/  STL.64 [R1+0x29a0], R24 ;  /* 0x0029a01801007387 */ /* 0x000fe80000100a00 */
[----:B------:R-:W-:Y:S01]  /*26900*/  STL.64 [R1+0x29a8], R26 ;  /* 0x0029a81a01007387 */ /* 0x000fe20000100a00 */
[-C--:B------:R-:W-:Y:S11]  /*26910*/  HMMA.1688.F32.TF32 R184, R92, R20.reuse, R184 ;  /* 0x000000145cb8723c */ /* 0x080ff600000810b8 */
[----:B------:R-:W-:Y:S01]  /*26920*/  @!UPT UIADD3 URZ, URZ, URZ, URZ ;  /* 0x0000003f3f3ff290 */ /* 0x000fe2000fffe03f */
[----:B------:R1:W-:Y:S04]  /*26930*/  STL.64 [R1+0x700], R12 ;  /* 0x0007000c01007387 */ /* 0x0003e80000100a00 */
[----:B------:R2:W-:Y:S04]  /*26940*/  STL.64 [R1+0x708], R14 ;  /* 0x0007080e01007387 */ /* 0x0005e80000100a00 */
[----:B-1----:R-:W4:Y:S04]  /*26950*/  LDL.LU.64 R12, [R1+0x4a0] ;  /* 0x0004a000010c7983 */ /* 0x002f280000300a00 */
[----:B------:R-:W-:Y:S04]  /*26960*/  STL.64 [R1+0x710], R184 ;  /* 0x000710b801007387 */ /* 0x000fe80000100a00 */
[----:B------:R-:W-:Y:S04]  /*26970*/  STL.64 [R1+0x718], R186 ;  /* 0x000718ba01007387 */ /* 0x000fe80000100a00 */
[----:B--2---:R-:W2:Y:S01]  /*26980*/  LDL.LU.64 R14, [R1+0x4a8] ;  /* 0x0004a800010e7983 */ /* 0x004ea20000300a00 */
[-C--:B------:R-:W-:Y:S11]  /*26990*/  HMMA.1688.F32.TF32 R24, R96, R20.reuse, R180 ;  /* 0x000000146018723c */ /* 0x080ff600000810b4 */
[----:B------:R-:W-:Y:S11]  /*269a0*/  @!UPT UIADD3 URZ, URZ, URZ, URZ ;  /* 0x0000003f3f3ff290 */ /* 0x000ff6000fffe03f */
[----:B------:R-:W-:Y:S01]  /*269b0*/  @!UPT UIADD3 URZ, URZ, URZ, URZ ;  /* 0x0000003f3f3ff290 */ /* 0x000fe2000fffe03f */
[----:B------:R-:W-:Y:S04]  /*269c0*/  STL.64 [R1+0x720], R24 ;  /* 0x0007201801007387 */ /* 0x000fe80000100a00 */
[----:B------:R1:W-:Y:S02]  /*269d0*/  STL.64 [R1+0x728], R26 ;  /* 0x0007281a01007387 */ /* 0x0003e40000100a00 */
[-C--:B-1----:R-:W-:Y:S08]  /*269e0*/  HMMA.1688.F32.TF32 R24, R100, R20.reuse, R176 ;  /* 0x000000146418723c */ /* 0x082ff000000810b0 */
[-C--:B------:R-:W-:Y:S08]  /*269f0*/  HMMA.1688.F32.TF32 R172, R104, R20.reuse, R172 ;  /* 0x0000001468ac723c */ /* 0x080ff000000810ac */
[-C--:B------:R-:W-:Y:S07]  /*26a00*/  HMMA.1688.F32.TF32 R168, R140, R20.reuse, R168 ;  /* 0x000000148ca8723c */ /* 0x080fee00000810a8 */
[----:B------:R-:W-:Y:S04]  /*26a10*/  STL.64 [R1+0x730], R24 ;  /* 0x0007301801007387 */ /* 0x000fe80000100a00 */
[----:B------:R1:W-:Y:S02]  /*26a20*/  STL.64 [R1+0x738], R26 ;  /* 0x0007381a01007387 */ /* 0x0003e40000100a00 */
[-C--:B-1----:R-:W-:Y:S02]  /*26a30*/  HMMA.1688.F32.TF32 R24, R136, R20.reuse, R164 ;  /* 0x000000148818723c */ /* 0x082fe400000810a4 */
[----:B------:R-:W-:Y:S04]  /*26a40*/  STL.64 [R1+0x740], R172 ;  /* 0x000740ac01007387 */ /* 0x000fe80000100a00 */
[----:B------:R-:W-:Y:S02]  /*26a50*/  STL.64 [R1+0x748], R174 ;  /* 0x000748ae01007387 */ /* 0x000fe40000100a00 */
[-C--:B------:R-:W-:Y:S02]  /*26a60*/  HMMA.1688.F32.TF32 R160, R132, R20.reuse, R160 ;  /* 0x0000001484a0723c */ /* 0x080fe400000810a0 */
[----:B------:R-:W-:Y:S04]  /*26a70*/  STL.64 [R1+0x750], R168 ;  /* 0x000750a801007387 */ /* 0x000fe80000100a00 */
[----:B------:R-:W-:Y:S02]  /*26a80*/  STL.64 [R1+0x758], R170 ;  /* 0x000758aa01007387 */ /* 0x000fe40000100a00 */
[-C--:B------:R-:W-:Y:S07]  /*26a90*/  HMMA.1688.F32.TF32 R156, R128, R20.reuse, R156 ;  /* 0x00000014809c723c */ /* 0x080fee000008109c */
[----:B------:R-:W-:Y:S01]  /*26aa0*/  STL.64 [R1+0x760], R24 ;  /* 0x0007601801007387 */ /* 0x000fe20000100a00 */
[-C--:B---3--:R-:W-:Y:S03]  /*26ab0*/  HMMA.1688.F32.TF32 R60, R120, R20.reuse, R60 ;  /* 0x00000014783c723c */ /* 0x088fe6000008103c */
[----:B------:R1:W-:Y:S05]  /*26ac0*/  STL.64 [R1+0x768], R26 ;  /* 0x0007681a01007387 */ /* 0x0003ea0000100a00 */
[-C--:B-1----:R-:W-:Y:S01]  /*26ad0*/  HMMA.1688.F32.TF32 R24, R124, R20.reuse, R152 ;  /* 0x000000147c18723c */ /* 0x082fe20000081098 */
[----:B------:R-:W-:Y:S04]  /*26ae0*/  STL.64 [R1+0x770], R160 ;  /* 0x000770a001007387 */ /* 0x000fe80000100a00 */
[----:B------:R-:W-:Y:S04]  /*26af0*/  STL.64 [R1+0x778], R162 ;  /* 0x000778a201007387 */ /* 0x000fe80000100a00 */
[----:B------:R-:W-:Y:S04]  /*26b00*/  STL.64 [R1+0x9d0], R156 ;  /* 0x0009d09c01007387 */ /* 0x000fe80000100a00 */
[----:B------:R-:W-:Y:S10]  /*26b10*/  STL.64 [R1+0x9d8], R158 ;  /* 0x0009d89e01007387 */ /* 0x000ff40000100a00 */
[----:B------:R-:W-:Y:S04]  /*26b20*/  STL.64 [R1+0xc10], R24 ;  /* 0x000c101801007387 */ /* 0x000fe80000100a00 */
[----:B------:R1:W-:Y:S04]  /*26b30*/  STL.64 [R1+0xc18], R26 ;  /* 0x000c181a01007387 */ /* 0x0003e80000100a00 */
[----:B------:R3:W-:Y:S04]  /*26b40*/  STL.64 [R1+0xe40], R60 ;  /* 0x000e403c01007387 */ /* 0x0007e80000100a00 */
[----:B------:R1:W-:Y:S04]  /*26b50*/  STL.64 [R1+0xe48], R62 ;  /* 0x000e483e01007387 */ /* 0x0003e80000100a00 */
[----:B------:R-:W3:Y:S01]  /*26b60*/  LDL.LU.64 R192, [R1+0x450] ;  /* 0x0004500001c07983 */ /* 0x000ee20000300a00 */
[-C--:B----4-:R-:W-:Y:S08]  /*26b70*/  HMMA.1688.F32.TF32 R32, R116, R20.reuse, R32 ;  /* 0x000000147420723c */ /* 0x090ff00000081020 */
[-C--:B-1----:R-:W-:Y:S11]  /*26b80*/  HMMA.1688.F32.TF32 R24, R112, R20.reuse, R28 ;  /* 0x000000147018723c */ /* 0x082ff6000008101c */
[----:B------:R-:W-:Y:S04]  /*26b90*/  @!UPT UIADD3 URZ, URZ, URZ, URZ ;  /* 0x0000003f3f3ff290 */ /* 0x000fe8000fffe03f */
[----:B------:R1:W-:Y:S04]  /*26ba0*/  STL.64 [R1+0x1060], R32 ;  /* 0x0010602001007387 */ /* 0x0003e80000100a00 */
[----:B------:R4:W-:Y:S04]  /*26bb0*/  STL.64 [R1+0x1068], R34 ;  /* 0x0010682201007387 */ /* 0x0009e80000100a00 */
[----:B------:R-:W3:Y:S04]  /*26bc0*/  LDL.LU.64 R194, [R1+0x458] ;  /* 0x0004580001c27983 */ /* 0x000ee80000300a00 */
[----:B------:R1:W-:Y:S04]  /*26bd0*/  STL.64 [R1+0x17d0], R24 ;  /* 0x0017d01801007387 */ /* 0x0003e80000100a00 */
[----:B------:R1:W-:Y:S04]  /*26be0*/  STL.64 [R1+0x17d8], R26 ;  /* 0x0017d81a01007387 */ /* 0x0003e80000100a00 */
[----:B------:R-:W3:Y:S04]  /*26bf0*/  LDL.LU.64 R188, [R1+0x21f0] ;  /* 0x0021f00001bc7983 */ /* 0x000ee80000300a00 */
[----:B------:R-:W3:Y:S04]  /*26c00*/  LDL.LU.64 R190, [R1+0x21f8] ;  /* 0x0021f80001be7983 */ /* 0x000ee80000300a00 */
        /* <DEDUP_REMOVED lines=9> */
[----:B------:R-:W3:Y:S04]  /*26ca0*/  LDL.LU.64 R176, [R1+0x19a0] ;  /* 0x0019a00001b07983 */ /* 0x000ee80000300a00 */
        /* <DEDUP_REMOVED lines=13> */
[----:B---3--:R-:W3:Y:S04]  /*26d80*/  LDL.LU.64 R60, [R1+0x840] ;  /* 0x00084000013c7983 */ /* 0x008ee80000300a00 */
[----:B------:R-:W3:Y:S04]  /*26d90*/  LDL.LU.64 R62, [R1+0x848] ;  /* 0x00084800013e7983 */ /* 0x000ee80000300a00 */
[----:B-1----:R-:W3:Y:S04]  /*26da0*/  LDL.LU.64 R32, [R1+0x800] ;  /* 0x0008000001207983 */ /* 0x002ee80000300a00 */
[----:B----4-:R-:W4:Y:S04]  /*26db0*/  LDL.LU.64 R34, [R1+0x808] ;  /* 0x0008080001227983 */ /* 0x010f280000300a00 */
[----:B------:R-:W3:Y:S04]  /*26dc0*/  LDL.LU.64 R28, [R1+0x7a0] ;  /* 0x0007a000011c7983 */ /* 0x000ee80000300a00 */
[----:B------:R-:W3:Y:S04]  /*26dd0*/  LDL.LU.64 R30, [R1+0x7a8] ;  /* 0x0007a800011e7983 */ /* 0x000ee80000300a00 */
[----:B------:R-:W3:Y:S04]  /*26de0*/  LDL.LU.64 R24, [R1+0x670] ;  /* 0x0006700001187983 */ /* 0x000ee80000300a00 */
[----:B------:R-:W3:Y:S04]  /*26df0*/  LDL.LU.64 R26, [R1+0x678] ;  /* 0x00067800011a7983 */ /* 0x000ee80000300a00 */
[----:B--2---:R-:W2:Y:S04]  /*26e00*/  LDL.LU.64 R12, [R1+0x440] ;  /* 0x00044000010c7983 */ /* 0x004ea80000300a00 */
[----:B------:R-:W2:Y:S01]  /*26e10*/  LDL.LU.64 R14, [R1+0x448] ;  /* 0x00044800010e7983 */ /* 0x000ea20000300a00 */
[-C--:B------:R-:W-:Y:S08]  /*26e20*/  HMMA.1688.F32.TF32 R8, R84, R20.reuse, R8 ;  /* 0x000000145408723c */ /* 0x080ff00000081008 */
[----:B------:R-:W-:Y:S08]  /*26e30*/  HMMA.1688.F32.TF32 R192, R80, R20, R192 ;  /* 0x0000001450c0723c */ /* 0x000ff000000810c0 */
[-C--:B------:R-:W-:Y:S11]  /*26e40*/  HMMA.1688.F32.TF32 R188, R88, R16.reuse, R188 ;  /* 0x0000001058bc723c */ /* 0x080ff600000810bc */
[----:B------:R-:W-:Y:S04]  /*26e50*/  @!UPT UIADD3 URZ, URZ, URZ, URZ ;  /* 0x0000003f3f3ff290 */ /* 0x000fe8000fffe03f */
[----:B------:R-:W-:Y:S01]  /*26e60*/  STL.64 [R1+0x2720], R192 ;  /* 0x002720c001007387 */ /* 0x000fe20000100a00 */
[-C--:B------:R-:W-:Y:S03]  /*26e70*/  HMMA.1688.F32.TF32 R20, R92, R16.reuse, R184 ;  /* 0x000000105c14723c */ /* 0x080fe600000810b8 */
[----:B------:R-:W-:Y:S04]  /*26e80*/  STL.64 [R1+0x2728], R194 ;  /* 0x002728c201007387 */ /* 0x000fe80000100a00 */
[----:B------:R-:W-:Y:S04]  /*26e90*/  STL.64 [R1+0x2840], R8 ;  /* 0x0028400801007387 */ /* 0x000fe80000100a00 */
[----:B------:R1:W-:Y:S01]  /*26ea0*/  STL.64 [R1+0x2848], R10 ;  /* 0x0028480a01007387 */ /* 0x0003e20000100a00 */
[-C--:B------:R-:W-:Y:S03]  /*26eb0*/  HMMA.1688.F32.TF32 R4, R84, R16.reuse, R4 ;  /* 0x000000105404723c */ /* 0x080fe60000081004 */
[----:B------:R-:W2:Y:S04]  /*26ec0*/  LDSM.16.M88.4 R192, [R196+0x29000] ;  /* 0x02900000c4c0783b */ /* 0x000ea80000000200 */
[----:B------:R-:W-:Y:S01]  /*26ed0*/  LDSM.16.M88.4 R184, [R196+0x2a000] ;  /* 0x02a00000c4b8783b */ /* 0x000fe20000000200 */
[-C--:B-1----:R-:W-:Y:S03]  /*26ee0*/  HMMA.1688.F32.TF32 R8, R96, R16.reuse, R180 ;  /* 0x000000106008723c */ /* 0x082fe600000810b4 */
[----:B------:R-:W-:Y:S04]  /*26ef0*/  STL.64 [R1+0x680], R188 ;  /* 0x000680bc01007387 */ /* 0x000fe80000100a00 */
[----:B------:R-:W-:Y:S04]  /*26f00*/  STL.64 [R1+0x688], R190 ;  /* 0x000688be01007387 */ /* 0x000fe80000100a00 */
[----:B------:R-:W-:Y:S04]  /*26f10*/  STL.64 [R1+0x690], R20 ;  /* 0x0006901401007387 */ /* 0x000fe80000100a00 */
[----:B------:R1:W-:Y:S04]  /*26f20*/  STL.64 [R1+0x698], R22 ;  /* 0x0006981601007387 */ /* 0x0003e80000100a00 */
[----:B------:R-:W1:Y:S04]  /*26f30*/  LDSM.16.M88.4 R188, [R196+0x29800] ;  /* 0x02980000c4bc783b */ /* 0x000e680000000200 */
[----:B------:R-:W1:Y:S04]  /*26f40*/  LDSM.16.M88.4 R180, [R196+0x2a800] ;  /* 0x02a80000c4b4783b */ /* 0x000e680000000200 */
[----:B------:R-:W-:Y:S04]  /*26f50*/  STL.64 [R1+0x6a0], R8 ;  /* 0x0006a00801007387 */ /* 0x000fe80000100a00 */
[----:B------:R1:W-:Y:S01]  /*26f60*/  STL.64 [R1+0x6a8], R10 ;  /* 0x0006a80a01007387 */ /* 0x0003e20000100a00 */
[-C--:B------:R-:W-:Y:S08]  /*26f70*/  HMMA.1688.F32.TF32 R176, R100, R16.reuse, R176 ;  /* 0x0000001064b0723c */ /* 0x080ff000000810b0 */
[-C--:B-1----:R-:W-:Y:S01]  /*26f80*/  HMMA.1688.F32.TF32 R20, R104, R16.reuse, R172 ;  /* 0x000000106814723c */ /* 0x082fe200000810ac */
[----:B------:R-:W-:Y:S07]  /*26f90*/  LDSM.16.M88.4 R172, [R196+0x2b800] ;  /* 0x02b80000c4ac783b */ /* 0x000fee0000000200 */
[-C--:B------:R-:W-:Y:S01]  /*26fa0*/  HMMA.1688.F32.TF32 R8, R140, R16.reuse, R168 ;  /* 0x000000108c08723c */ /* 0x080fe200000810a8 */
[----:B------:R-:W-:Y:S06]  /*26fb0*/  LDSM.16.M88.4 R168, [R196+0x2c000] ;  /* 0x02c00000c4a8783b */ /* 0x000fec0000000200 */
[----:B------:R-:W-:Y:S01]  /*26fc0*/  STL.64 [R1+0x6b0], R176 ;  /* 0x0006b0b001007387 */ /* 0x000fe20000100a00 */
[-C--:B------:R-:W-:Y:S03]  /*26fd0*/  HMMA.1688.F32.TF32 R164, R136, R16.reuse, R164 ;  /* 0x0000001088a4723c */ /* 0x080fe600000810a4 */
[----:B------:R-:W-:Y:S04]  /*26fe0*/  STL.64 [R1+0x6b8], R178 ;  /* 0x0006b8b201007387 */ /* 0x000fe80000100a00 */
[----:B------:R-:W-:Y:S04]  /*26ff0*/  STL.64 [R1+0x6c0], R20 ;  /* 0x0006c01401007387 */ /* 0x000fe80000100a00 */
[----:B------:R1:W-:Y:S04]  /*27000*/  STL.64 [R1+0x6c8], R22 ;  /* 0x0006c81601007387 */ /* 0x0003e80000100a00 */
[----:B------:R-:W-:Y:S04]  /*27010*/  STL.64 [R1+0x6d0], R8 ;  /* 0x0006d00801007387 */ /* 0x000fe80000100a00 */
[----:B------:R1:W-:Y:S02]  /*27020*/  STL.64 [R1+0x6d8], R10 ;  /* 0x0006d80a01007387 */ /* 0x0003e40000100a00 */
[-C--:B-1----:R-:W-:Y:S02]  /*27030*/  HMMA.1688.F32.TF32 R20, R132, R16.reuse, R160 ;  /* 0x000000108414723c */ /* 0x082fe400000810a0 */
[----:B------:R-:W1:Y:S06]  /*27040*/  LDSM.16.M88.4 R176, [R196+0x2b000] ;  /* 0x02b00000c4b0783b */ /* 0x000e6c0000000200 */
[-C--:B------:R-:W-:Y:S01]  /*27050*/  HMMA.1688.F32.TF32 R8, R128, R16.reuse, R156 ;  /* 0x000000108008723c */ /* 0x080fe2000008109c */
[----:B------:R-:W-:Y:S04]  /*27060*/  STL.64 [R1+0x6e0], R164 ;  /* 0x0006e0a401007387 */ /* 0x000fe80000100a00 */
[----:B------:R-:W-:Y:S03]  /*27070*/  STL.64 [R1+0x6e8], R166 ;  /* 0x0006e8a601007387 */ /* 0x000fe60000100a00 */
[-C--:B------:R-:W-:Y:S01]  /*27080*/  HMMA.1688.F32.TF32 R152, R124, R16.reuse, R152 ;  /* 0x000000107c98723c */ /* 0x080fe20000081098 */
[----:B------:R-:W1:Y:S04]  /*27090*/  LDSM.16.M88.4 R164, [R196+0x2c800] ;  /* 0x02c80000c4a4783b */ /* 0x000e680000000200 */
[----:B------:R-:W1:Y:S04]  /*270a0*/  LDSM.16.M88.4 R160, [R196+0x2d000] ;  /* 0x02d00000c4a0783b */ /* 0x000e680000000200 */
[----:B------:R-:W-:Y:S04]  /*270b0*/  STL.64 [R1+0x6f0], R20 ;  /* 0x0006f01401007387 */ /* 0x000fe80000100a00 */
[----:B------:R3:W-:Y:S04]  /*270c0*/  STL.64 [R1+0x6f8], R22 ;  /* 0x0006f81601007387 */ /* 0x0007e80000100a00 */
[----:B------:R-:W-:Y:S04]  /*270d0*/  STL.64 [R1+0x8a0], R8 ;  /* 0x0008a00801007387 */ /* 0x000fe80000100a00 */
[----:B------:R4:W-:Y:S01]  /*270e0*/  STL.64 [R1+0x8a8], R10 ;  /* 0x0008a80a01007387 */ /* 0x0009e20000100a00 */
[-C--:B---3--:R-:W-:Y:S03]  /*270f0*/  HMMA.1688.F32.TF32 R20, R120, R16.reuse, R60 ;  /* 0x000000107814723c */ /* 0x088fe6000008103c */
[----:B------:R-:W3:Y:S05]  /*27100*/  LDSM.16.M88.4 R156, [R196+0x2d800] ;  /* 0x02d80000c49c783b */ /* 0x000eea0000000200 */
[-C--:B----4-:R-:W-:Y:S01]  /*27110*/  HMMA.1688.F32.TF32 R8, R116, R16.reuse, R32 ;  /* 0x000000107408723c */ /* 0x090fe20000081020 */
[----:B------:R-:W-:Y:S04]  /*27120*/  STL.64 [R1+0xad0], R152 ;  /* 0x000ad09801007387 */ /* 0x000fe80000100a00 */
[----:B------:R-:W-:Y:S03]  /*27130*/  STL.64 [R1+0xad8], R154 ;  /* 0x000ad89a01007387 */ /* 0x000fe60000100a00 */
[-C--:B------:R-:W-:Y:S01]  /*27140*/  HMMA.1688.F32.TF32 R28, R112, R16.reuse, R28 ;  /* 0x00000010701c723c */ /* 0x080fe2000008101c */
[----:B------:R-:W2:Y:S06]  /*27150*/  LDSM.16.M88.4 R152, [R196+0x2e000] ;  /* 0x02e00000c498783b */ /* 0x000eac0000000200 */
[----:B------:R-:W-:Y:S04]  /*27160*/  STL.64 [R1+0xd30], R20 ;  /* 0x000d301401007387 */ /* 0x000fe80000100a00 */
[----:B------:R1:W-:Y:S04]  /*27170*/  STL.64 [R1+0xd38], R22 ;  /* 0x000d381601007387 */ /* 0x0003e80000100a00 */
[----:B------:R-:W-:Y:S04]  /*27180*/  STL.64 [R1+0xf20], R8 ;  /* 0x000f200801007387 */ /* 0x000fe80000100a00 */
[----:B------:R2:W-:Y:S01]  /*27190*/  STL.64 [R1+0xf28], R10 ;  /* 0x000f280a01007387 */ /* 0x0005e20000100a00 */
[-C--:B-1----:R-:W-:Y:S08]  /*271a0*/  HMMA.1688.F32.TF32 R20, R108, R16.reuse, R24 ;  /* 0x000000106c14723c */ /* 0x082ff00000081018 */
[----:B--2---:R-:W-:Y:S01]  /*271b0*/  HMMA.1688.F32.TF32 R8, R80, R16, R12 ;  /* 0x000000105008723c */ /* 0x004fe2000008100c */
[----:B------:R1:W-:Y:S04]  /*271c0*/  STL.64 [R1+0x1730], R28 ;  /* 0x0017301c01007387 */ /* 0x0003e80000100a00 */
[----:B------:R2:W-:Y:S04]  /*271d0*/  STL.64 [R1+0x1738], R30 ;  /* 0x0017381e01007387 */ /* 0x0005e80000100a00 */
[----:B------:R-:W3:Y:S06]  /*271e0*/  LDSM.16.M88.4 R12, [R196+0x2e800] ;  /* 0x02e80000c40c783b */ /* 0x000eec0000000200 */
[----:B------:R2:W-:Y:S04]  /*271f0*/  STL.64 [R1+0x2450], R20 ;  /* 0x0024501401007387 */ /* 0x0005e80000100a00 */
[----:B------:R2:W-:Y:S04]  /*27200*/  STL.64 [R1+0x2458], R22 ;  /* 0x0024581601007387 */ /* 0x0005e80000100a00 */
[----:B-1----:R-:W4:Y:S04]  /*27210*/  LDL.LU.64 R28, [R1+0x2390] ;  /* 0x00239000011c7983 */ /* 0x002f280000300a00 */
[----:B------:R-:W-:Y:S04]  /*27220*/  STL.64 [R1+0x25c0], R8 ;  /* 0x0025c00801007387 */ /* 0x000fe80000100a00 */
[----:B------:R-:W-:Y:S04]  /*27230*/  STL.64 [R1+0x25c8], R10 ;  /* 0x0025c80a01007387 */ /* 0x000fe80000100a00 */
[----:B--2---:R-:W4:Y:S04]  /*27240*/  LDL.LU.64 R30, [R1+0x2398] ;  /* 0x00239800011e7983 */ /* 0x004f280000300a00 */
[----:B------:R-:W-:Y:S04]  /*27250*/  STL.64 [R1+0x27c0], R4 ;  /* 0x0027c00401007387 */ /* 0x000fe80000100a00 */
[----:B------:R-:W-:Y:S04]  /*27260*/  STL.64 [R1+0x27c8], R6 ;  /* 0x0027c80601007387 */ /* 0x000fe80000100a00 */
[----:B------:R-:W2:Y:S04]  /*27270*/  LDL.LU.64 R24, [R1+0x2380] ;  /* 0x0023800001187983 */ /* 0x000ea80000300a00 */
[----:B------:R-:W2:Y:S04]  /*27280*/  LDL.LU.64 R26, [R1+0x2388] ;  /* 0x00238800011a7983 */ /* 0x000ea80000300a00 */
[----:B------:R-:W1:Y:S04]  /*27290*/  LDSM.16.M88.4 R8, [R196+0x2f000] ;  /* 0x02f00000c408783b */ /* 0x000e680000000200 */
[----:B------:R-:W1:Y:S04]  /*272a0*/  LDSM.16.M88.4 R4, [R196+0x2f800] ;  /* 0x02f80000c404783b */ /* 0x000e680000000200 */
[----:B------:R-:W2:Y:S04]  /*272b0*/  LDL.LU.64 R20, [R1+0x2370] ;  /* 0x0023700001147983 */ /* 0x000ea80000300a00 */
        /* <DEDUP_REMOVED lines=19> */
[----:B---3--:R-:W-:Y:S04]  /*273f0*/  STL [R1+0x4314], R158 ;  /* 0x0043149e01007387 */ /* 0x008fe80000100800 */
[----:B------:R-:W-:Y:S04]  /*27400*/  STL [R1+0x4310], R159 ;  /* 0x0043109f01007387 */ /* 0x000fe80000100800 */
[----:B------:R-:W-:Y:S04]  /*27410*/  STL [R1+0x4274], R154 ;  /* 0x0042749a01007387 */ /* 0x000fe80000100800 */
[----:B------:R-:W-:Y:S04]  /*27420*/  STL [R1+0x4270], R155 ;  /* 0x0042709b01007387 */ /* 0x000fe80000100800 */
[----:B------:R-:W-:Y:S04]  /*27430*/  STL [R1+0x427c], R14 ;  /* 0x00427c0e01007387 */ /* 0x000fe80000100800 */
[----:B------:R-:W-:Y:S04]  /*27440*/  STL [R1+0x4278], R15 ;  /* 0x0042780f01007387 */ /* 0x000fe80000100800 */
[----:B-1----:R-:W-:Y:S04]  /*27450*/  STL [R1+0x4284], R10 ;  /* 0x0042840a01007387 */ /* 0x002fe80000100800 */
[----:B------:R-:W-:Y:S04]  /*27460*/  STL [R1+0x4280], R11 ;  /* 0x0042800b01007387 */ /* 0x000fe80000100800 */
[----:B------:R-:W-:Y:S04]  /*27470*/  STL [R1+0x428c], R6 ;  /* 0x00428c0601007387 */ /* 0x000fe80000100800 */
[----:B------:R-:W-:Y:S04]  /*27480*/  STL [R1+0x4288], R7 ;  /* 0x0042880701007387 */ /* 0x000fe80000100800 */
[----:B------:R-:W2:Y:S04]  /*27490*/  LDL.LU.64 R200, [R1+0x2360] ;  /* 0x0023600001c87983 */ /* 0x000ea80000300a00 */
[----:B------:R-:W2:Y:S01]  /*274a0*/  LDL.LU.64 R202, [R1+0x2368] ;  /* 0x0023680001ca7983 */ /* 0x000ea20000300a00 */
[C---:B----4-:R-:W-:Y:S11]  /*274b0*/  HMMA.1688.F32.TF32 R16, R88.reuse, R192, R28 ;  /* 0x000000c05810723c */ /* 0x050ff6000008101c */
[----:B------:R-:W-:Y:S11]  /*274c0*/  @!UPT UIADD3 URZ, URZ, URZ, URZ ;  /* 0x0000003f3f3ff290 */ /* 0x000ff6000fffe03f */
[----:B------:R-:W-:Y:S01]  /*274d0*/  @!UPT UIADD3 URZ, URZ, URZ, URZ ;  /* 0x0000003f3f3ff290 */ /* 0x000fe2000fffe03f */
[----:B------:R1:W-:Y:S04]  /*274e0*/  STL.64 [R1+0x670], R16 ;  /* 0x0006701001007387 */ /* 0x0003e80000100a00 */
[----:B------:R4:W-:Y:S04]  /*274f0*/  STL.64 [R1+0x678], R18 ;  /* 0x0006781201007387 */ /* 0x0009e80000100a00 */
[----:B-1----:R-:W3:Y:S04]  /*27500*/  LDL.LU.64 R16, [R1+0x2350] ;  /* 0x0023500001107983 */ /* 0x002ee80000300a00 */
[----:B----4-:R-:W3:Y:S04]  /*27510*/  LDL.LU.64 R18, [R1+0x2358] ;  /* 0x0023580001127983 */ /* 0x010ee80000300a00 */
[----:B------:R-:W4:Y:S04]  /*27520*/  LDL.LU.64 R32, [R1+0x2340] ;  /* 0x0023400001207983 */ /* 0x000f280000300a00 */
[----:B------:R-:W4:Y:S04]  /*27530*/  LDL.LU.64 R34, [R1+0x2348] ;  /* 0x0023480001227983 */ /* 0x000f280000300a00 */
[----:B------:R-:W4:Y:S04]  /*27540*/  LDL.LU.64 R196, [R1+0x2330] ;  /* 0x0023300001c47983 */ /* 0x000f280000300a00 */
[----:B------:R-:W4:Y:S01]  /*27550*/  LDL.LU.64 R198, [R1+0x2338] ;  /* 0x0023380001c67983 */ /* 0x000f220000300a00 */
[C---:B--2---:R-:W-:Y:S11]  /*27560*/  HMMA.1688.F32.TF32 R24, R88.reuse, R188, R24 ;  /* 0x000000bc5818723c */ /* 0x044ff60000081018 */
        /* <DEDUP_REMOVED lines=10> */
[----:B------:R-:W2:Y:S04]  /*27610*/  LDL.LU.64 R60, [R1+0x2320] ;  /* 0x00232000013c7983 */ /* 0x000ea80000300a00 */
[----:B------:R-:W2:Y:S01]  /*27620*/  LDL.LU.64 R62, [R1+0x2328] ;  /* 0x00232800013e7983 */ /* 0x000ea20000300a00 */
[C---:B------:R-:W-:Y:S11]  /*27630*/  HMMA.1688.F32.TF32 R28, R88.reuse, R184, R20 ;  /* 0x000000b8581c723c */ /* 0x040ff60000081014 */
[----:B------:R-:W-:Y:S11]  /*27640*/  @!UPT UIADD3 URZ, URZ, URZ, URZ ;  /* 0x0000003f3f3ff290 */ /* 0x000ff6000fffe03f */
[----:B------:R-:W-:Y:S02]  /*27650*/  @!UPT UIADD3 URZ, URZ, URZ, URZ ;  /* 0x0000003f3f3ff290 */ /* 0x000fe4000fffe03f */
[----:B------:R-:W-:Y:S02]  /*27660*/  IMAD.MOV.U32 R22, RZ, RZ, R29 ;  /* 0x000000ffff167224 */ /* 0x000fe400078e001d */
[----:B------:R-:W-:Y:S01]  /*27670*/  IMAD.MOV.U32 R194, RZ, RZ, R28 ;  /* 0x000000ffffc27224 */ /* 0x000fe200078e001c */
[----:B------:R-:W-:Y:S02]  /*27680*/  HMMA.1688.F32.TF32 R200, R88, R180, R200 ;  /* 0x000000b458c8723c */ /* 0x000fe400000810c8 */
[----:B------:R1:W-:Y:S04]  /*27690*/  STL [R1+0x432c], R22 ;  /* 0x00432c1601007387 */ /* 0x0003e80000100800 */
[----:B------:R2:W-:Y:S04]  /*276a0*/  STL [R1+0x4328], R194 ;  /* 0x004328c201007387 */ /* 0x0005e80000100800 */
[----:B------:R-:W2:Y:S04]  /*276b0*/  LDL.LU.64 R20, [R1+0x2310] ;  /* 0x0023100001147983 */ /* 0x000ea80000300a00 */
[----:B-1----:R-:W2:Y:S10]  /*276c0*/  LDL.LU.64 R22, [R1+0x2318] ;  /* 0x0023180001167983 */ /* 0x002eb40000300a00 */
[----:B------:R-:W-:-:S02]  /*276d0*/  IMAD.MOV.U32 R186, RZ, RZ, R200 ;  /* 0x000000ffffba7224 */ /* 0x000fc400078e00c8 */
[----:B------:R-:W-:Y:S02]  /*276e0*/  IMAD.MOV.U32 R187, RZ, RZ, R201 ;  /* 0x000000ffffbb7224 */ /* 0x000fe400078e00c9 */
[----:B------:R-:W-:Y:S02]  /*276f0*/  IMAD.MOV.U32 R190, RZ, RZ, R202 ;  /* 0x000000ffffbe7224 */ /* 0x000fe400078e00ca */
[----:B------:R-:W-:Y:S01]  /*27700*/  IMAD.MOV.U32 R191, RZ, RZ, R203 ;  /* 0x000000ffffbf7224 */ /* 0x000fe200078e00cb */
[----:B---3--:R-:W-:Y:S11]  /*27710*/  HMMA.1688.F32.TF32 R16, R88, R176, R16 ;  /* 0x000000b05810723c */ /* 0x008ff60000081010 */
[----:B------:R-:W-:Y:S11]  /*27720*/  @!UPT UIADD3 URZ, URZ, URZ, URZ ;  /* 0x0000003f3f3ff290 */ /* 0x000ff6000fffe03f */
[----:B------:R-:W-:Y:S02]  /*27730*/  @!UPT UIADD3 URZ, URZ, URZ, URZ ;  /* 0x0000003f3f3ff290 */ /* 0x000fe4000fffe03f */
[----:B------:R-:W-:Y:S02]  /*27740*/  IMAD.MOV.U32 R170, RZ, RZ, R16 ;  /* 0x000000ffffaa7224 */ /* 0x000fe400078e0010 */
[----:B------:R-:W-:Y:S02]  /*27750*/  IMAD.MOV.U32 R171, RZ, RZ, R17 ;  /* 0x000000ffffab7224 */ /* 0x000fe400078e0011 */
[----:B------:R-:W-:Y:S01]  /*27760*/  IMAD.MOV.U32 R174, RZ, RZ, R18 ;  /* 0x000000ffffae7224 */ /* 0x000fe200078e0012 */
[----:B------:R-:W3:Y:S01]  /*27770*/  LDL.LU.64 R16, [R1+0x2300] ;  /* 0x0023000001107983 */ /* 0x000ee20000300a00 */
[----:B------:R-:W-:-:S03]  /*27780*/  IMAD.MOV.U32 R175, RZ, RZ, R19 ;  /* 0x000000ffffaf7224 */ /* 0x000fc600078e0013 */
[----:B------:R-:W3:Y:S04]  /*27790*/  LDL.LU.64 R18, [R1+0x2308] ;  /* 0x0023080001127983 */ /* 0x000ee80000300a00 */
[----:B------:R-:W3:Y:S04]  /*277a0*/  LDL.LU.64 R200, [R1+0x22f0] ;  /* 0x0022f00001c87983 */ /* 0x000ee80000300a00 */
[----:B------:R-:W3:Y:S01]  /*277b0*/  LDL.LU.64 R202, [R1+0x22f8] ;  /* 0x0022f80001ca7983 */ /* 0x000ee20000300a00 */
[----:B----4-:R-:W-:Y:S11]  /*277c0*/  HMMA.1688.F32.TF32 R196, R88, R168, R196 ;  /* 0x000000a858c4723c */ /* 0x010ff600000810c4 */
[----:B------:R-:W-:Y:S11]  /*277d0*/  @!UPT UIADD3 URZ, URZ, URZ, URZ ;  /* 0x0000003f3f3ff290 */ /* 0x000ff6000fffe03f */
[----:B------:R-:W-:Y:S02]  /*277e0*/  @!UPT UIADD3 URZ, URZ, URZ, URZ ;  /* 0x0000003f3f3ff290 */ /* 0x000fe4000fffe03f */
[----:B------:R-:W-:Y:S02]  /*277f0*/  IMAD.MOV.U32 R162, RZ, RZ, R196 ;  /* 0x000000ffffa27224 */ /* 0x000fe400078e00c4 */
[----:B------:R-:W-:Y:S02]  /*27800*/  IMAD.MOV.U32 R163, RZ, RZ, R197 ;  /* 0x000000ffffa37224 */ /* 0x000fe400078e00c5 */
[----:B------:R-:W-:Y:S01]  /*27810*/  IMAD.MOV.U32 R166, RZ, RZ, R198 ;  /* 0x000000ffffa67224 */ /* 0x000fe200078e00c6 */
[----:B------:R-:W4:Y:S01]  /*27820*/  LDL.LU.64 R196, [R1+0x22e0] ;  /* 0x0022e00001c47983 */ /* 0x000f220000300a00 */
[----:B------:R-:W-:-:S03]  /*27830*/  IMAD.MOV.U32 R167, RZ, RZ, R199 ;  /* 0x000000ffffa77224 */ /* 0x000fc600078e00c7 */
[----:B------:R-:W4:Y:S01]  /*27840*/  LDL.LU.64 R198, [R1+0x22e8] ;  /* 0x0022e80001c67983 */ /* 0x000f220000300a00 */
[----:B--2---:R-:W-:Y:S11]  /*27850*/  HMMA.1688.F32.TF32 R60, R88, R164, R60 ;  /* 0x000000a4583c723c */ /* 0x004ff6000008103c */
[----:B------:R-:W-:Y:S11]  /*27860*/  @!UPT UIADD3 URZ, URZ, URZ, URZ ;  /* 0x0000003f3f3ff290 */ /* 0x000ff6000fffe03f */
[----:B------:R-:W-:Y:S02]  /*27870*/  @!UPT UIADD3 URZ, URZ, URZ, URZ ;  /* 0x0000003f3f3ff290 */ /* 0x000fe4000fffe03f */
[----:B------:R-:W-:Y:S02]  /*27880*/  IMAD.MOV.U32 R179, RZ, RZ, R60 ;  /* 0x000000ffffb37224 */ /* 0x000fe400078e003c */
[----:B------:R-:W-:Y:S02]  /*27890*/  IMAD.MOV.U32 R178, RZ, RZ, R61 ;  /* 0x000000ffffb27224 */ /* 0x000fe400078e003d */
[----:B------:R-:W-:Y:S01]  /*278a0*/  IMAD.MOV.U32 R158, RZ, RZ, R62 ;  /* 0x000000ffff9e7224 */ /* 0x000fe200078e003e */
[----:B------:R-:W2:Y:S01]  /*278b0*/  LDL.LU.64 R60, [R1+0x2400] ;  /* 0x00240000013c7983 */ /* 0x000ea20000300a00 */
[----:B------:R-:W-:-:S03]  /*278c0*/  IMAD.MOV.U32 R159, RZ, RZ, R63 ;  /* 0x000000ffff9f7224 */ /* 0x000fc600078e003f */
[----:B------:R-:W2:Y:S01]  /*278d0*/  LDL.LU.64 R62, [R1+0x2408] ;  /* 0x00240800013e7983 */ /* 0x000ea20000300a00 */
[C---:B------:R-:W-:Y:S01]  /*278e0*/  HMMA.1688.F32.TF32 R204, R88.reuse, R172, R32 ;  /* 0x000000ac58cc723c */ /* 0x040fe20000081020 */
[----:B------:R-:W-:Y:S02]  /*278f0*/  IMAD.MOV.U32 R26, RZ, RZ, R30 ;  /* 0x000000ffff1a7224 */ /* 0x000fe400078e001e */
[----:B------:R-:W-:Y:S11]  /*27900*/  IMAD.MOV.U32 R30, RZ, RZ, R31 ;  /* 0x000000ffff1e7224 */ /* 0x000ff600078e001f */
[----:B------:R-:W-:Y:S10]  /*27910*/  @!UPT UIADD3 URZ, URZ, URZ, URZ ;  /* 0x0000003f3f3ff290 */ /* 0x000ff4000fffe03f */
[----:B------:R-:W-:Y:S02]  /*27920*/  IMAD.MOV.U32 R31, RZ, RZ, R204 ;  /* 0x000000ffff1f7224 */ /* 0x000fe400078e00cc */
[----:B------:R-:W-:Y:S02]  /*27930*/  IMAD.MOV.U32 R34, RZ, RZ, R205 ;  /* 0x000000ffff227224 */ /* 0x000fe400078e00cd */
[----:B------:R-:W-:Y:S02]  /*27940*/  IMAD.MOV.U32 R35, RZ, RZ, R206 ;  /* 0x000000ffff237224 */ /* 0x000fe400078e00ce */
[----:B------:R-:W-:Y:S02]  /*27950*/  IMAD.MOV.U32 R27, RZ, RZ, R207 ;  /* 0x000000ffff1b7224 */ /* 0x000fe400078e00cf */
[C---:B------:R-:W-:Y:S11]  /*27960*/  HMMA.1688.F32.TF32 R204, R88.reuse, R160, R20 ;  /* 0x000000a058cc723c */ /* 0x040ff60000081014 */
[----:B------:R-:W-:Y:S11]  /*27970*/  @!UPT UIADD3 URZ, URZ, URZ, URZ ;  /* 0x0000003f3f3ff290 */ /* 0x000ff6000fffe03f */
[----:B------:R-:W-:Y:S02]  /*27980*/  @!UPT UIADD3 URZ, URZ, URZ, URZ ;  /* 0x0000003f3f3ff290 */ /* 0x000fe4000fffe03f */
[----:B------:R-:W-:Y:S02]  /*27990*/  IMAD.MOV.U32 R22, RZ, RZ, R204 ;  /* 0x000000ffff167224 */ /* 0x000fe400078e00cc */
[----:B------:R-:W-:Y:S02]  /*279a0*/  IMAD.MOV.U32 R194, RZ, RZ, R205 ;  /* 0x000000ffffc27224 */ /* 0x000fe400078e00cd */
[----:B------:R-:W-:Y:S02]  /*279b0*/  IMAD.MOV.U32 R183, RZ, RZ, R206 ;  /* 0x000000ffffb77224 */ /* 0x000fe400078e00ce */
[----:B------:R-:W-:Y:S01]  /*279c0*/  IMAD.MOV.U32 R182, RZ, RZ, R207 ;  /* 0x000000ffffb67224 */ /* 0x000fe200078e00cf */
[C---:B---3--:R-:W-:Y:S11]  /*279d0*/  HMMA.1688.F32.TF32 R200, R88.reuse, R152, R200 ;  /* 0x0000009858c8723c */ /* 0x048ff600000810c8 */
[----:B------:R-:W-:Y:S11]  /*279e0*/  @!UPT UIADD3 URZ, URZ, URZ, URZ ;  /* 0x0000003f3f3ff290 */ /* 0x000ff6000fffe03f */
[----:B------:R-:W-:Y:S02]  /*279f0*/  @!UPT UIADD3 URZ, URZ, URZ, URZ ;  /* 0x0000003f3f3ff290 */ /* 0x000fe4000fffe03f */
[----:B------:R-:W-:Y:S02]  /*27a00*/  IMAD.MOV.U32 R11, RZ, RZ, R203 ;  /* 0x000000ffff0b7224 */ /* 0x000fe400078e00cb */
[----:B------:R-:W-:Y:S02]  /*27a10*/  IMAD.MOV.U32 R10, RZ, RZ, R202 ;  /* 0x000000ffff0a7224 */ /* 0x000fe400078e00ca */
[----:B------:R-:W-:Y:S02]  /*27a20*/  IMAD.MOV.U32 R6, RZ, RZ, R200 ;  /* 0x000000ffff067224 */ /* 0x000fe400078e00c8 */
[----:B------:R-:W-:Y:S01]  /*27a30*/  IMAD.MOV.U32 R7, RZ, RZ, R201 ;  /* 0x000000ffff077224 */ /* 0x000fe200078e00c9 */
[----:B------:R-:W-:Y:S04]  /*27a40*/  STL [R1+0x429c], R11 ;  /* 0x00429c0b01007387 */ /* 0x000fe80000100800 */
[----:B------:R-:W-:Y:S01]  /*27a50*/  STL [R1+0x4298], R10 ;  /* 0x0042980a01007387 */ /* 0x000fe20000100800 */
[C---:B----4-:R-:W-:Y:S03]  /*27a60*/  HMMA.1688.F32.TF32 R196, R88.reuse, R12, R196 ;  /* 0x0000000c58c4723c */ /* 0x050fe600000810c4 */
[----:B------:R-:W-:Y:S04]  /*27a70*/  STL [R1+0x4294], R6 ;  /* 0x0042940601007387 */ /* 0x000fe80000100800 */
[----:B------:R-:W-:Y:S04]  /*27a80*/  STL [R1+0x4290], R7 ;  /* 0x0042900701007387 */ /* 0x000fe80000100800 */
[----:B------:R-:W3:Y:S04]  /*27a90*/  LDL.LU.64 R228, [R1+0x23f0] ;  /* 0x0023f00001e47983 */ /* 0x000ee80000300a00 */
[----:B------:R-:W3:Y:S08]  /*27aa0*/  LDL.LU.64 R230, [R1+0x23f8] ;  /* 0x0023f80001e67983 */ /* 0x000ef00000300a00 */
[----:B------:R1:W-:Y:S04]  /*27ab0*/  STL.64 [R1+0x5c0], R196 ;  /* 0x0005c0c401007387 */ /* 0x0003e80000100a00 */
[----:B------:R4:W-:Y:S04]  /*27ac0*/  STL.64 [R1+0x5c8], R198 ;  /* 0x0005c8c601007387 */ /* 0x0009e80000100a00 */
[----:B------:R-:W3:Y:S04]  /*27ad0*/  LDL.LU.64 R224, [R1+0x22d0] ;  /* 0x0022d00001e07983 */ /* 0x000ee80000300a00 */
[----:B------:R-:W3:Y:S01]  /*27ae0*/  LDL.LU.64 R226, [R1+0x22d8] ;  /* 0x0022d80001e27983 */ /* 0x000ee20000300a00 */
[C---:B------:R-:W-:Y:S03]  /*27af0*/  HMMA.1688.F32.TF32 R204, R88.reuse, R156, R16 ;  /* 0x0000009c58cc723c */ /* 0x040fe60000081010 */
[----:B------:R-:W3:Y:S04]  /*27b00*/  LDL.LU.64 R220, [R1+0x22c0] ;  /* 0x0022c00001dc7983 */ /* 0x000ee80000300a00 */
[----:B------:R-:W3:Y:S04]  /*27b10*/  LDL.LU.64 R222, [R1+0x22c8] ;  /* 0x0022c80001de7983 */ /* 0x000ee80000300a00 */
[----:B------:R-:W3:Y:S04]  /*27b20*/  LDL.LU.64 R216, [R1+0x22b0] ;  /* 0x0022b00001d87983 */ /* 0x000ee80000300a00 */
[----:B------:R-:W3:Y:S04]  /*27b30*/  LDL.LU.64 R218, [R1+0x22b8] ;  /* 0x0022b80001da7983 */ /* 0x000ee80000300a00 */
[----:B------:R-:W3:Y:S01]  /*27b40*/  LDL.LU.64 R212, [R1+0x22a0] ;  /* 0x0022a00001d47983 */ /* 0x000ee20000300a00 */
[----:B--2---:R-:W-:Y:S03]  /*27b50*/  HMMA.1688.F32.TF32 R60, R88, R8, R60 ;  /* 0x00000008583c723c */ /* 0x004fe6000008103c */
[----:B------:R-:W2:Y:S01]  /*27b60*/  LDL.LU.64 R214, [R1+0x22a8] ;  /* 0x0022a80001d67983 */ /* 0x000ea20000300a00 */
[----:B------:R-:W-:-:S02]  /*27b70*/  IMAD.MOV.U32 R23, RZ, RZ, R204 ;  /* 0x000000ffff177224 */ /* 0x000fc400078e00cc */
[----:B------:R-:W-:Y:S01]  /*27b80*/  IMAD.MOV.U32 R18, RZ, RZ, R205 ;  /* 0x000000ffff127224 */ /* 0x000fe200078e00cd */
[----:B------:R-:W2:Y:S01]  /*27b90*/  LDL.LU.64 R208, [R1+0x2290] ;  /* 0x0022900001d07983 */ /* 0x000ea20000300a00 */
[----:B------:R-:W-:Y:S02]  /*27ba0*/  IMAD.MOV.U32 R19, RZ, RZ, R206 ;  /* 0x000000ffff137224 */ /* 0x000fe400078e00ce */
[----:B------:R-:W-:Y:S01]  /*27bb0*/  IMAD.MOV.U32 R195, RZ, RZ, R207 ;  /* 0x000000ffffc37224 */ /* 0x000fe200078e00cf */
[----:B------:R-:W2:Y:S04]  /*27bc0*/  LDL.LU.64 R210, [R1+0x2298] ;  /* 0x0022980001d27983 */ /* 0x000ea80000300a00 */
[----:B------:R-:W2:Y:S04]  /*27bd0*/  LDL.LU.64 R204, [R1+0x2280] ;  /* 0x0022800001cc7983 */ /* 0x000ea80000300a00 */
[----:B------:R-:W2:Y:S04]  /*27be0*/  LDL.LU.64 R206, [R1+0x2288] ;  /* 0x0022880001ce7983 */ /* 0x000ea80000300a00 */
[----:B------:R-:W2:Y:S04]  /*27bf0*/  LDL.LU.64 R200, [R1+0x2270] ;  /* 0x0022700001c87983 */ /* 0x000ea80000300a00 */
[----:B------:R-:W2:Y:S01]  /*27c00*/  LDL.LU.64 R202, [R1+0x2278] ;  /* 0x0022780001ca7983 */ /* 0x000ea20000300a00 */
[----:B------:R-:W-:-:S03]  /*27c10*/  IMAD.MOV.U32 R14, RZ, RZ, R60 ;  /* 0x000000ffff0e7224 */ /* 0x000fc600078e003c */
[----:B-1----:R-:W2:Y:S01]  /*27c20*/  LDL.LU.64 R196, [R1+0x2260] ;  /* 0x0022600001c47983 */ /* 0x002ea20000300a00 */
[----:B------:R-:W-:-:S03]  /*27c30*/  IMAD.MOV.U32 R15, RZ, RZ, R61 ;  /* 0x000000ffff0f7224 */ /* 0x000fc600078e003d */
[----:B----4-:R-:W4:Y:S01]  /*27c40*/  LDL.LU.64 R198, [R1+0x2268] ;  /* 0x0022680001c67983 */ /* 0x010f220000300a00 */
[----:B------:R-:W-:Y:S02]  /*27c50*/  IMAD.MOV.U32 R154, RZ, RZ, R62 ;  /* 0x000000ffff9a7224 */ /* 0x000fe400078e003e */
[----:B------:R-:W-:Y:S01]  /*27c60*/  IMAD.MOV.U32 R155, RZ, RZ, R63 ;  /* 0x000000ffff9b7224 */ /* 0x000fe200078e003f */
[----:B------:R-:W4:Y:S04]  /*27c70*/  LDL.LU.64 R60, [R1+0x2250] ;  /* 0x00225000013c7983 */ /* 0x000f280000300a00 */
[----:B------:R-:W4:Y:S01]  /*27c80*/  LDL.LU.64 R62, [R1+0x2258] ;  /* 0x00225800013e7983 */ /* 0x000f220000300a00 */
[----:B---3--:R-:W-:Y:S11]  /*27c90*/  HMMA.1688.F32.TF32 R88, R88, R4, R228 ;  /* 0x000000045858723c */ /* 0x008ff600000810e4 */
[----:B------:R-:W-:Y:S11]  /*27ca0*/  @!UPT UIADD3 URZ, URZ, URZ, URZ ;  /* 0x0000003f3f3ff290 */ /* 0x000ff6000fffe03f */
[----:B------:R-:W-:Y:S02]  /*27cb0*/  @!UPT UIADD3 URZ, URZ, URZ, URZ ;  /* 0x0000003f3f3ff290 */ /* 0x000fe4000fffe03f */
[----:B------:R-:W-:Y:S02]  /*27cc0*/  IMAD.MOV.U32 R11, RZ, RZ, R88 ;  /* 0x000000ffff0b7224 */ /* 0x000fe400078e0058 */
[----:B------:R-:W-:Y:S02]  /*27cd0*/  IMAD.MOV.U32 R10, RZ, RZ, R89 ;  /* 0x000000ffff0a7224 */ /* 0x000fe400078e0059 */
[----:B------:R-:W-:Y:S02]  /*27ce0*/  IMAD.MOV.U32 R6, RZ, RZ, R90 ;  /* 0x000000ffff067224 */ /* 0x000fe400078e005a */
[----:B------:R-:W-:Y:S02]  /*27cf0*/  IMAD.MOV.U32 R7, RZ, RZ, R91 ;  /* 0x000000ffff077224 */ /* 0x000fe400078e005b */
[C---:B------:R-:W-:Y:S08]  /*27d00*/  HMMA.1688.F32.TF32 R88, R92.reuse, R192, R224 ;  /* 0x000000c05c58723c */ /* 0x040ff000000810e0 */
[C---:B------:R-:W-:Y:S11]  /*27d10*/  HMMA.1688.F32.TF32 R220, R92.reuse, R188, R220 ;  /* 0x000000bc5cdc723c */ /* 0x040ff600000810dc */
[----:B------:R-:W-:Y:S04]  /*27d20*/  @!UPT UIADD3 URZ, URZ, URZ, URZ ;  /* 0x0000003f3f3ff290 */ /* 0x000fe8000fffe03f */
[----:B------:R1:W-:Y:S01]  /*27d30*/  STL.64 [R1+0x5a0], R88 ;  /* 0x0005a05801007387 */ /* 0x0003e20000100a00 */
[----:B------:R-:W-:Y:S02]  /*27d40*/  IMAD.MOV.U32 R243, RZ, RZ, R90 ;  /* 0x000000fffff37224 */ /* 0x000fe400078e005a */
[----:B------:R-:W-:Y:S02]  /*27d50*/  IMAD.MOV.U32 R242, RZ, RZ, R91 ;  /* 0x000000fffff27224 */ /* 0x000fe400078e005b */
[C---:B-1----:R-:W-:Y:S03]  /*27d60*/  HMMA.1688.F32.TF32 R88, R92.reuse, R184, R216 ;  /* 0x000000b85c58723c */ /* 0x042fe600000810d8 */
[----:B------:R-:W-:Y:S04]  /*27d70*/  STL.64 [R1+0x590], R220 ;  /* 0x000590dc01007387 */ /* 0x000fe80000100a00 */
[----:B------:R-:W-:Y:S01]  /*27d80*/  STL.64 [R1+0x598], R222 ;  /* 0x000598de01007387 */ /* 0x000fe20000100a00 */
[C---:B--2---:R-:W-:Y:S08]  /*27d90*/  HMMA.1688.F32.TF32 R212, R92.reuse, R180, R212 ;  /* 0x000000b45cd4723c */ /* 0x044ff000000810d4 */
[C---:B------:R-:W-:Y:S07]  /*27da0*/  HMMA.1688.F32.TF32 R208, R92.reuse, R176, R208 ;  /* 0x000000b05cd0723c */ /* 0x040fee00000810d0 */
[----:B------:R-:W-:Y:S04]  /*27db0*/  STL.64 [R1+0x580], R88 ;  /* 0x0005805801007387 */ /* 0x000fe80000100a00 */
[----:B------:R1:W-:Y:S02]  /*27dc0*/  STL.64 [R1+0x588], R90 ;  /* 0x0005885a01007387 */ /* 0x0003e40000100a00 */
[C---:B-1----:R-:W-:Y:S02]  /*27dd0*/  HMMA.1688.F32.TF32 R88, R92.reuse, R172, R204 ;  /* 0x000000ac5c58723c */ /* 0x042fe400000810cc */
[----:B------:R-:W-:Y:S04]  /*27de0*/  STL.64 [R1+0x570], R212 ;  /* 0x000570d401007387 */ /* 0x000fe80000100a00 */
[----:B------:R-:W-:Y:S02]  /*27df0*/  STL.64 [R1+0x578], R214 ;  /* 0x000578d601007387 */ /* 0x000fe40000100a00 */
[C---:B------:R-:W-:Y:S02]  /*27e00*/  HMMA.1688.F32.TF32 R200, R92.reuse, R168, R200 ;  /* 0x000000a85cc8723c */ /* 0x040fe400000810c8 */
[----:B------:R-:W-:Y:S04]  /*27e10*/  STL.64 [R1+0x560], R208 ;  /* 0x000560d001007387 */ /* 0x000fe80000100a00 */
[----:B------:R-:W-:Y:S02]  /*27e20*/  STL.64 [R1+0x568], R210 ;  /* 0x000568d201007387 */ /* 0x000fe40000100a00 */
[C---:B----4-:R-:W-:Y:S07]  /*27e30*/  HMMA.1688.F32.TF32 R196, R92.reuse, R164, R196 ;  /* 0x000000a45cc4723c */ /* 0x050fee00000810c4 */
[----:B------:R-:W-:Y:S04]  /*27e40*/  STL.64 [R1+0x550], R88 ;  /* 0x0005505801007387 */ /* 0x000fe80000100a00 */
[----:B------:R1:W-:Y:S02]  /*27e50*/  STL.64 [R1+0x558], R90 ;  /* 0x0005585a01007387 */ /* 0x0003e40000100a00 */
[C---:B-1----:R-:W-:Y:S02]  /*27e60*/  HMMA.1688.F32.TF32 R88, R92.reuse, R160, R60 ;  /* 0x000000a05c58723c */ /* 0x042fe4000008103c */
[----:B------:R-:W-:Y:S04]  /*27e70*/  STL.64 [R1+0x540], R200 ;  /* 0x000540c801007387 */ /* 0x000fe80000100a00 */
[----:B------:R-:W-:Y:S04]  /*27e80*/  STL.64 [R1+0x548], R202 ;  /* 0x000548ca01007387 */ /* 0x000fe80000100a00 */
[----:B------:R-:W2:Y:S04]  /*27e90*/  LDL.LU.64 R60, [R1+0x2240] ;  /* 0x00224000013c7983 */ /* 0x000ea80000300a00 */
[----:B------:R-:W-:Y:S04]  /*27ea0*/  STL.64 [R1+0x530], R196 ;  /* 0x000530c401007387 */ /* 0x000fe80000100a00 */
[----:B------:R-:W-:Y:S04]  /*27eb0*/  STL.64 [R1+0x538], R198 ;  /* 0x000538c601007387 */ /* 0x000fe80000100a00 */
[----:B------:R-:W2:Y:S04]  /*27ec0*/  LDL.LU.64 R62, [R1+0x2248] ;  /* 0x00224800013e7983 */ /* 0x000ea80000300a00 */
[----:B------:R1:W-:Y:S04]  /*27ed0*/  STL.64 [R1+0x520], R88 ;  /* 0x0005205801007387 */ /* 0x0003e80000100a00 */
[----:B------:R3:W-:Y:S04]  /*27ee0*/  STL.64 [R1+0x528], R90 ;  /* 0x0005285a01007387 */ /* 0x0007e80000100a00 */
[----:B------:R-:W4:Y:S04]  /*27ef0*/  LDL.LU.64 R248, [R1+0x2230] ;  /* 0x0022300001f87983 */ /* 0x000f280000300a00 */
[----:B------:R-:W4:Y:S04]  /*27f00*/  LDL.LU.64 R250, [R1+0x2238] ;  /* 0x0022380001fa7983 */ /* 0x000f280000300a00 */
[----:B-1----:R-:W4:Y:S04]  /*27f10*/  LDL.LU.64 R88, [R1+0x2220] ;  /* 0x0022200001587983 */ /* 0x002f280000300a00 */
[----:B---3--:R-:W3:Y:S04]  /*27f20*/  LDL.LU.64 R90, [R1+0x2228] ;  /* 0x00222800015a7983 */ /* 0x008ee80000300a00 */
        /* <DEDUP_REMOVED lines=23> */
[----:B------:R-:W3:Y:S01]  /*280a0*/  LDL.LU.64 R198, [R1+0x2148] ;  /* 0x0021480001c67983 */ /* 0x000ee20000300a00 */
[C---:B--2---:R-:W-:Y:S08]  /*280b0*/  HMMA.1688.F32.TF32 R60, R92.reuse, R156, R60 ;  /* 0x0000009c5c3c723c */ /* 0x044ff0000008103c */
[C---:B----4-:R-:W-:Y:S11]  /*280c0*/  HMMA.1688.F32.TF32 R248, R92.reuse, R152, R248 ;  /* 0x000000985cf8723c */ /* 0x050ff600000810f8 */
[----:B------:R-:W-:Y:S04]  /*280d0*/  @!UPT UIADD3 URZ, URZ, URZ, URZ ;  /* 0x0000003f3f3ff290 */ /* 0x000fe8000fffe03f */
[----:B------:R-:W-:Y:S04]  /*280e0*/  STL.64 [R1+0x510], R60 ;  /* 0x0005103c01007387 */ /* 0x000fe80000100a00 */
[----:B------:R1:W-:Y:S04]  /*280f0*/  STL.64 [R1+0x518], R62 ;  /* 0x0005183e01007387 */ /* 0x0003e80000100a00 */
[----:B-1----:R-:W3:Y:S04]  /*28100*/  LDL.LU.64 R62, [R1+0x43c0] ;  /* 0x0043c000013e7983 */ /* 0x002ee80000300a00 */
[----:B------:R-:W-:Y:S04]  /*28110*/  STL.64 [R1+0x500], R248 ;  /* 0x000500f801007387 */ /* 0x000fe80000100a00 */
[----:B------:R3:W-:Y:S02]  /*28120*/  STL.64 [R1+0x508], R250 ;  /* 0x000508fa01007387 */ /* 0x0007e40000100a00 */
[C---:B---3--:R-:W-:Y:S02]  /*28130*/  HMMA.1688.F32.TF32 R248, R92.reuse, R12, R88 ;  /* 0x0000000c5cf8723c */ /* 0x048fe40000081058 */
[----:B------:R-:W3:Y:S04]  /*28140*/  LDL.LU.64 R88, [R1+0x2130] ;  /* 0x0021300001587983 */ /* 0x000ee80000300a00 */
[----:B------:R-:W3:Y:S02]  /*28150*/  LDL.LU.64 R90, [R1+0x2138] ;  /* 0x00213800015a7983 */ /* 0x000ee40000300a00 */
[C---:B------:R-:W-:Y:S08]  /*28160*/  HMMA.1688.F32.TF32 R244, R92.reuse, R8, R244 ;  /* 0x000000085cf4723c */ /* 0x040ff000000810f4 */
[----:B------:R-:W-:Y:S08]  /*28170*/  HMMA.1688.F32.TF32 R236, R92, R4, R236 ;  /* 0x000000045cec723c */ /* 0x000ff000000810ec */
[C---:B------:R-:W-:Y:S01]  /*28180*/  HMMA.1688.F32.TF32 R92, R96.reuse, R192, R232 ;  /* 0x000000c0605c723c */ /* 0x040fe200000810e8 */
[----:B------:R-:W-:Y:S04]  /*28190*/  STL.64 [R1+0x4f0], R248 ;  /* 0x0004f0f801007387 */ /* 0x000fe80000100a00 */
[----:B------:R-:W-:Y:S04]  /*281a0*/  STL.64 [R1+0x4f8], R250 ;  /* 0x0004f8fa01007387 */ /* 0x000fe80000100a00 */
[----:B------:R-:W-:Y:S01]  /*281b0*/  STL.64 [R1+0x4e0], R244 ;  /* 0x0004e0f401007387 */ /* 0x000fe20000100a00 */
[C---:B------:R-:W-:Y:S03]  /*281c0*/  HMMA.1688.F32.TF32 R228, R96.reuse, R188, R228 ;  /* 0x000000bc60e4723c */ /* 0x040fe600000810e4 */
[----:B------:R-:W-:Y:S04]  /*281d0*/  STL.64 [R1+0x4e8], R246 ;  /* 0x0004e8f601007387 */ /* 0x000fe80000100a00 */
[----:B------:R-:W-:Y:S01]  /*281e0*/  STL.64 [R1+0x70], R236 ;  /* 0x000070ec01007387 */ /* 0x000fe20000100a00 */
[C---:B------:R-:W-:Y:S03]  /*281f0*/  HMMA.1688.F32.TF32 R224, R96.reuse, R184, R224 ;  /* 0x000000b860e0723c */ /* 0x040fe600000810e0 */
[----:B------:R-:W-:Y:S04]  /*28200*/  STL.64 [R1+0x78], R238 ;  /* 0x000078ee01007387 */ /* 0x000fe80000100a00 */
        /* <DEDUP_REMOVED lines=30> */
[----:B------:R-:W3:Y:S02]  /*283f0*/  LDL.LU.64 R230, [R1+0x2118] ;  /* 0x0021180001e67983 */ /* 0x000ee40000300a00 */
[----:B---3--:R-:W-:Y:S11]  /*28400*/  HMMA.1688.F32.TF32 R88, R96, R152, R88 ;  /* 0x000000986058723c */ /* 0x008ff60000081058 */
[----:B------:R-:W-:Y:S11]  /*28410*/  @!UPT UIADD3 URZ, URZ, URZ, URZ ;  /* 0x0000003f3f3ff290 */ /* 0x000ff6000fffe03f */
[----:B------:R-:W-:Y:S01]  /*28420*/  @!UPT UIADD3 URZ, URZ, URZ, URZ ;  /* 0x0000003f3f3ff290 */ /* 0x000fe2000fffe03f */
[----:B------:R3:W-:Y:S04]  /*28430*/  STL.64 [R1+0x430], R88 ;  /* 0x0004305801007387 */ /* 0x0007e80000100a00 */
[----:B------:R-:W2:Y:S04]  /*28440*/  LDL.LU.64 R224, [R1+0x2100] ;  /* 0x0021000001e07983 */ /* 0x000ea80000300a00 */
        /* <DEDUP_REMOVED lines=9> */
[----:B-1----:R-:W2:Y:S04]  /*284e0*/  LDL.LU.64 R204, [R1+0x2090] ;  /* 0x0020900001cc7983 */ /* 0x002ea80000300a00 */
[----:B----4-:R-:W4:Y:S04]  /*284f0*/  LDL.LU.64 R206, [R1+0x2098] ;  /* 0x0020980001ce7983 */ /* 0x010f280000300a00 */
[----:B------:R-:W4:Y:S04]  /*28500*/  LDL.LU.64 R200, [R1+0x2080] ;  /* 0x0020800001c87983 */ /* 0x000f280000300a00 */
[----:B------:R-:W4:Y:S04]  /*28510*/  LDL.LU.64 R202, [R1+0x2088] ;  /* 0x0020880001ca7983 */ /* 0x000f280000300a00 */
[----:B------:R-:W4:Y:S04]  /*28520*/  LDL.LU.64 R196, [R1+0x2070] ;  /* 0x0020700001c47983 */ /* 0x000f280000300a00 */
[----:B------:R-:W4:Y:S01]  /*28530*/  LDL.LU.64 R198, [R1+0x2078] ;  /* 0x0020780001c67983 */ /* 0x000f220000300a00 */
[----:B------:R-:W-:-:S02]  /*28540*/  IMAD.MOV.U32 R61, RZ, RZ, R90 ;  /* 0x000000ffff3d7224 */ /* 0x000fc400078e005a */
[----:B------:R-:W-:Y:S01]  /*28550*/  IMAD.MOV.U32 R60, RZ, RZ, R91 ;  /* 0x000000ffff3c7224 */ /* 0x000fe200078e005b */
[----:B---3--:R-:W3:Y:S04]  /*28560*/  LDL.LU.64 R88, [R1+0x2060] ;  /* 0x0020600001587983 */ /* 0x008ee80000300a00 */
[----:B------:R-:W3:Y:S04]  /*28570*/  LDL.LU.64 R90, [R1+0x2068] ;  /* 0x00206800015a7983 */ /* 0x000ee80000300a00 */
[----:B------:R-:W3:Y:S04]  /*28580*/  LDL.LU.64 R92, [R1+0x2050] ;  /* 0x00205000015c7983 */ /* 0x000ee80000300a00 */
[----:B------:R-:W3:Y:S04]  /*28590*/  LDL.LU.64 R94, [R1+0x2058] ;  /* 0x00205800015e7983 */ /* 0x000ee80000300a00 */
[----:B------:R-:W-:Y:S04]  /*285a0*/  STL [R1+0x426c], R60 ;  /* 0x00426c3c01007387 */ /* 0x000fe80000100800 */
[----:B------:R-:W-:Y:S01]  /*285b0*/  STL [R1+0x4268], R61 ;  /* 0x0042683d01007387 */ /* 0x000fe20000100800 */
[C---:B------:R-:W-:Y:S08]  /*285c0*/  HMMA.1688.F32.TF32 R232, R96.reuse, R12, R232 ;  /* 0x0000000c60e8723c */ /* 0x040ff000000810e8 */
[C---:B------:R-:W-:Y:S11]  /*285d0*/  HMMA.1688.F32.TF32 R228, R96.reuse, R8, R228 ;  /* 0x0000000860e4723c */ /* 0x040ff600000810e4 */
[----:B------:R-:W-:Y:S04]  /*285e0*/  @!UPT UIADD3 URZ, URZ, URZ, URZ ;  /* 0x0000003f3f3ff290 */ /* 0x000fe8000fffe03f */
[----:B------:R-:W-:Y:S04]  /*285f0*/  STL.64 [R1+0x420], R232 ;  /* 0x000420e801007387 */ /* 0x000fe80000100a00 */
[----:B------:R-:W-:Y:S04]  /*28600*/  STL.64 [R1+0x428], R234 ;  /* 0x000428ea01007387 */ /* 0x000fe80000100a00 */
[----:B------:R-:W-:Y:S01]  /*28610*/  STL.64 [R1+0x410], R228 ;  /* 0x000410e401007387 */ /* 0x000fe20000100a00 */
[----:B--2---:R-:W-:Y:S08]  /*28620*/  HMMA.1688.F32.TF32 R224, R96, R4, R224 ;  /* 0x0000000460e0723c */ /* 0x004ff000000810e0 */
[C---:B------:R-:W-:Y:S08]  /*28630*/  HMMA.1688.F32.TF32 R220, R100.reuse, R192, R220 ;  /* 0x000000c064dc723c */ /* 0x040ff000000810dc */
[C---:B------:R-:W-:Y:S07]  /*28640*/  HMMA.1688.F32.TF32 R96, R100.reuse, R188, R216 ;  /* 0x000000bc6460723c */ /* 0x040fee00000810d8 */
[----:B------:R-:W-:Y:S01]  /*28650*/  STL.64 [R1+0x60], R224 ;  /* 0x000060e001007387 */ /* 0x000fe20000100a00 */
[C---:B------:R-:W-:Y:S03]  /*28660*/  HMMA.1688.F32.TF32 R212, R100.reuse, R184, R212 ;  /* 0x000000b864d4723c */ /* 0x040fe600000810d4 */
[----:B------:R-:W-:Y:S04]  /*28670*/  STL.64 [R1+0x68], R226 ;  /* 0x000068e201007387 */ /* 0x000fe80000100a00 */
[----:B------:R-:W-:Y:S01]  /*28680*/  STL.64 [R1+0x400], R220 ;  /* 0x000400dc01007387 */ /* 0x000fe20000100a00 */
[C---:B------:R-:W-:Y:S03]  /*28690*/  HMMA.1688.F32.TF32 R208, R100.reuse, R180, R208 ;  /* 0x000000b464d0723c */ /* 0x040fe600000810d0 */
[----:B------:R-:W-:Y:S04]  /*286a0*/  STL.64 [R1+0x408], R222 ;  /* 0x000408de01007387 */ /* 0x000fe80000100a00 */
[----:B------:R-:W-:Y:S04]  /*286b0*/  STL.64 [R1+0x3f0], R96 ;  /* 0x0003f06001007387 */ /* 0x000fe80000100a00 */
[----:B------:R1:W-:Y:S01]  /*286c0*/  STL.64 [R1+0x3f8], R98 ;  /* 0x0003f86201007387 */ /* 0x0003e20000100a00 */
[C---:B----4-:R-:W-:Y:S08]  /*286d0*/  HMMA.1688.F32.TF32 R200, R100.reuse, R172, R200 ;  /* 0x000000ac64c8723c */ /* 0x050ff000000810c8 */
[C---:B-1----:R-:W-:Y:S08]  /*286e0*/  HMMA.1688.F32.TF32 R96, R100.reuse, R176, R204 ;  /* 0x000000b06460723c */ /* 0x042ff000000810cc */
[C---:B------:R-:W-:Y:S01]  /*286f0*/  HMMA.1688.F32.TF32 R196, R100.reuse, R168, R196 ;  /* 0x000000a864c4723c */ /* 0x040fe200000810c4 */
[----:B------:R-:W-:Y:S04]  /*28700*/  STL.64 [R1+0x3e0], R212 ;  /* 0x0003e0d401007387 */ /* 0x000fe80000100a00 */
[----:B------:R-:W-:Y:S04]  /*28710*/  STL.64 [R1+0x3e8], R214 ;  /* 0x0003e8d601007387 */ /* 0x000fe80000100a00 */
[----:B------:R-:W-:Y:S04]  /*28720*/  STL.64 [R1+0x3d0], R208 ;  /* 0x0003d0d001007387 */ /* 0x000fe80000100a00 */
[----:B------:R-:W-:Y:S04]  /*28730*/  STL.64 [R1+0x3d8], R210 ;  /* 0x0003d8d201007387 */ /* 0x000fe80000100a00 */
[----:B------:R-:W-:Y:S04]  /*28740*/  STL.64 [R1+0x3c0], R96 ;  /* 0x0003c06001007387 */ /* 0x000fe80000100a00 */
[----:B------:R3:W-:Y:S04]  /*28750*/  STL.64 [R1+0x3c8], R98 ;  /* 0x0003c86201007387 */ /* 0x0007e80000100a00 */
[----:B------:R-:W-:Y:S04]  /*28760*/  STL.64 [R1+0x3b0], R200 ;  /* 0x0003b0c801007387 */ /* 0x000fe80000100a00 */
[----:B------:R-:W-:Y:S01]  /*28770*/  STL.64 [R1+0x3b8], R202 ;  /* 0x0003b8ca01007387 */ /* 0x000fe20000100a00 */
[C---:B---3--:R-:W-:Y:S03]  /*28780*/  HMMA.1688.F32.TF32 R96, R100.reuse, R164, R88 ;  /* 0x000000a46460723c */ /* 0x048fe60000081058 */
[----:B------:R-:W2:Y:S04]  /*28790*/  LDL.LU.64 R88, [R1+0x2040] ;  /* 0x0020400001587983 */ /* 0x000ea80000300a00 */
[----:B------:R1:W-:Y:S04]  /*287a0*/  STL.64 [R1+0x3a0], R196 ;  /* 0x0003a0c401007387 */ /* 0x0003e80000100a00 */
[----:B------:R3:W-:Y:S04]  /*287b0*/  STL.64 [R1+0x3a8], R198 ;  /* 0x0003a8c601007387 */ /* 0x0007e80000100a00 */
[----:B------:R-:W2:Y:S01]  /*287c0*/  LDL.LU.64 R90, [R1+0x2048] ;  /* 0x00204800015a7983 */ /* 0x000ea20000300a00 */
[C---:B------:R-:W-:Y:S07]  /*287d0*/  HMMA.1688.F32.TF32 R92, R100.reuse, R160, R92 ;  /* 0x000000a0645c723c */ /* 0x040fee000008105c */
[----:B------:R4:W-:Y:S04]  /*287e0*/  STL.64 [R1+0x390], R96 ;  /* 0x0003906001007387 */ /* 0x0009e80000100a00 */
[----:B------:R4:W-:Y:S04]  /*287f0*/  STL.64 [R1+0x398], R98 ;  /* 0x0003986201007387 */ /* 0x0009e80000100a00 */
[----:B-1----:R-:W2:Y:S04]  /*28800*/  LDL.LU.64 R196, [R1+0x2030] ;  /* 0x0020300001c47983 */ /* 0x002ea80000300a00 */
[----:B---3--:R-:W3:Y:S04]  /*28810*/  LDL.LU.64 R198, [R1+0x2038] ;  /* 0x0020380001c67983 */ /* 0x008ee80000300a00 */
[----:B------:R1:W-:Y:S04]  /*28820*/  STL.64 [R1+0x380], R92 ;  /* 0x0003805c01007387 */ /* 0x0003e80000100a00 */
[----:B------:R1:W-:Y:S04]  /*28830*/  STL.64 [R1+0x388], R94 ;  /* 0x0003885e01007387 */ /* 0x0003e80000100a00 */
[----:B------:R-:W3:Y:S04]  /*28840*/  LDL.LU.64 R216, [R1+0x2020] ;  /* 0x0020200001d87983 */ /* 0x000ee80000300a00 */
[----:B------:R-:W3:Y:S04]  /*28850*/  LDL.LU.64 R218, [R1+0x2028] ;  /* 0x0020280001da7983 */ /* 0x000ee80000300a00 */
[----:B------:R-:W3:Y:S04]  /*28860*/  LDL.LU.64 R212, [R1+0x2010] ;  /* 0x0020100001d47983 */ /* 0x000ee80000300a00 */
[----:B------:R-:W3:Y:S04]  /*28870*/  LDL.LU.64 R214, [R1+0x2018] ;  /* 0x0020180001d67983 */ /* 0x000ee80000300a00 */
        /* <DEDUP_REMOVED lines=10> */
[C---:B--2---:R-:W-:Y:S03]  /*28920*/  HMMA.1688.F32.TF32 R220, R100.reuse, R156, R88 ;  /* 0x0000009c64dc723c */ /* 0x044fe60000081058 */
[----:B------:R-:W2:Y:S04]  /*28930*/  LDL.LU.64 R88, [R1+0x1f30] ;  /* 0x001f300001587983 */ /* 0x000ea80000300a00 */
[----:B------:R-:W2:Y:S11]  /*28940*/  LDL.LU.64 R90, [R1+0x1f38] ;  /* 0x001f3800015a7983 */ /* 0x000eb60000300a00 */
[----:B------:R-:W-:Y:S05]  /*28950*/  @!UPT UIADD3 URZ, URZ, URZ, URZ ;  /* 0x0000003f3f3ff290 */ /* 0x000fea000fffe03f */
[----:B------:R-:W-:Y:S04]  /*28960*/  STL.64 [R1+0x370], R220 ;  /* 0x000370dc01007387 */ /* 0x000fe80000100a00 */
[----:B------:R3:W-:Y:S02]  /*28970*/  STL.64 [R1+0x378], R222 ;  /* 0x000378de01007387 */ /* 0x0007e40000100a00 */
[C---:B---3--:R-:W-:Y:S02]  /*28980*/  HMMA.1688.F32.TF32 R220, R100.reuse, R152, R196 ;  /* 0x0000009864dc723c */ /* 0x048fe400000810c4 */
[----:B------:R-:W3:Y:S04]  /*28990*/  LDL.LU.64 R196, [R1+0x1f20] ;  /* 0x001f200001c47983 */ /* 0x000ee80000300a00 */
[----:B------:R-:W3:Y:S02]  /*289a0*/  LDL.LU.64 R198, [R1+0x1f28] ;  /* 0x001f280001c67983 */ /* 0x000ee40000300a00 */
[C---:B------:R-:W-:Y:S08]  /*289b0*/  HMMA.1688.F32.TF32 R216, R100.reuse, R12, R216 ;  /* 0x0000000c64d8723c */ /* 0x040ff000000810d8 */
[C---:B------:R-:W-:Y:S08]  /*289c0*/  HMMA.1688.F32.TF32 R212, R100.reuse, R8, R212 ;  /* 0x0000000864d4723c */ /* 0x040ff000000810d4 */
[----:B----4-:R-:W-:Y:S08]  /*289d0*/  HMMA.1688.F32.TF32 R100, R100, R4, R96 ;  /* 0x000000046464723c */ /* 0x010ff00000081060 */
[C---:B------:R-:W-:Y:S01]  /*289e0*/  HMMA.1688.F32.TF32 R208, R104.reuse, R192, R208 ;  /* 0x000000c068d0723c */ /* 0x040fe200000810d0 */
        /* <DEDUP_REMOVED lines=8> */
[----:B------:R1:W-:Y:S04]  /*28a70*/  STL.64 [R1+0x50], R100 ;  /* 0x0000506401007387 */ /* 0x0003e80000100a00 */
[----:B------:R1:W-:Y:S04]  /*28a80*/  STL.64 [R1+0x58], R102 ;  /* 0x0000586601007387 */ /* 0x0003e80000100a00 */
[----:B-1----:R-:W4:Y:S04]  /*28a90*/  LDL.LU.64 R100, [R1+0x1f00] ;  /* 0x001f000001647983 */ /* 0x002f280000300a00 */
[----:B------:R-:W4:Y:S04]  /*28aa0*/  LDL.LU.64 R102, [R1+0x1f08] ;  /* 0x001f080001667983 */ /* 0x000f280000300a00 */
[----:B------:R-:W-:Y:S04]  /*28ab0*/  STL.64 [R1+0x330], R208 ;  /* 0x000330d001007387 */ /* 0x000fe80000100a00 */
[----:B------:R1:W-:Y:S02]  /*28ac0*/  STL.64 [R1+0x338], R210 ;  /* 0x000338d201007387 */ /* 0x0003e40000100a00 */
[C---:B-1----:R-:W-:Y:S08]  /*28ad0*/  HMMA.1688.F32.TF32 R208, R104.reuse, R188, R204 ;  /* 0x000000bc68d0723c */ /* 0x042ff000000810cc */
[C---:B------:R-:W-:Y:S08]  /*28ae0*/  HMMA.1688.F32.TF32 R204, R104.reuse, R184, R200 ;  /* 0x000000b868cc723c */ /* 0x040ff000000810c8 */
[C---:B------:R-:W-:Y:S07]  /*28af0*/  HMMA.1688.F32.TF32 R200, R104.reuse, R180, R92 ;  /* 0x000000b468c8723c */ /* 0x040fee000008105c */
[----:B------:R-:W-:Y:S04]  /*28b00*/  STL.64 [R1+0x320], R208 ;  /* 0x000320d001007387 */ /* 0x000fe80000100a00 */
[----:B------:R-:W-:Y:S04]  /*28b10*/  STL.64 [R1+0x328], R210 ;  /* 0x000328d201007387 */ /* 0x000fe80000100a00 */
[----:B------:R-:W4:Y:S04]  /*28b20*/  LDL.LU.64 R92, [R1+0x1ef0] ;  /* 0x001ef000015c7983 */ /* 0x000f280000300a00 */
[----:B------:R-:W-:Y:S04]  /*28b30*/  STL.64 [R1+0x310], R204 ;  /* 0x000310cc01007387 */ /* 0x000fe80000100a00 */
[----:B------:R-:W-:Y:S04]  /*28b40*/  STL.64 [R1+0x318], R206 ;  /* 0x000318ce01007387 */ /* 0x000fe80000100a00 */
[----:B------:R-:W4:Y:S04]  /*28b50*/  LDL.LU.64 R94, [R1+0x1ef8] ;  /* 0x001ef800015e7983 */ /* 0x000f280000300a00 */
[----:B------:R-:W-:Y:S04]  /*28b60*/  STL.64 [R1+0x300], R200 ;  /* 0x000300c801007387 */ /* 0x000fe80000100a00 */
[----:B------:R2:W-:Y:S02]  /*28b70*/  STL.64 [R1+0x308], R202 ;  /* 0x000308ca01007387 */ /* 0x0005e40000100a00 */
[C---:B--2---:R-:W-:Y:S02]  /*28b80*/  HMMA.1688.F32.TF32 R200, R104.reuse, R176, R88 ;  /* 0x000000b068c8723c */ /* 0x044fe40000081058 */
[----:B------:R-:W2:Y:S04]  /*28b90*/  LDL.LU.64 R88, [R1+0x1ee0] ;  /* 0x001ee00001587983 */ /* 0x000ea80000300a00 */
[----:B------:R-:W2:Y:S02]  /*28ba0*/  LDL.LU.64 R90, [R1+0x1ee8] ;  /* 0x001ee800015a7983 */ /* 0x000ea40000300a00 */
[----:B---3--:R-:W-:Y:S11]  /*28bb0*/  HMMA.1688.F32.TF32 R196, R104, R172, R196 ;  /* 0x000000ac68c4723c */ /* 0x008ff600000810c4 */
[----:B------:R-:W-:Y:S04]  /*28bc0*/  @!UPT UIADD3 URZ, URZ, URZ, URZ ;  /* 0x0000003f3f3ff290 */ /* 0x000fe8000fffe03f */
[----:B------:R-:W-:Y:S04]  /*28bd0*/  STL.64 [R1+0x2f0], R200 ;  /* 0x0002f0c801007387 */ /* 0x000fe80000100a00 */
[----:B------:R-:W-:Y:S04]  /*28be0*/  STL.64 [R1+0x2f8], R202 ;  /* 0x0002f8ca01007387 */ /* 0x000fe80000100a00 */
[----:B------:R4:W-:Y:S01]  /*28bf0*/  STL.64 [R1+0x2e0], R196 ;  /* 0x0002e0c401007387 */ /* 0x0009e20000100a00 */
[----:B------:R-:W-:Y:S02]  /*28c00*/  IMAD.MOV.U32 R48, RZ, RZ, R198 ;  /* 0x000000ffff307224 */ /* 0x000fe400078e00c6 */
[----:B------:R-:W-:-:S05]  /*28c10*/  IMAD.MOV.U32 R49, RZ, RZ, R199 ;  /* 0x000000ffff317224 */ /* 0x000fca00078e00c7 */
[----:B------:R-:W-:Y:S04]  /*28c20*/  STL [R1+0x4244], R49 ;  /* 0x0042443101007387 */ /* 0x000fe80000100800 */
[----:B------:R1:W-:Y:S01]  /*28c30*/  STL [R1+0x4240], R48 ;  /* 0x0042403001007387 */ /* 0x0003e20000100800 */
[C---:B----4-:R-:W-:Y:S03]  /*28c40*/  HMMA.1688.F32.TF32 R196, R104.reuse, R168, R96 ;  /* 0x000000a868c4723c */ /* 0x050fe60000081060 */
[----:B------:R-:W3:Y:S04]  /*28c50*/  LDL.LU.64 R96, [R1+0x1ed0] ;  /* 0x001ed00001607983 */ /* 0x000ee80000300a00 */
[----:B------:R-:W3:Y:S01]  /*28c60*/  LDL.LU.64 R98, [R1+0x1ed8] ;  /* 0x001ed80001627983 */ /* 0x000ee20000300a00 */
[C---:B------:R-:W-:Y:S11]  /*28c70*/  HMMA.1688.F32.TF32 R100, R104.reuse, R164, R100 ;  /* 0x000000a46864723c */ /* 0x040ff60000081064 */
[----:B------:R-:W-:Y:S04]  /*28c80*/  @!UPT UIADD3 URZ, URZ, URZ, URZ ;  /* 0x0000003f3f3ff290 */ /* 0x000fe8000fffe03f */
[----:B------:R-:W-:Y:S04]  /*28c90*/  STL.64 [R1+0x2d0], R196 ;  /* 0x0002d0c401007387 */ /* 0x000fe80000100a00 */
[----:B------:R-:W-:Y:S05]  /*28ca0*/  STL.64 [R1+0x2d8], R198 ;  /* 0x0002d8c601007387 */ /* 0x000fea0000100a00 */
[----:B-1----:R-:W-:Y:S02]  /*28cb0*/  IMAD.MOV.U32 R48, RZ, RZ, R103 ;  /* 0x000000ffff307224 */ /* 0x002fe400078e0067 */
[----:B------:R-:W-:Y:S01]  /*28cc0*/  IMAD.MOV.U32 R49, RZ, RZ, R102 ;  /* 0x000000ffff317224 */ /* 0x000fe200078e0066 */
[----:B------:R1:W-:Y:S04]  /*28cd0*/  STL.64 [R1+0x2c0], R100 ;  /* 0x0002c06401007387 */ /* 0x0003e80000100a00 */
[----:B------:R-:W-:Y:S04]  /*28ce0*/  STL [R1+0x424c], R48 ;  /* 0x00424c3001007387 */ /* 0x000fe80000100800 */
[----:B------:R-:W-:Y:S04]  /*28cf0*/  STL [R1+0x4248], R49 ;  /* 0x0042483101007387 */ /* 0x000fe80000100800 */
[----:B------:R-:W4:Y:S04]  /*28d00*/  LDL.LU.64 R204, [R1+0x1ec0] ;  /* 0x001ec00001cc7983 */ /* 0x000f280000300a00 */
[----:B------:R-:W4:Y:S01]  /*28d10*/  LDL.LU.64 R206, [R1+0x1ec8] ;  /* 0x001ec80001ce7983 */ /* 0x000f220000300a00 */
[C---:B------:R-:W-:Y:S11]  /*28d20*/  HMMA.1688.F32.TF32 R92, R104.reuse, R160, R92 ;  /* 0x000000a0685c723c */ /* 0x040ff6000008105c */
[----:B------:R-:W-:Y:S11]  /*28d30*/  @!UPT UIADD3 URZ, URZ, URZ, URZ ;  /* 0x0000003f3f3ff290 */ /* 0x000ff6000fffe03f */
[----:B------:R-:W-:Y:S01]  /*28d40*/  @!UPT UIADD3 URZ, URZ, URZ, URZ ;  /* 0x0000003f3f3ff290 */ /* 0x000fe2000fffe03f */
[----:B------:R1:W-:Y:S04]  /*28d50*/  STL.64 [R1+0x2b0], R92 ;  /* 0x0002b05c01007387 */ /* 0x0003e80000100a00 */
[----:B------:R1:W-:Y:S04]  /*28d60*/  STL.64 [R1+0x2b8], R94 ;  /* 0x0002b85e01007387 */ /* 0x0003e80000100a00 */
[----:B------:R-:W4:Y:S04]  /*28d70*/  LDL.LU.64 R200, [R1+0x1eb0] ;  /* 0x001eb00001c87983 */ /* 0x000f280000300a00 */
[----:B------:R-:W4:Y:S04]  /*28d80*/  LDL.LU.64 R202, [R1+0x1eb8] ;  /* 0x001eb80001ca7983 */ /* 0x000f280000300a00 */
[----:B-1----:R-:W4:Y:S04]  /*28d90*/  LDL.LU.64 R100, [R1+0x1ea0] ;  /* 0x001ea00001647983 */ /* 0x002f280000300a00 */
[----:B------:R-:W4:Y:S04]  /*28da0*/  LDL.LU.64 R102, [R1+0x1ea8] ;  /* 0x001ea80001667983 */ /* 0x000f280000300a00 */
[----:B------:R-:W4:Y:S04]  /*28db0*/  LDL.LU.64 R92, [R1+0x1e00] ;  /* 0x001e0000015c7983 */ /* 0x000f280000300a00 */
        /* <DEDUP_REMOVED lines=9> */
[----:B------:R-:W2:Y:S04]  /*28e50*/  LDL.LU.64 R90, [R1+0x1df8] ;  /* 0x001df800015a7983 */ /* 0x000ea80000300a00 */
[----:B------:R-:W2:Y:S04]  /*28e60*/  LDL.LU.64 R196, [R1+0x1de0] ;  /* 0x001de00001c47983 */ /* 0x000ea80000300a00 */
[----:B------:R-:W2:Y:S04]  /*28e70*/  LDL.LU.64 R198, [R1+0x1de8] ;  /* 0x001de80001c67983 */ /* 0x000ea80000300a00 */
[----:B------:R-:W-:Y:S04]  /*28e80*/  STL [R1+0x425c], R65 ;  /* 0x00425c4101007387 */ /* 0x000fe80000100800 */
[----:B------:R-:W-:Y:S04]  /*28e90*/  STL [R1+0x4258], R64 ;  /* 0x0042584001007387 */ /* 0x000fe80000100800 */
[----:B------:R-:W-:Y:S04]  /*28ea0*/  STL [R1+0x4254], R57 ;  /* 0x0042543901007387 */ /* 0x000fe80000100800 */
[----:B------:R-:W-:Y:S01]  /*28eb0*/  STL [R1+0x4250], R56 ;  /* 0x0042503801007387 */ /* 0x000fe20000100800 */
[C---:B---3--:R-:W-:Y:S11]  /*28ec0*/  HMMA.1688.F32.TF32 R96, R104.reuse, R152, R96 ;  /* 0x000000986860723c */ /* 0x048ff60000081060 */
[----:B------:R-:W-:Y:S11]  /*28ed0*/  @!UPT UIADD3 URZ, URZ, URZ, URZ ;  /* 0x0000003f3f3ff290 */ /* 0x000ff6000fffe03f */
[----:B------:R-:W-:Y:S01]  /*28ee0*/  @!UPT UIADD3 URZ, URZ, URZ, URZ ;  /* 0x0000003f3f3ff290 */ /* 0x000fe2000fffe03f */
[----:B------:R1:W-:Y:S01]  /*28ef0*/  STL.64 [R1+0x290], R96 ;  /* 0x0002906001007387 */ /* 0x0003e20000100a00 */
[----:B------:R-:W-:Y:S02]  /*28f00*/  IMAD.MOV.U32 R48, RZ, RZ, R98 ;  /* 0x000000ffff307224 */ /* 0x000fe400078e0062 */
[----:B------:R-:W-:Y:S01]  /*28f10*/  IMAD.MOV.U32 R49, RZ, RZ, R99 ;  /* 0x000000ffff317224 */ /* 0x000fe200078e0063 */
[----:B-1----:R-:W3:Y:S04]  /*28f20*/  LDL.LU.64 R96, [R1+0x1dd0] ;  /* 0x001dd00001607983 */ /* 0x002ee80000300a00 */
[----:B------:R-:W3:Y:S04]  /*28f30*/  LDL.LU.64 R98, [R1+0x1dd8] ;  /* 0x001dd80001627983 */ /* 0x000ee80000300a00 */
[----:B------:R-:W-:Y:S04]  /*28f40*/  STL [R1+0x4264], R49 ;  /* 0x0042643101007387 */ /* 0x000fe80000100800 */
[----:B------:R-:W-:Y:S01]  /*28f50*/  STL [R1+0x4260], R48 ;  /* 0x0042603001007387 */ /* 0x000fe20000100800 */
[C---:B----4-:R-:W-:Y:S08]  /*28f60*/  HMMA.1688.F32.TF32 R100, R104.reuse, R4, R100 ;  /* 0x000000046864723c */ /* 0x050ff00000081064 */
[----:B------:R-:W-:Y:S11]  /*28f70*/  HMMA.1688.F32.TF32 R200, R104, R8, R200 ;  /* 0x0000000868c8723c */ /* 0x000ff600000810c8 */
[----:B------:R-:W-:Y:S05]  /*28f80*/  @!UPT UIADD3 URZ, URZ, URZ, URZ ;  /* 0x0000003f3f3ff290 */ /* 0x000fea000fffe03f */
[----:B------:R-:W-:Y:S02]  /*28f90*/  IMAD.MOV.U32 R33, RZ, RZ, R100 ;  /* 0x000000ffff217224 */ /* 0x000fe400078e0064 */
[----:B------:R-:W-:Y:S02]  /*28fa0*/  IMAD.MOV.U32 R32, RZ, RZ, R101 ;  /* 0x000000ffff207224 */ /* 0x000fe400078e0065 */
[----:B------:R-:W-:Y:S02]  /*28fb0*/  IMAD.MOV.U32 R25, RZ, RZ, R102 ;  /* 0x000000ffff197224 */ /* 0x000fe400078e0066 */
[----:B------:R-:W-:Y:S02]  /*28fc0*/  IMAD.MOV.U32 R24, RZ, RZ, R103 ;  /* 0x000000ffff187224 */ /* 0x000fe400078e0067 */
[C---:B------:R-:W-:Y:S01]  /*28fd0*/  HMMA.1688.F32.TF32 R100, R140.reuse, R192, R92 ;  /* 0x000000c08c64723c */ /* 0x040fe2000008105c */
[----:B------:R-:W-:Y:S04]  /*28fe0*/  STL.64 [R1+0x270], R200 ;  /* 0x000270c801007387 */ /* 0x000fe80000100a00 */
[----:B------:R-:W4:Y:S04]  /*28ff0*/  LDL.LU.64 R92, [R1+0x1dc0] ;  /* 0x001dc000015c7983 */ /* 0x000f280000300a00 */
[----:B------:R-:W4:Y:S11]  /*29000*/  LDL.LU.64 R94, [R1+0x1dc8] ;  /* 0x001dc800015e7983 */ /* 0x000f360000300a00 */
[----:B------:R-:W-:Y:S03]  /*29010*/  @!UPT UIADD3 URZ, URZ, URZ, URZ ;  /* 0x0000003f3f3ff290 */ /* 0x000fe6000fffe03f */
[----:B------:R1:W-:Y:S04]  /*29020*/  STL.64 [R1+0x260], R100 ;  /* 0x0002606401007387 */ /* 0x0003e80000100a00 */
[----:B------:R1:W-:Y:S04]  /*29030*/  STL.64 [R1+0x268], R102 ;  /* 0x0002686601007387 */ /* 0x0003e80000100a00 */
[----:B-1----:R-:W4:Y:S04]  /*29040*/  LDL.LU.64 R100, [R1+0x1db0] ;  /* 0x001db00001647983 */ /* 0x002f280000300a00 */
[----:B------:R-:W4:Y:S01]  /*29050*/  LDL.LU.64 R102, [R1+0x1db8] ;  /* 0x001db80001667983 */ /* 0x000f220000300a00 */
[----:B--2---:R-:W-:Y:S11]  /*29060*/  HMMA.1688.F32.TF32 R88, R140, R188, R88 ;  /* 0x000000bc8c58723c */ /* 0x004ff60000081058 */
[----:B------:R-:W-:Y:S11]  /*29070*/  @!UPT UIADD3 URZ, URZ, URZ, URZ ;  /* 0x0000003f3f3ff290 */ /* 0x000ff6000fffe03f */
[----:B------:R-:W-:Y:S01]  /*29080*/  @!UPT UIADD3 URZ, URZ, URZ, URZ ;  /* 0x0000003f3f3ff290 */ /* 0x000fe2000fffe03f */
[----:B------:R1:W-:Y:S04]  /*29090*/  STL.64 [R1+0x250], R88 ;  /* 0x0002505801007387 */ /* 0x0003e80000100a00 */
[----:B------:R2:W-:Y:S04]  /*290a0*/  STL.64 [R1+0x258], R90 ;  /* 0x0002585a01007387 */ /* 0x0005e80000100a00 */
[----:B-1----:R-:W4:Y:S04]  /*290b0*/  LDL.LU.64 R88, [R1+0x1da0] ;  /* 0x001da00001587983 */ /* 0x002f280000300a00 */
[----:B--2---:R-:W2:Y:S01]  /*290c0*/  LDL.LU.64 R90, [R1+0x1da8] ;  /* 0x001da800015a7983 */ /* 0x004ea20000300a00 */
[----:B------:R-:W-:Y:S08]  /*290d0*/  HMMA.1688.F32.TF32 R204, R104, R12, R204 ;  /* 0x0000000c68cc723c */ /* 0x000ff000000810cc */
[C---:B------:R-:W-:Y:S11]  /*290e0*/  HMMA.1688.F32.TF32 R104, R140.reuse, R184, R196 ;  /* 0x000000b88c68723c */ /* 0x040ff600000810c4 */
[----:B------:R-:W-:Y:S11]  /*290f0*/  @!UPT UIADD3 URZ, URZ, URZ, URZ ;  /* 0x0000003f3f3ff290 */ /* 0x000ff6000fffe03f */
[----:B------:R-:W-:Y:S02]  /*29100*/  @!UPT UIADD3 URZ, URZ, URZ, URZ ;  /* 0x0000003f3f3ff290 */ /* 0x000fe4000fffe03f */
[----:B------:R-:W-:Y:S02]  /*29110*/  IMAD.MOV.U32 R53, RZ, RZ, R107 ;  /* 0x000000ffff357224 */ /* 0x000fe400078e006b */
[----:B------:R-:W-:Y:S02]  /*29120*/  IMAD.MOV.U32 R52, RZ, RZ, R106 ;  /* 0x000000ffff347224 */ /* 0x000fe400078e006a */
[----:B------:R-:W-:Y:S02]  /*29130*/  IMAD.MOV.U32 R45, RZ, RZ, R105 ;  /* 0x000000ffff2d7224 */ /* 0x000fe400078e0069 */
[----:B------:R-:W-:Y:S01]  /*29140*/  IMAD.MOV.U32 R44, RZ, RZ, R104 ;  /* 0x000000ffff2c7224 */ /* 0x000fe200078e0068 */
[----:B------:R1:W-:Y:S04]  /*29150*/  STL [R1+0x4164], R53 ;  /* 0x0041643501007387 */ /* 0x0003e80000100800 */
[----:B------:R1:W-:Y:S04]  /*29160*/  STL [R1+0x4160], R52 ;  /* 0x0041603401007387 */ /* 0x0003e80000100800 */
[----:B------:R1:W-:Y:S04]  /*29170*/  STL [R1+0x415c], R45 ;  /* 0x00415c2d01007387 */ /* 0x0003e80000100800 */
[----:B------:R1:W-:Y:S01]  /*29180*/  STL [R1+0x4158], R44 ;  /* 0x0041582c01007387 */ /* 0x0003e20000100800 */
[C---:B---3--:R-:W-:Y:S03]  /*29190*/  HMMA.1688.F32.TF32 R104, R140.reuse, R180, R96 ;  /* 0x000000b48c68723c */ /* 0x048fe60000081060 */
[----:B------:R-:W3:Y:S04]  /*291a0*/  LDL.LU.64 R96, [R1+0x1d90] ;  /* 0x001d900001607983 */ /* 0x000ee80000300a00 */
[----:B------:R-:W3:Y:S11]  /*291b0*/  LDL.LU.64 R98, [R1+0x1d98] ;  /* 0x001d980001627983 */ /* 0x000ef60000300a00 */
[----:B------:R-:W-:Y:S05]  /*291c0*/  @!UPT UIADD3 URZ, URZ, URZ, URZ ;  /* 0x0000003f3f3ff290 */ /* 0x000fea000fffe03f */
[----:B------:R-:W-:Y:S04]  /*291d0*/  STL.64 [R1+0x230], R104 ;  /* 0x0002306801007387 */ /* 0x000fe80000100a00 */
[----:B------:R-:W-:Y:S01]  /*291e0*/  STL.64 [R1+0x238], R106 ;  /* 0x0002386a01007387 */ /* 0x000fe20000100a00 */
[C---:B----4-:R-:W-:Y:S11]  /*291f0*/  HMMA.1688.F32.TF32 R92, R140.reuse, R176, R92 ;  /* 0x000000b08c5c723c */ /* 0x050ff6000008105c */
[----:B------:R-:W-:Y:S11]  /*29200*/  @!UPT UIADD3 URZ, URZ, URZ, URZ ;  /* 0x0000003f3f3ff290 */ /* 0x000ff6000fffe03f */
[----:B------:R-:W-:Y:S02]  /*29210*/  @!UPT UIADD3 URZ, URZ, URZ, URZ ;  /* 0x0000003f3f3ff290 */ /* 0x000fe4000fffe03f */
[----:B-1----:R-:W-:Y:S02]  /*29220*/  IMAD.MOV.U32 R53, RZ, RZ, R92 ;  /* 0x000000ffff357224 */ /* 0x002fe400078e005c */
[----:B------:R-:W-:Y:S01]  /*29230*/  IMAD.MOV.U32 R52, RZ, RZ, R93 ;  /* 0x000000ffff347224 */ /* 0x000fe200078e005d */
[----:B------:R-:W-:Y:S01]  /*29240*/  HMMA.1688.F32.TF32 R100, R140, R172, R100 ;  /* 0x000000ac8c64723c */ /* 0x000fe20000081064 */
[----:B------:R-:W-:Y:S01]  /*29250*/  IMAD.MOV.U32 R45, RZ, RZ, R94 ;  /* 0x000000ffff2d7224 */ /* 0x000fe200078e005e */
[----:B------:R-:W4:Y:S01]  /*29260*/  LDL.LU.64 R92, [R1+0x1d80] ;  /* 0x001d8000015c7983 */ /* 0x000f220000300a00 */
[----:B------:R-:W-:-:S03]  /*29270*/  IMAD.MOV.U32 R44, RZ, RZ, R95 ;  /* 0x000000ffff2c7224 */ /* 0x000fc600078e005f */
[----:B------:R-:W4:Y:S04]  /*29280*/  LDL.LU.64 R94, [R1+0x1d88] ;  /* 0x001d8800015e7983 */ /* 0x000f280000300a00 */
[----:B------:R1:W-:Y:S04]  /*29290*/  STL [R1+0x4174], R44 ;  /* 0x0041742c01007387 */ /* 0x0003e80000100800 */
[----:B------:R1:W-:Y:S04]  /*292a0*/  STL [R1+0x4170], R45 ;  /* 0x0041702d01007387 */ /* 0x0003e80000100800 */
[----:B------:R1:W-:Y:S04]  /*292b0*/  STL [R1+0x416c], R53 ;  /* 0x00416c3501007387 */ /* 0x0003e80000100800 */
[----:B------:R1:W-:Y:S04]  /*292c0*/  STL [R1+0x4168], R52 ;  /* 0x0041683401007387 */ /* 0x0003e80000100800 */
[----:B------:R-:W-:Y:S04]  /*292d0*/  STL.64 [R1+0x210], R100 ;  /* 0x0002106401007387 */ /* 0x000fe80000100a00 */
[----:B------:R-:W-:Y:S01]  /*292e0*/  STL.64 [R1+0x218], R102 ;  /* 0x0002186601007387 */ /* 0x000fe20000100a00 */
        /* <DEDUP_REMOVED lines=9> */
[----:B------:R1:W-:Y:S04]  /*29380*/  STL [R1+0x4184], R28 ;  /* 0x0041841c01007387 */ /* 0x0003e80000100800 */
[----:B------:R1:W-:Y:S01]  /*29390*/  STL [R1+0x4180], R29 ;  /* 0x0041801d01007387 */ /* 0x0003e20000100800 */
[----:B---3--:R-:W-:Y:S03]  /*293a0*/  HMMA.1688.F32.TF32 R96, R140, R164, R96 ;  /* 0x000000a48c60723c */ /* 0x008fe60000081060 */
[----:B------:R3:W-:Y:S04]  /*293b0*/  STL [R1+0x417c], R36 ;  /* 0x00417c2401007387 */ /* 0x0007e80000100800 */
[----:B------:R1:W-:Y:S11]  /*293c0*/  STL [R1+0x4178], R37 ;  /* 0x0041782501007387 */ /* 0x0003f60000100800 */
[----:B------:R-:W-:Y:S06]  /*293d0*/  @!UPT UIADD3 URZ, URZ, URZ, URZ ;  /* 0x0000003f3f3ff290 */ /* 0x000fec000fffe03f */
[----:B-1----:R-:W-:Y:S02]  /*293e0*/  IMAD.MOV.U32 R44, RZ, RZ, R96 ;  /* 0x000000ffff2c7224 */ /* 0x002fe400078e0060 */
[----:B------:R-:W-:Y:S02]  /*293f0*/  IMAD.MOV.U32 R45, RZ, RZ, R97 ;  /* 0x000000ffff2d7224 */ /* 0x000fe400078e0061 */
[----:B------:R-:W-:Y:S01]  /*29400*/  IMAD.MOV.U32 R53, RZ, RZ, R98 ;  /* 0x000000ffff357224 */ /* 0x000fe200078e0062 */
[----:B------:R-:W2:Y:S01]  /*29410*/  LDL.LU.64 R96, [R1+0x1d60] ;  /* 0x001d600001607983 */ /* 0x000ea20000300a00 */
[----:B------:R-:W-:-:S03]  /*29420*/  IMAD.MOV.U32 R52, RZ, RZ, R99 ;  /* 0x000000ffff347224 */ /* 0x000fc600078e0063 */
[----:B------:R-:W2:Y:S04]  /*29430*/  LDL.LU.64 R98, [R1+0x1d68] ;  /* 0x001d680001627983 */ /* 0x000ea80000300a00 */
[----:B------:R1:W-:Y:S04]  /*29440*/  STL [R1+0x4194], R52 ;  /* 0x0041943401007387 */ /* 0x0003e80000100800 */
[----:B------:R1:W-:Y:S04]  /*29450*/  STL [R1+0x4190], R53 ;  /* 0x0041903501007387 */ /* 0x0003e80000100800 */
[----:B------:R1:W-:Y:S04]  /*29460*/  STL [R1+0x418c], R44 ;  /* 0x00418c2c01007387 */ /* 0x0003e80000100800 */
[----:B------:R1:W-:Y:S01]  /*29470*/  STL [R1+0x4188], R45 ;  /* 0x0041882d01007387 */ /* 0x0003e20000100800 */
[----:B----4-:R-:W-:Y:S11]  /*29480*/  HMMA.1688.F32.TF32 R92, R140, R160, R92 ;  /* 0x000000a08c5c723c */ /* 0x010ff6000008105c */
[----:B------:R-:W-:Y:S11]  /*29490*/  @!UPT UIADD3 URZ, URZ, URZ, URZ ;  /* 0x0000003f3f3ff290 */ /* 0x000ff6000fffe03f */
[----:B------:R-:W-:Y:S02]  /*294a0*/  @!UPT UIADD3 URZ, URZ, URZ, URZ ;  /* 0x0000003f3f3ff290 */ /* 0x000fe4000fffe03f */
[----:B------:R-:W-:Y:S02]  /*294b0*/  IMAD.MOV.U32 R28, RZ, RZ, R92 ;  /* 0x000000ffff1c7224 */ /* 0x000fe400078e005c */
[----:B------:R-:W-:Y:S02]  /*294c0*/  IMAD.MOV.U32 R29, RZ, RZ, R93 ;  /* 0x000000ffff1d7224 */ /* 0x000fe400078e005d */
[----:B---3--:R-:W-:Y:S01]  /*294d0*/  IMAD.MOV.U32 R36, RZ, RZ, R94 ;  /* 0x000000ffff247224 */ /* 0x008fe200078e005e */
[----:B------:R-:W3:Y:S01]  /*294e0*/  LDL.LU.64 R92, [R1+0x1d50] ;  /* 0x001d5000015c7983 */ /* 0x000ee20000300a00 */
[----:B------:R-:W-:-:S03]  /*294f0*/  IMAD.MOV.U32 R37, RZ, RZ, R95 ;  /* 0x000000ffff257224 */ /* 0x000fc600078e005f */
[----:B------:R-:W3:Y:S04]  /*29500*/  LDL.LU.64 R94, [R1+0x1d58] ;  /* 0x001d5800015e7983 */ /* 0x000ee80000300a00 */
[----:B------:R4:W-:Y:S04]  /*29510*/  STL [R1+0x41a4], R37 ;  /* 0x0041a42501007387 */ /* 0x0009e80000100800 */
[----:B------:R1:W-:Y:S04]  /*29520*/  STL [R1+0x41a0], R36 ;  /* 0x0041a02401007387 */ /* 0x0003e80000100800 */
[----:B------:R1:W-:Y:S04]  /*29530*/  STL [R1+0x419c], R28 ;  /* 0x00419c1c01007387 */ /* 0x0003e80000100800 */
[----:B------:R1:W-:Y:S01]  /*29540*/  STL [R1+0x4198], R29 ;  /* 0x0041981d01007387 */ /* 0x0003e20000100800 */
[----:B--2---:R-:W-:Y:S11]  /*29550*/  HMMA.1688.F32.TF32 R88, R140, R156, R88 ;  /* 0x0000009c8c58723c */ /* 0x004ff60000081058 */
[----:B------:R-:W-:Y:S11]  /*29560*/  @!UPT UIADD3 URZ, URZ, URZ, URZ ;  /* 0x0000003f3f3ff290 */ /* 0x000ff6000fffe03f */
[----:B------:R-:W-:Y:S02]  /*29570*/  @!UPT UIADD3 URZ, URZ, URZ, URZ ;  /* 0x0000003f3f3ff290 */ /* 0x000fe4000fffe03f */
[----:B-1----:R-:W-:Y:S02]  /*29580*/  IMAD.MOV.U32 R52, RZ, RZ, R88 ;  /* 0x000000ffff347224 */ /* 0x002fe400078e0058 */
[----:B------:R-:W-:Y:S02]  /*29590*/  IMAD.MOV.U32 R53, RZ, RZ, R89 ;  /* 0x000000ffff357224 */ /* 0x000fe400078e0059 */
[----:B------:R-:W-:Y:S01]  /*295a0*/  IMAD.MOV.U32 R44, RZ, RZ, R90 ;  /* 0x000000ffff2c7224 */ /* 0x000fe200078e005a */
[----:B------:R-:W2:Y:S01]  /*295b0*/  LDL.LU.64 R88, [R1+0x1d40] ;  /* 0x001d400001587983 */ /* 0x000ea20000300a00 */
[----:B------:R-:W-:-:S03]  /*295c0*/  IMAD.MOV.U32 R45, RZ, RZ, R91 ;  /* 0x000000ffff2d7224 */ /* 0x000fc600078e005b */
[----:B------:R-:W2:Y:S04]  /*295d0*/  LDL.LU.64 R90, [R1+0x1d48] ;  /* 0x001d4800015a7983 */ /* 0x000ea80000300a00 */
[----:B------:R1:W-:Y:S04]  /*295e0*/  STL [R1+0x41b4], R45 ;  /* 0x0041b42d01007387 */ /* 0x0003e80000100800 */
[----:B------:R1:W-:Y:S01]  /*295f0*/  STL [R1+0x41b0], R44 ;  /* 0x0041b02c01007387 */ /* 0x0003e20000100800 */
[----:B------:R-:W-:Y:S03]  /*29600*/  HMMA.1688.F32.TF32 R96, R140, R152, R96 ;  /* 0x000000988c60723c */ /* 0x000fe60000081060 */
[----:B------:R1:W-:Y:S04]  /*29610*/  STL [R1+0x41ac], R52 ;  /* 0x0041ac3401007387 */ /* 0x0003e80000100800 */
[----:B------:R1:W-:Y:S11]  /*29620*/  STL [R1+0x41a8], R53 ;  /* 0x0041a83501007387 */ /* 0x0003f60000100800 */
[----:B------:R-:W-:Y:S06]  /*29630*/  @!UPT UIADD3 URZ, URZ, URZ, URZ ;  /* 0x0000003f3f3ff290 */ /* 0x000fec000fffe03f */
[----:B------:R-:W-:Y:S02]  /*29640*/  IMAD.MOV.U32 R21, RZ, RZ, R96 ;  /* 0x000000ffff157224 */ /* 0x000fe400078e0060 */
        /* <DEDUP_REMOVED lines=9> */
[----:B------:R-:W-:-:S03]  /*296e0*/  IMAD.MOV.U32 R65, RZ, RZ, R204 ;  /* 0x000000ffff417224 */ /* 0x000fc600078e00cc */
[----:B------:R-:W2:Y:S01]  /*296f0*/  LDL.LU.64 R212, [R1+0x1c50] ;  /* 0x001c500001d47983 */ /* 0x000ea20000300a00 */
[----:B------:R-:W-:-:S03]  /*29700*/  IMAD.MOV.U32 R64, RZ, RZ, R205 ;  /* 0x000000ffff407224 */ /* 0x000fc600078e00cd */
[----:B------:R-:W2:Y:S01]  /*29710*/  LDL.LU.64 R214, [R1+0x1c58] ;  /* 0x001c580001d67983 */ /* 0x000ea20000300a00 */
[----:B------:R-:W-:-:S03]  /*29720*/  IMAD.MOV.U32 R57, RZ, RZ, R206 ;  /* 0x000000ffff397224 */ /* 0x000fc600078e00ce */
[----:B------:R-:W2:Y:S01]  /*29730*/  LDL.LU.64 R208, [R1+0x1c40] ;  /* 0x001c400001d07983 */ /* 0x000ea20000300a00 */
[----:B------:R-:W-:-:S03]  /*29740*/  IMAD.MOV.U32 R56, RZ, RZ, R207 ;  /* 0x000000ffff387224 */ /* 0x000fc600078e00cf */
[----:B------:R-:W2:Y:S04]  /*29750*/  LDL.LU.64 R210, [R1+0x1c48] ;  /* 0x001c480001d27983 */ /* 0x000ea80000300a00 */
[----:B------:R-:W2:Y:S04]  /*29760*/  LDL.LU.64 R204, [R1+0x1c30] ;  /* 0x001c300001cc7983 */ /* 0x000ea80000300a00 */
[----:B------:R-:W2:Y:S01]  /*29770*/  LDL.LU.64 R206, [R1+0x1c38] ;  /* 0x001c380001ce7983 */ /* 0x000ea20000300a00 */
[----:B------:R-:W-:Y:S02]  /*29780*/  IMAD.MOV.U32 R49, RZ, RZ, R202 ;  /* 0x000000ffff317224 */ /* 0x000fe400078e00ca */
[----:B------:R-:W-:Y:S01]  /*29790*/  IMAD.MOV.U32 R48, RZ, RZ, R203 ;  /* 0x000000ffff307224 */ /* 0x000fe200078e00cb */
[----:B------:R-:W2:Y:S04]  /*297a0*/  LDL.LU.64 R200, [R1+0x1c20] ;  /* 0x001c200001c87983 */ /* 0x000ea80000300a00 */
[----:B------:R-:W2:Y:S04]  /*297b0*/  LDL.LU.64 R202, [R1+0x1c28] ;  /* 0x001c280001ca7983 */ /* 0x000ea80000300a00 */
[----:B------:R-:W2:Y:S04]  /*297c0*/  LDL.LU.64 R196, [R1+0x1c10] ;  /* 0x001c100001c47983 */ /* 0x000ea80000300a00 */
[----:B------:R-:W2:Y:S01]  /*297d0*/  LDL.LU.64 R198, [R1+0x1c18] ;  /* 0x001c180001c67983 */ /* 0x000ea20000300a00 */
[----:B---3--:R-:W-:Y:S11]  /*297e0*/  HMMA.1688.F32.TF32 R92, R140, R12, R92 ;  /* 0x0000000c8c5c723c */ /* 0x008ff6000008105c */
[----:B------:R-:W-:Y:S11]  /*297f0*/  @!UPT UIADD3 URZ, URZ, URZ, URZ ;  /* 0x0000003f3f3ff290 */ /* 0x000ff6000fffe03f */
[----:B------:R-:W-:Y:S02]  /*29800*/  @!UPT UIADD3 URZ, URZ, URZ, URZ ;  /* 0x0000003f3f3ff290 */ /* 0x000fe4000fffe03f */
[----:B----4-:R-:W-:Y:S02]  /*29810*/  IMAD.MOV.U32 R37, RZ, RZ, R92 ;  /* 0x000000ffff257224 */ /* 0x010fe400078e005c */
[----:B------:R-:W-:Y:S02]  /*29820*/  IMAD.MOV.U32 R36, RZ, RZ, R93 ;  /* 0x000000ffff247224 */ /* 0x000fe400078e005d */
[----:B------:R-:W-:Y:S01]  /*29830*/  IMAD.MOV.U32 R28, RZ, RZ, R94 ;  /* 0x000000ffff1c7224 */ /* 0x000fe200078e005e */
[----:B------:R-:W3:Y:S01]  /*29840*/  LDL.LU.64 R92, [R1+0x1c00] ;  /* 0x001c0000015c7983 */ /* 0x000ee20000300a00 */
[----:B------:R-:W-:-:S03]  /*29850*/  IMAD.MOV.U32 R29, RZ, RZ, R95 ;  /* 0x000000ffff1d7224 */ /* 0x000fc600078e005f */
[----:B------:R-:W3:Y:S01]  /*29860*/  LDL.LU.64 R94, [R1+0x1c08] ;  /* 0x001c0800015e7983 */ /* 0x000ee20000300a00 */
        /* <DEDUP_REMOVED lines=9> */
[----:B------:R-:W4:Y:S04]  /*29900*/  LDL.LU.64 R104, [R1+0x1be0] ;  /* 0x001be00001687983 */ /* 0x000f280000300a00 */
[----:B------:R-:W4:Y:S04]  /*29910*/  LDL.LU.64 R106, [R1+0x1be8] ;  /* 0x001be800016a7983 */ /* 0x000f280000300a00 */
[----:B------:R-:W4:Y:S04]  /*29920*/  LDL.LU.64 R100, [R1+0x1bd0] ;  /* 0x001bd00001647983 */ /* 0x000f280000300a00 */
[----:B------:R-:W4:Y:S01]  /*29930*/  LDL.LU.64 R102, [R1+0x1bd8] ;  /* 0x001bd80001667983 */ /* 0x000f220000300a00 */
[----:B------:R-:W-:Y:S11]  /*29940*/  HMMA.1688.F32.TF32 R96, R140, R4, R96 ;  /* 0x000000048c60723c */ /* 0x000ff60000081060 */
[----:B------:R-:W-:Y:S11]  /*29950*/  @!UPT UIADD3 URZ, URZ, URZ, URZ ;  /* 0x0000003f3f3ff290 */ /* 0x000ff6000fffe03f */
[----:B------:R-:W-:Y:S02]  /*29960*/  @!UPT UIADD3 URZ, URZ, URZ, URZ ;  /* 0x0000003f3f3ff290 */ /* 0x000fe4000fffe03f */
[----:B------:R-:W-:Y:S02]  /*29970*/  IMAD.MOV.U32 R16, RZ, RZ, R96 ;  /* 0x000000ffff107224 */ /* 0x000fe400078e0060 */
[----:B------:R-:W-:Y:S02]  /*29980*/  IMAD.MOV.U32 R17, RZ, RZ, R97 ;  /* 0x000000ffff117224 */ /* 0x000fe400078e0061 */
[----:B------:R-:W-:Y:S01]  /*29990*/  IMAD.MOV.U32 R20, RZ, RZ, R98 ;  /* 0x000000ffff147224 */ /* 0x000fe200078e0062 */
[----:B------:R-:W4:Y:S01]  /*299a0*/  LDL.LU.64 R96, [R1+0x1bc0] ;  /* 0x001bc00001607983 */ /* 0x000f220000300a00 */
[----:B------:R-:W-:Y:S01]  /*299b0*/  IMAD.MOV.U32 R21, RZ, RZ, R99 ;  /* 0x000000ffff157224 */ /* 0x000fe200078e0063 */
[C---:B------:R-:W-:Y:S02]  /*299c0*/  HMMA.1688.F32.TF32 R212, R136.reuse, R192, R212 ;  /* 0x000000c088d4723c */ /* 0x040fe400000810d4 */
[----:B------:R-:W4:Y:S06]  /*299d0*/  LDL.LU.64 R98, [R1+0x1bc8] ;  /* 0x001bc80001627983 */ /* 0x000f2c0000300a00 */
        /* <DEDUP_REMOVED lines=9> */
[----:B------:R3:W-:Y:S04]  /*29a70*/  STL.64 [R1+0x178], R142 ;  /* 0x0001788e01007387 */ /* 0x0007e80000100a00 */
[----:B------:R-:W-:Y:S04]  /*29a80*/  STL.64 [R1+0x160], R200 ;  /* 0x000160c801007387 */ /* 0x000fe80000100a00 */
[----:B------:R-:W-:Y:S04]  /*29a90*/  STL.64 [R1+0x168], R202 ;  /* 0x000168ca01007387 */ /* 0x000fe80000100a00 */
[----:B------:R-:W-:Y:S04]  /*29aa0*/  STL.64 [R1+0x150], R196 ;  /* 0x000150c401007387 */ /* 0x000fe80000100a00 */
[----:B------:R-:W-:Y:S01]  /*29ab0*/  STL.64 [R1+0x158], R198 ;  /* 0x000158c601007387 */ /* 0x000fe20000100a00 */
[C---:B---3--:R-:W-:Y:S03]  /*29ac0*/  HMMA.1688.F32.TF32 R140, R136.reuse, R172, R92 ;  /* 0x000000ac888c723c */ /* 0x048fe6000008105c */
[----:B------:R-:W3:Y:S11]  /*29ad0*/  LDL.LU.64 R92, [R1+0x1bb0] ;  /* 0x001bb000015c7983 */ /* 0x000ef60000300a00 */
[----:B------:R-:W-:Y:S09]  /*29ae0*/  @!UPT UIADD3 URZ, URZ, URZ, URZ ;  /* 0x0000003f3f3ff290 */ /* 0x000ff2000fffe03f */
[----:B------:R-:W-:Y:S04]  /*29af0*/  STL.64 [R1+0x140], R140 ;  /* 0x0001408c01007387 */ /* 0x000fe80000100a00 */
[----:B------:R-:W-:Y:S04]  /*29b00*/  STL.64 [R1+0x148], R142 ;  /* 0x0001488e01007387 */ /* 0x000fe80000100a00 */
[----:B------:R-:W3:Y:S01]  /*29b10*/  LDL.LU.64 R94, [R1+0x1bb8] ;  /* 0x001bb800015e7983 */ /* 0x000ee20000300a00 */
[C---:B--2---:R-:W-:Y:S11]  /*29b20*/  HMMA.1688.F32.TF32 R88, R136.reuse, R168, R88 ;  /* 0x000000a88858723c */ /* 0x044ff60000081058 */
[----:B------:R-:W-:Y:S11]  /*29b30*/  @!UPT UIADD3 URZ, URZ, URZ, URZ ;  /* 0x0000003f3f3ff290 */ /* 0x000ff6000fffe03f */
[----:B------:R-:W-:Y:S01]  /*29b40*/  @!UPT UIADD3 URZ, URZ, URZ, URZ ;  /* 0x0000003f3f3ff290 */ /* 0x000fe2000fffe03f */
[----:B------:R1:W-:Y:S04]  /*29b50*/  STL.64 [R1+0x130], R88 ;  /* 0x0001305801007387 */ /* 0x0003e80000100a00 */
[----:B------:R2:W-:Y:S04]  /*29b60*/  STL.64 [R1+0x138], R90 ;  /* 0x0001385a01007387 */ /* 0x0005e80000100a00 */
[----:B-1----:R-:W3:Y:S04]  /*29b70*/  LDL.LU.64 R88, [R1+0x1ba0] ;  /* 0x001ba00001587983 */ /* 0x002ee80000300a00 */
[----:B--2---:R-:W2:Y:S01]  /*29b80*/  LDL.LU.64 R90, [R1+0x1ba8] ;  /* 0x001ba800015a7983 */ /* 0x004ea20000300a00 */
[C---:B----4-:R-:W-:Y:S08]  /*29b90*/  HMMA.1688.F32.TF32 R104, R136.reuse, R164, R104 ;  /* 0x000000a48868723c */ /* 0x050ff00000081068 */
[C---:B------:R-:W-:Y:S08]  /*29ba0*/  HMMA.1688.F32.TF32 R100, R136.reuse, R160, R100 ;  /* 0x000000a08864723c */ /* 0x040ff00000081064 */
[C---:B------:R-:W-:Y:S07]  /*29bb0*/  HMMA.1688.F32.TF32 R96, R136.reuse, R156, R96 ;  /* 0x0000009c8860723c */ /* 0x040fee0000081060 */
[----:B------:R1:W-:Y:S04]  /*29bc0*/  STL.64 [R1+0x120], R104 ;  /* 0x0001206801007387 */ /* 0x0003e80000100a00 */
[----:B------:R4:W-:Y:S04]  /*29bd0*/  STL.64 [R1+0x128], R106 ;  /* 0x0001286a01007387 */ /* 0x0009e80000100a00 */
[----:B------:R-:W2:Y:S04]  /*29be0*/  LDL.LU.64 R200, [R1+0x1b90] ;  /* 0x001b900001c87983 */ /* 0x000ea80000300a00 */
[----:B------:R1:W-:Y:S04]  /*29bf0*/  STL.64 [R1+0x110], R100 ;  /* 0x0001106401007387 */ /* 0x0003e80000100a00 */
[----:B------:R1:W-:Y:S04]  /*29c00*/  STL.64 [R1+0x118], R102 ;  /* 0x0001186601007387 */ /* 0x0003e80000100a00 */
        /* <DEDUP_REMOVED lines=13> */
[C---:B---3--:R-:W-:Y:S08]  /*29ce0*/  HMMA.1688.F32.TF32 R204, R136.reuse, R152, R92 ;  /* 0x0000009888cc723c */ /* 0x048ff0000008105c */
[C---:B--2---:R-:W-:Y:S01]  /*29cf0*/  HMMA.1688.F32.TF32 R92, R136.reuse, R12, R88 ;  /* 0x0000000c885c723c */ /* 0x044fe20000081058 */
[----:B------:R-:W2:Y:S11]  /*29d00*/  LDL.LU.64 R88, [R1+0x1a40] ;  /* 0x001a400001587983 */ /* 0x000eb60000300a00 */
[----:B------:R-:W-:Y:S03]  /*29d10*/  @!UPT UIADD3 URZ, URZ, URZ, URZ ;  /* 0x0000003f3f3ff290 */ /* 0x000fe6000fffe03f */
[----:B------:R-:W-:Y:S04]  /*29d20*/  STL.64 [R1+0xf0], R204 ;  /* 0x0000f0cc01007387 */ /* 0x000fe80000100a00 */
[----:B------:R-:W-:Y:S04]  /*29d30*/  STL.64 [R1+0xf8], R206 ;  /* 0x0000f8ce01007387 */ /* 0x000fe80000100a00 */
[----:B------:R-:W2:Y:S04]  /*29d40*/  LDL.LU.64 R90, [R1+0x1a48] ;  /* 0x001a4800015a7983 */ /* 0x000ea80000300a00 */
[----:B------:R1:W-:Y:S04]  /*29d50*/  STL.64 [R1+0xe0], R92 ;  /* 0x0000e05c01007387 */ /* 0x0003e80000100a00 */
[----:B------:R3:W-:Y:S04]  /*29d60*/  STL.64 [R1+0xe8], R94 ;  /* 0x0000e85e01007387 */ /* 0x0007e80000100a00 */
[----:B-1----:R-:W2:Y:S04]  /*29d70*/  LDL.LU.64 R92, [R1+0x1a30] ;  /* 0x001a3000015c7983 */ /* 0x002ea80000300a00 */
[----:B---3--:R-:W3:Y:S01]  /*29d80*/  LDL.LU.64 R94, [R1+0x1a38] ;  /* 0x001a3800015e7983 */ /* 0x008ee20000300a00 */
[C---:B------:R-:W-:Y:S08]  /*29d90*/  HMMA.1688.F32.TF32 R200, R136.reuse, R8, R200 ;  /* 0x0000000888c8723c */ /* 0x040ff000000810c8 */
[----:B------:R-:W-:Y:S08]  /*29da0*/  HMMA.1688.F32.TF32 R196, R136, R4, R196 ;  /* 0x0000000488c4723c */ /* 0x000ff000000810c4 */
[C---:B------:R-:W-:Y:S08]  /*29db0*/  HMMA.1688.F32.TF32 R136, R132.reuse, R192, R140 ;  /* 0x000000c08488723c */ /* 0x040ff0000008108c */
[C---:B----4-:R-:W-:Y:S08]  /*29dc0*/  HMMA.1688.F32.TF32 R104, R132.reuse, R188, R104 ;  /* 0x000000bc8468723c */ /* 0x050ff00000081068 */
[C---:B------:R-:W-:Y:S01]  /*29dd0*/  HMMA.1688.F32.TF32 R100, R132.reuse, R184, R100 ;  /* 0x000000b88464723c */ /* 0x040fe20000081064 */
[----:B------:R-:W-:Y:S04]  /*29de0*/  STL [R1+0xd0], R200 ;  /* 0x0000d0c801007387 */ /* 0x000fe80000100800 */
[----:B------:R-:W-:Y:S04]  /*29df0*/  STL.64 [R1+0x20], R196 ;  /* 0x000020c401007387 */ /* 0x000fe80000100a00 */
[----:B------:R-:W-:Y:S04]  /*29e00*/  STL.64 [R1+0x28], R198 ;  /* 0x000028c601007387 */ /* 0x000fe80000100a00 */
[----:B------:R-:W4:Y:S01]  /*29e10*/  LDL.LU.64 R140, [R1+0x1a20] ;  /* 0x001a2000018c7983 */ /* 0x000f220000300a00 */
[C---:B------:R-:W-:Y:S03]  /*29e20*/  HMMA.1688.F32.TF32 R96, R132.reuse, R180, R96 ;  /* 0x000000b48460723c */ /* 0x040fe60000081060 */
[----:B------:R1:W-:Y:S04]  /*29e30*/  STL.64 [R1+0xc0], R136 ;  /* 0x0000c08801007387 */ /* 0x0003e80000100a00 */
[----:B------:R1:W-:Y:S04]  /*29e40*/  STL.64 [R1+0xc8], R138 ;  /* 0x0000c88a01007387 */ /* 0x0003e80000100a00 */
[----:B------:R-:W4:Y:S04]  /*29e50*/  LDL.LU.64 R142, [R1+0x1a28] ;  /* 0x001a2800018e7983 */ /* 0x000f280000300a00 */
[----:B------:R1:W-:Y:S04]  /*29e60*/  STL.64 [R1+0xb0], R104 ;  /* 0x0000b06801007387 */ /* 0x0003e80000100a00 */
[----:B------:R1:W-:Y:S04]  /*29e70*/  STL.64 [R1+0xb8], R106 ;  /* 0x0000b86a01007387 */ /* 0x0003e80000100a00 */
[----:B-1----:R-:W4:Y:S04]  /*29e80*/  LDL.LU.64 R136, [R1+0x1a10] ;  /* 0x001a100001887983 */ /* 0x002f280000300a00 */
[----:B------:R-:W-:Y:S04]  /*29e90*/  STL.64 [R1+0xa0], R100 ;  /* 0x0000a06401007387 */ /* 0x000fe80000100a00 */
[----:B------:R-:W-:Y:S04]  /*29ea0*/  STL.64 [R1+0xa8], R102 ;  /* 0x0000a86601007387 */ /* 0x000fe80000100a00 */
[----:B------:R-:W4:Y:S04]  /*29eb0*/  LDL.LU.64 R138, [R1+0x1a18] ;  /* 0x001a1800018a7983 */ /* 0x000f280000300a00 */
[----:B------:R-:W-:Y:S04]  /*29ec0*/  STL.64 [R1+0x90], R96 ;  /* 0x0000906001007387 */ /* 0x000fe80000100a00 */
[----:B------:R2:W-:Y:S04]  /*29ed0*/  STL.64 [R1+0x98], R98 ;  /* 0x0000986201007387 */ /* 0x0005e80000100a00 */
[----:B------:R-:W4:Y:S04]  /*29ee0*/  LDL.LU.64 R104, [R1+0x1a00] ;  /* 0x001a000001687983 */ /* 0x000f280000300a00 */
        /* <DEDUP_REMOVED lines=9> */
[----:B------:R-:W3:Y:S11]  /*29f80*/  LDL.LU.64 R94, [R1+0x19e8] ;  /* 0x0019e800015e7983 */ /* 0x000ef60000300a00 */
[----:B------:R-:W-:Y:S06]  /*29f90*/  @!UPT UIADD3 URZ, URZ, URZ, URZ ;  /* 0x0000003f3f3ff290 */ /* 0x000fec000fffe03f */
[----:B------:R1:W-:Y:S04]  /*29fa0*/  STL.64 [R1], R96 ;  /* 0x0000006001007387 */ /* 0x0003e80000100a00 */
[----:B------:R1:W-:Y:S04]  /*29fb0*/  STL.64 [R1+0x8], R98 ;  /* 0x0000086201007387 */ /* 0x0003e80000100a00 */
[----:B-1----:R-:W3:Y:S04]  /*29fc0*/  LDL.LU.64 R96, [R1+0x19d0] ;  /* 0x0019d00001607983 */ /* 0x002ee80000300a00 */
[----:B------:R-:W3:Y:S04]  /*29fd0*/  LDL.LU.64 R98, [R1+0x19d8] ;  /* 0x0019d80001627983 */ /* 0x000ee80000300a00 */
[----:B------:R-:W3:Y:S04]  /*29fe0*/  LDL.LU.64 R100, [R1+0x19c0] ;  /* 0x0019c00001647983 */ /* 0x000ee80000300a00 */
[----:B------:R-:W3:Y:S04]  /*29ff0*/  LDL.LU.64 R102, [R1+0x19c8] ;  /* 0x0019c80001667983 */ /* 0x000ee80000300a00 */
[----:B------:R-:W3:Y:S04]  /*2a000*/  LDL.LU.64 R208, [R1+0x19b0] ;  /* 0x0019b00001d07983 */ /* 0x000ee80000300a00 */
[----:B------:R-:W3:Y:S01]  /*2a010*/  LDL.LU.64 R210, [R1+0x19b8] ;  /* 0x0019b80001d27983 */ /* 0x000ee20000300a00 */
[C---:B----4-:R-:W-:Y:S08]  /*2a020*/  HMMA.1688.F32.TF32 R248, R132.reuse, R168, R140 ;  /* 0x000000a884f8723c */ /* 0x050ff0000008108c */
[C---:B------:R-:W-:Y:S11]  /*2a030*/  HMMA.1688.F32.TF32 R244, R132.reuse, R164, R136 ;  /* 0x000000a484f4723c */ /* 0x040ff60000081088 */
[----:B------:R-:W-:Y:S04]  /*2a040*/  @!UPT UIADD3 URZ, URZ, URZ, URZ ;  /* 0x0000003f3f3ff290 */ /* 0x000fe8000fffe03f */
[----:B------:R-:W-:Y:S04]  /*2a050*/  STL.64 [R1+0x4000], R250 ;  /* 0x004000fa01007387 */ /* 0x000fe80000100a00 */
[----:B------:R-:W-:Y:S01]  /*2a060*/  STL.64 [R1+0x3ff8], R248 ;  /* 0x003ff8f801007387 */ /* 0x000fe20000100a00 */
[----:B------:R-:W-:Y:S03]  /*2a070*/  HMMA.1688.F32.TF32 R236, R132, R160, R104 ;  /* 0x000000a084ec723c */ /* 0x000fe60000081068 */
[----:B------:R-:W-:Y:S04]  /*2a080*/  STL.64 [R1+0x4010], R246 ;  /* 0x004010f601007387 */ /* 0x000fe80000100a00 */
[----:B------:R-:W-:Y:S04]  /*2a090*/  STL.64 [R1+0x4008], R244 ;  /* 0x004008f401007387 */ /* 0x000fe80000100a00 */
[----:B------:R-:W4:Y:S04]  /*2a0a0*/  LDL.LU.64 R104, [R1+0x18d0] ;  /* 0x0018d00001687983 */ /* 0x000f280000300a00 */
[----:B------:R-:W4:Y:S08]  /*2a0b0*/  LDL.LU.64 R106, [R1+0x18d8] ;  /* 0x0018d800016a7983 */ /* 0x000f300000300a00 */
[----:B------:R-:W-:Y:S04]  /*2a0c0*/  STL.64 [R1+0x4020], R238 ;  /* 0x004020ee01007387 */ /* 0x000fe80000100a00 */
[----:B------:R-:W-:Y:S04]  /*2a0d0*/  STL.64 [R1+0x4018], R236 ;  /* 0x004018ec01007387 */ /* 0x000fe80000100a00 */
[----:B------:R-:W4:Y:S04]  /*2a0e0*/  LDL.LU.64 R136, [R1+0x18b0] ;  /* 0x0018b00001887983 */ /* 0x000f280000300a00 */
[----:B------:R-:W4:Y:S01]  /*2a0f0*/  LDL.LU.64 R138, [R1+0x18b8] ;  /* 0x0018b800018a7983 */ /* 0x000f220000300a00 */
[----:B------:R-:W-:-:S02]  /*2a100*/  IMAD.MOV.U32 R252, RZ, RZ, R201 ;  /* 0x000000fffffc7224 */ /* 0x000fc400078e00c9 */
[----:B------:R-:W-:Y:S02]  /*2a110*/  IMAD.MOV.U32 R2, RZ, RZ, R202 ;  /* 0x000000ffff027224 */ /* 0x000fe400078e00ca */
[----:B------:R-:W-:Y:S01]  /*2a120*/  IMAD.MOV.U32 R0, RZ, RZ, R203 ;  /* 0x000000ffff007224 */ /* 0x000fe200078e00cb */
[C---:B--2---:R-:W-:Y:S11]  /*2a130*/  HMMA.1688.F32.TF32 R88, R132.reuse, R156, R88 ;  /* 0x0000009c8458723c */ /* 0x044ff60000081058 */
[----:B------:R-:W-:Y:S11]  /*2a140*/  @!UPT UIADD3 URZ, URZ, URZ, URZ ;  /* 0x0000003f3f3ff290 */ /* 0x000ff6000fffe03f */
[----:B------:R-:W-:Y:S01]  /*2a150*/  @!UPT UIADD3 URZ, URZ, URZ, URZ ;  /* 0x0000003f3f3ff290 */ /* 0x000fe2000fffe03f */
[----:B------:R-:W-:Y:S04]  /*2a160*/  STL.64 [R1+0x4030], R90 ;  /* 0x0040305a01007387 */ /* 0x000fe80000100a00 */
[----:B------:R1:W-:Y:S04]  /*2a170*/  STL.64 [R1+0x4028], R88 ;  /* 0x0040285801007387 */ /* 0x0003e80000100a00 */
[----:B------:R-:W2:Y:S04]  /*2a180*/  LDL.LU.64 R140, [R1+0x1890] ;  /* 0x00189000018c7983 */ /* 0x000ea80000300a00 */
[----:B------:R-:W2:Y:S01]  /*2a190*/  LDL.LU.64 R142, [R1+0x1898] ;  /* 0x00189800018e7983 */ /* 0x000ea20000300a00 */
[C---:B---3--:R-:W-:Y:S03]  /*2a1a0*/  HMMA.1688.F32.TF32 R92, R132.reuse, R152, R92 ;  /* 0x00000098845c723c */ /* 0x048fe6000008105c */
[----:B------:R-:W3:Y:S04]  /*2a1b0*/  LDL.LU.64 R196, [R1+0x1880] ;  /* 0x0018800001c47983 */ /* 0x000ee80000300a00 */
[----:B------:R-:W3:Y:S11]  /*2a1c0*/  LDL.LU.64 R198, [R1+0x1888] ;  /* 0x0018880001c67983 */ /* 0x000ef60000300a00 */
[----:B------:R-:W-:Y:S05]  /*2a1d0*/  @!UPT UIADD3 URZ, URZ, URZ, URZ ;  /* 0x0000003f3f3ff290 */ /* 0x000fea000fffe03f */
[----:B------:R-:W-:Y:S04]  /*2a1e0*/  STL.64 [R1+0x4040], R94 ;  /* 0x0040405e01007387 */ /* 0x000fe80000100a00 */
[----:B------:R-:W-:Y:S04]  /*2a1f0*/  STL.64 [R1+0x4038], R92 ;  /* 0x0040385c01007387 */ /* 0x000fe80000100a00 */
[----:B------:R-:W3:Y:S01]  /*2a200*/  LDL.LU.64 R200, [R1+0x1870] ;  /* 0x0018700001c87983 */ /* 0x000ee20000300a00 */
[C---:B------:R-:W-:Y:S03]  /*2a210*/  HMMA.1688.F32.TF32 R96, R132.reuse, R12, R96 ;  /* 0x0000000c8460723c */ /* 0x040fe60000081060 */
[----:B------:R-:W3:Y:S05]  /*2a220*/  LDL.LU.64 R202, [R1+0x1878] ;  /* 0x0018780001ca7983 */ /* 0x000eea0000300a00 */
[C---:B------:R-:W-:Y:S08]  /*2a230*/  HMMA.1688.F32.TF32 R100, R132.reuse, R8, R100 ;  /* 0x000000088464723c */ /* 0x040ff00000081064 */
[----:B------:R-:W-:Y:S07]  /*2a240*/  HMMA.1688.F32.TF32 R132, R132, R4, R208 ;  /* 0x000000048484723c */ /* 0x000fee00000810d0 */
[----:B------:R-:W-:Y:S04]  /*2a250*/  STL.64 [R1+0x4050], R98 ;  /* 0x0040506201007387 */ /* 0x000fe80000100a00 */
[----:B------:R1:W-:Y:S04]  /*2a260*/  STL.64 [R1+0x4048], R96 ;  /* 0x0040486001007387 */ /* 0x0003e80000100a00 */
[----:B------:R-:W3:Y:S04]  /*2a270*/  LDL.LU.64 R204, [R1+0x1860] ;  /* 0x0018600001cc7983 */ /* 0x000ee80000300a00 */
[----:B------:R-:W3:Y:S04]  /*2a280*/  LDL.LU.64 R206, [R1+0x1868] ;  /* 0x0018680001ce7983 */ /* 0x000ee80000300a00 */
[----:B------:R-:W-:Y:S04]  /*2a290*/  STL.64 [R1+0x4060], R102 ;  /* 0x0040606601007387 */ /* 0x000fe80000100a00 */
[----:B------:R-:W-:Y:S04]  /*2a2a0*/  STL.64 [R1+0x4058], R100 ;  /* 0x0040586401007387 */ /* 0x000fe80000100a00 */
[----:B------:R-:W3:Y:S04]  /*2a2b0*/  LDL.LU.64 R208, [R1+0x1850] ;  /* 0x0018500001d07983 */ /* 0x000ee80000300a00 */
[----:B------:R-:W3:Y:S04]  /*2a2c0*/  LDL.LU.64 R210, [R1+0x1858] ;  /* 0x0018580001d27983 */ /* 0x000ee80000300a00 */
[----:B-1----:R-:W3:Y:S04]  /*2a2d0*/  LDL.LU.64 R88, [R1+0x1840] ;  /* 0x0018400001587983 */ /* 0x002ee80000300a00 */
[----:B------:R-:W3:Y:S04]  /*2a2e0*/  LDL.LU.64 R90, [R1+0x1848] ;  /* 0x00184800015a7983 */ /* 0x000ee80000300a00 */
[----:B------:R-:W-:Y:S04]  /*2a2f0*/  STL.64 [R1+0x4070], R134 ;  /* 0x0040708601007387 */ /* 0x000fe80000100a00 */
[----:B------:R-:W-:Y:S04]  /*2a300*/  STL.64 [R1+0x4068], R132 ;  /* 0x0040688401007387 */ /* 0x000fe80000100a00 */
[----:B------:R-:W3:Y:S04]  /*2a310*/  LDL.LU.64 R96, [R1+0x1830] ;  /* 0x0018300001607983 */ /* 0x000ee80000300a00 */
[----:B------:R-:W3:Y:S01]  /*2a320*/  LDL.LU.64 R98, [R1+0x1838] ;  /* 0x0018380001627983 */ /* 0x000ee20000300a00 */
[C---:B----4-:R-:W-:Y:S08]  /*2a330*/  HMMA.1688.F32.TF32 R104, R128.reuse, R192, R104 ;  /* 0x000000c08068723c */ /* 0x050ff00000081068 */
[C---:B------:R-:W-:Y:S11]  /*2a340*/  HMMA.1688.F32.TF32 R136, R128.reuse, R188, R136 ;  /* 0x000000bc8088723c */ /* 0x040ff60000081088 */
[----:B------:R-:W-:Y:S04]  /*2a350*/  @!UPT UIADD3 URZ, URZ, URZ, URZ ;  /* 0x0000003f3f3ff290 */ /* 0x000fe8000fffe03f */
[----:B------:R-:W-:Y:S04]  /*2a360*/  STL.64 [R1+0x3fe0], R106 ;  /* 0x003fe06a01007387 */ /* 0x000fe80000100a00 */
[----:B------:R1:W-:Y:S04]  /*2a370*/  STL.64 [R1+0x3fd8], R104 ;  /* 0x003fd86801007387 */ /* 0x0003e80000100a00 */
[----:B------:R-:W4:Y:S04]  /*2a380*/  LDL.LU.64 R92, [R1+0x1820] ;  /* 0x00182000015c7983 */ /* 0x000f280000300a00 */
[----:B------:R-:W4:Y:S04]  /*2a390*/  LDL.LU.64 R94, [R1+0x1828] ;  /* 0x00182800015e7983 */ /* 0x000f280000300a00 */
[----:B------:R-:W-:Y:S04]  /*2a3a0*/  STL.64 [R1+0x3ff0], R138 ;  /* 0x003ff08a01007387 */ /* 0x000fe80000100a00 */
[----:B------:R-:W-:Y:S01]  /*2a3b0*/  STL.64 [R1+0x3fe8], R136 ;  /* 0x003fe88801007387 */ /* 0x000fe20000100a00 */
[C---:B--2---:R-:W-:Y:S08]  /*2a3c0*/  HMMA.1688.F32.TF32 R140, R128.reuse, R184, R140 ;  /* 0x000000b8808c723c */ /* 0x044ff0000008108c */
[C---:B---3--:R-:W-:Y:S11]  /*2a3d0*/  HMMA.1688.F32.TF32 R196, R128.reuse, R180, R196 ;  /* 0x000000b480c4723c */ /* 0x048ff600000810c4 */
[----:B------:R-:W-:Y:S04]  /*2a3e0*/  @!UPT UIADD3 URZ, URZ, URZ, URZ ;  /* 0x0000003f3f3ff290 */ /* 0x000fe8000fffe03f */
[----:B------:R-:W-:Y:S04]  /*2a3f0*/  STL.64 [R1+0x4080], R142 ;  /* 0x0040808e01007387 */ /* 0x000fe80000100a00 */
[----:B------:R-:W-:Y:S04]  /*2a400*/  STL.64 [R1+0x4078], R140 ;  /* 0x0040788c01007387 */ /* 0x000fe80000100a00 */
[----:B-1----:R-:W2:Y:S04]  /*2a410*/  LDL.LU.64 R104, [R1+0x1810] ;  /* 0x0018100001687983 */ /* 0x002ea80000300a00 */
[----:B------:R-:W2:Y:S01]  /*2a420*/  LDL.LU.64 R106, [R1+0x1818] ;  /* 0x00181800016a7983 */ /* 0x000ea20000300a00 */
[C---:B------:R-:W-:Y:S03]  /*2a430*/  HMMA.1688.F32.TF32 R200, R128.reuse, R176, R200 ;  /* 0x000000b080c8723c */ /* 0x040fe600000810c8 */
[----:B------:R-:W-:Y:S04]  /*2a440*/  STL.64 [R1+0x4090], R198 ;  /* 0x004090c601007387 */ /* 0x000fe80000100a00 */
[----:B------:R-:W-:Y:S11]  /*2a450*/  STL.64 [R1+0x4088], R196 ;  /* 0x004088c401007387 */ /* 0x000ff60000100a00 */
[----:B------:R-:W-:Y:S05]  /*2a460*/  @!UPT UIADD3 URZ, URZ, URZ, URZ ;  /* 0x0000003f3f3ff290 */ /* 0x000fea000fffe03f */
[----:B------:R-:W-:Y:S04]  /*2a470*/  STL.64 [R1+0x40a0], R202 ;  /* 0x0040a0ca01007387 */ /* 0x000fe80000100a00 */
[----:B------:R-:W-:Y:S04]  /*2a480*/  STL.64 [R1+0x4098], R200 ;  /* 0x004098c801007387 */ /* 0x000fe80000100a00 */
[----:B------:R-:W3:Y:S01]  /*2a490*/  LDL.LU.64 R100, [R1+0x1800] ;  /* 0x0018000001647983 */ /* 0x000ee20000300a00 */
[C---:B------:R-:W-:Y:S03]  /*2a4a0*/  HMMA.1688.F32.TF32 R204, R128.reuse, R172, R204 ;  /* 0x000000ac80cc723c */ /* 0x040fe600000810cc */
[----:B------:R-:W3:Y:S05]  /*2a4b0*/  LDL.LU.64 R102, [R1+0x1808] ;  /* 0x0018080001667983 */ /* 0x000eea0000300a00 */
[C---:B------:R-:W-:Y:S11]  /*2a4c0*/  HMMA.1688.F32.TF32 R208, R128.reuse, R168, R208 ;  /* 0x000000a880d0723c */ /* 0x040ff600000810d0 */
[----:B------:R-:W-:Y:S04]  /*2a4d0*/  @!UPT UIADD3 URZ, URZ, URZ, URZ ;  /* 0x0000003f3f3ff290 */ /* 0x000fe8000fffe03f */
[----:B------:R-:W-:Y:S01]  /*2a4e0*/  STL.64 [R1+0x40b0], R206 ;  /* 0x0040b0ce01007387 */ /* 0x000fe20000100a00 */
[C---:B------:R-:W-:Y:S03]  /*2a4f0*/  HMMA.1688.F32.TF32 R212, R128.reuse, R164, R88 ;  /* 0x000000a480d4723c */ /* 0x040fe60000081058 */
[----:B------:R1:W-:Y:S04]  /*2a500*/  STL.64 [R1+0x40a8], R204 ;  /* 0x0040a8cc01007387 */ /* 0x0003e80000100a00 */
[----:B------:R-:W-:Y:S04]  /*2a510*/  STL.64 [R1+0x40c0], R210 ;  /* 0x0040c0d201007387 */ /* 0x000fe80000100a00 */
[----:B------:R-:W-:Y:S04]  /*2a520*/  STL.64 [R1+0x40b8], R208 ;  /* 0x0040b8d001007387 */ /* 0x000fe80000100a00 */
[----:B------:R-:W3:Y:S04]  /*2a530*/  LDL.LU.64 R88, [R1+0x17f0] ;  /* 0x0017f00001587983 */ /* 0x000ee80000300a00 */
[----:B------:R-:W3:Y:S01]  /*2a540*/  LDL.LU.64 R90, [R1+0x17f8] ;  /* 0x0017f800015a7983 */ /* 0x000ee20000300a00 */
[C---:B------:R-:W-:Y:S03]  /*2a550*/  HMMA.1688.F32.TF32 R216, R128.reuse, R160, R96 ;  /* 0x000000a080d8723c */ /* 0x040fe60000081060 */
[----:B------:R-:W-:Y:S04]  /*2a560*/  STL.64 [R1+0x40d0], R214 ;  /* 0x0040d0d601007387 */ /* 0x000fe80000100a00 */
[----:B------:R-:W-:Y:S04]  /*2a570*/  STL.64 [R1+0x40c8], R212 ;  /* 0x0040c8d401007387 */ /* 0x000fe80000100a00 */
[----:B------:R-:W3:Y:S04]  /*2a580*/  LDL.LU.64 R96, [R1+0x17e0] ;  /* 0x0017e00001607983 */ /* 0x000ee80000300a00 */
[----:B------:R-:W3:Y:S08]  /*2a590*/  LDL.LU.64 R98, [R1+0x17e8] ;  /* 0x0017e80001627983 */ /* 0x000ef00000300a00 */
[----:B------:R-:W-:Y:S04]  /*2a5a0*/  STL.64 [R1+0x40e0], R218 ;  /* 0x0040e0da01007387 */ /* 0x000fe80000100a00 */
[----:B------:R-:W-:Y:S04]  /*2a5b0*/  STL.64 [R1+0x40d8], R216 ;  /* 0x0040d8d801007387 */ /* 0x000fe80000100a00 */
[----:B-1----:R-:W3:Y:S04]  /*2a5c0*/  LDL.LU.64 R204, [R1+0x1650] ;  /* 0x0016500001cc7983 */ /* 0x002ee80000300a00 */
[----:B------:R-:W3:Y:S04]  /*2a5d0*/  LDL.LU.64 R206, [R1+0x1658] ;  /* 0x0016580001ce7983 */ /* 0x000ee80000300a00 */
[----:B------:R-:W3:Y:S04]  /*2a5e0*/  LDL.LU.64 R200, [R1+0x1640] ;  /* 0x0016400001c87983 */ /* 0x000ee80000300a00 */
[----:B------:R-:W3:Y:S01]  /*2a5f0*/  LDL.LU.64 R202, [R1+0x1648] ;  /* 0x0016480001ca7983 */ /* 0x000ee20000300a00 */
[----:B----4-:R-:W-:Y:S03]  /*2a600*/  HMMA.1688.F32.TF32 R220, R128, R156, R92 ;  /* 0x0000009c80dc723c */ /* 0x010fe6000008105c */
[----:B------:R-:W4:Y:S04]  /*2a610*/  LDL.LU.64 R92, [R1+0x1630] ;  /* 0x00163000015c7983 */ /* 0x000f280000300a00 */
[----:B------:R-:W4:Y:S01]  /*2a620*/  LDL.LU.64 R94, [R1+0x1638] ;  /* 0x00163800015e7983 */ /* 0x000f220000300a00 */
[----:B------:R-:W-:-:S02]  /*2a630*/  IMAD.MOV.U32 R60, RZ, RZ, R230 ;  /* 0x000000ffff3c7224 */ /* 0x000fc400078e00e6 */
[----:B------:R-:W-:Y:S11]  /*2a640*/  IMAD.MOV.U32 R61, RZ, RZ, R231 ;  /* 0x000000ffff3d7224 */ /* 0x000ff600078e00e7 */
[----:B------:R-:W-:Y:S02]  /*2a650*/  @!UPT UIADD3 URZ, URZ, URZ, URZ ;  /* 0x0000003f3f3ff290 */ /* 0x000fe4000fffe03f */
[----:B------:R-:W-:Y:S04]  /*2a660*/  STL.64 [R1+0x40f0], R222 ;  /* 0x0040f0de01007387 */ /* 0x000fe80000100a00 */
[----:B------:R-:W-:Y:S04]  /*2a670*/  STL.64 [R1+0x40e8], R220 ;  /* 0x0040e8dc01007387 */ /* 0x000fe80000100a00 */
[----:B------:R-:W4:Y:S04]  /*2a680*/  LDL.LU.64 R196, [R1+0x1620] ;  /* 0x0016200001c47983 */ /* 0x000f280000300a00 */
[----:B------:R-:W4:Y:S04]  /*2a690*/  LDL.LU.64 R198, [R1+0x1628] ;  /* 0x0016280001c67983 */ /* 0x000f280000300a00 */
[----:B------:R-:W4:Y:S04]  /*2a6a0*/  LDL.LU.64 R140, [R1+0x1610] ;  /* 0x00161000018c7983 */ /* 0x000f280000300a00 */
[----:B------:R-:W4:Y:S01]  /*2a6b0*/  LDL.LU.64 R142, [R1+0x1618] ;  /* 0x00161800018e7983 */ /* 0x000f220000300a00 */
[C---:B--2---:R-:W-:Y:S11]  /*2a6c0*/  HMMA.1688.F32.TF32 R224, R128.reuse, R152, R104 ;  /* 0x0000009880e0723c */ /* 0x044ff60000081068 */
[----:B------:R-:W-:Y:S11]  /*2a6d0*/  @!UPT UIADD3 URZ, URZ, URZ, URZ ;  /* 0x0000003f3f3ff290 */ /* 0x000ff6000fffe03f */
[----:B------:R-:W-:Y:S01]  /*2a6e0*/  @!UPT UIADD3 URZ, URZ, URZ, URZ ;  /* 0x0000003f3f3ff290 */ /* 0x000fe2000fffe03f */
[----:B------:R-:W-:Y:S04]  /*2a6f0*/  STL.64 [R1+0x4100], R226 ;  /* 0x004100e201007387 */ /* 0x000fe80000100a00 */
[----:B------:R-:W-:Y:S04]  /*2a700*/  STL.64 [R1+0x40f8], R224 ;  /* 0x0040f8e001007387 */ /* 0x000fe80000100a00 */
[----:B------:R-:W2:Y:S04]  /*2a710*/  LDL.LU.64 R136, [R1+0x1600] ;  /* 0x0016000001887983 */ /* 0x000ea80000300a00 */
[----:B------:R-:W2:Y:S01]  /*2a720*/  LDL.LU.64 R138, [R1+0x1608] ;  /* 0x00160800018a7983 */ /* 0x000ea20000300a00 */
[C---:B---3--:R-:W-:Y:S03]  /*2a730*/  HMMA.1688.F32.TF32 R228, R128.reuse, R12, R100 ;  /* 0x0000000c80e4723c */ /* 0x048fe60000081064 */
[----:B------:R-:W3:Y:S04]  /*2a740*/  LDL.LU.64 R132, [R1+0x15f0] ;  /* 0x0015f00001847983 */ /* 0x000ee80000300a00 */
[----:B------:R-:W3:Y:S11]  /*2a750*/  LDL.LU.64 R134, [R1+0x15f8] ;  /* 0x0015f80001867983 */ /* 0x000ef60000300a00 */
[----:B------:R-:W-:Y:S05]  /*2a760*/  @!UPT UIADD3 URZ, URZ, URZ, URZ ;  /* 0x0000003f3f3ff290 */ /* 0x000fea000fffe03f */
[----:B------:R-:W-:Y:S04]  /*2a770*/  STL.64 [R1+0x4110], R230 ;  /* 0x004110e601007387 */ /* 0x000fe80000100a00 */
[----:B------:R-:W-:Y:S01]  /*2a780*/  STL.64 [R1+0x4108], R228 ;  /* 0x004108e401007387 */ /* 0x000fe20000100a00 */
[C---:B------:R-:W-:Y:S03]  /*2a790*/  HMMA.1688.F32.TF32 R232, R128.reuse, R8, R88 ;  /* 0x0000000880e8723c */ /* 0x040fe60000081058 */
[----:B------:R-:W3:Y:S04]  /*2a7a0*/  LDL.LU.64 R88, [R1+0x15e0] ;  /* 0x0015e00001587983 */ /* 0x000ee80000300a00 */
[----:B------:R-:W3:Y:S01]  /*2a7b0*/  LDL.LU.64 R90, [R1+0x15e8] ;  /* 0x0015e800015a7983 */ /* 0x000ee20000300a00 */
[----:B------:R-:W-:Y:S11]  /*2a7c0*/  HMMA.1688.F32.TF32 R128, R128, R4, R96 ;  /* 0x000000048080723c */ /* 0x000ff60000081060 */
[----:B------:R-:W-:Y:S04]  /*2a7d0*/  @!UPT UIADD3 URZ, URZ, URZ, URZ ;  /* 0x0000003f3f3ff290 */ /* 0x000fe8000fffe03f */
[----:B------:R-:W-:Y:S04]  /*2a7e0*/  STL.64 [R1+0x4120], R234 ;  /* 0x004120ea01007387 */ /* 0x000fe80000100a00 */
[----:B------:R-:W-:Y:S04]  /*2a7f0*/  STL.64 [R1+0x4118], R232 ;  /* 0x004118e801007387 */ /* 0x000fe80000100a00 */
[----:B------:R-:W3:Y:S04]  /*2a800*/  LDL.LU.64 R104, [R1+0x15d0] ;  /* 0x0015d00001687983 */ /* 0x000ee80000300a00 */
[----:B------:R-:W3:Y:S01]  /*2a810*/  LDL.LU.64 R106, [R1+0x15d8] ;  /* 0x0015d800016a7983 */ /* 0x000ee20000300a00 */
[C---:B------:R-:W-:Y:S03]  /*2a820*/  HMMA.1688.F32.TF32 R204, R124.reuse, R192, R204 ;  /* 0x000000c07ccc723c */ /* 0x040fe600000810cc */
[----:B------:R-:W3:Y:S04]  /*2a830*/  LDL.LU.64 R100, [R1+0x15c0] ;  /* 0x0015c00001647983 */ /* 0x000ee80000300a00 */
[----:B------:R-:W3:Y:S01]  /*2a840*/  LDL.LU.64 R102, [R1+0x15c8] ;  /* 0x0015c80001667983 */ /* 0x000ee20000300a00 */
[C---:B------:R-:W-:Y:S03]  /*2a850*/  HMMA.1688.F32.TF32 R200, R124.reuse, R188, R200 ;  /* 0x000000bc7cc8723c */ /* 0x040fe600000810c8 */
[----:B------:R-:W3:Y:S04]  /*2a860*/  LDL.LU.64 R96, [R1+0x15b0] ;  /* 0x0015b00001607983 */ /* 0x000ee80000300a00 */
[----:B------:R-:W3:Y:S04]  /*2a870*/  LDL.LU.64 R98, [R1+0x15b8] ;  /* 0x0015b80001627983 */ /* 0x000ee80000300a00 */
[----:B------:R-:W-:Y:S04]  /*2a880*/  STL.64 [R1+0x4130], R130 ;  /* 0x0041308201007387 */ /* 0x000fe80000100a00 */
[----:B------:R4:W-:Y:S04]  /*2a890*/  STL.64 [R1+0x4128], R128 ;  /* 0x0041288001007387 */ /* 0x0009e80000100a00 */
[----:B------:R-:W-:Y:S04]  /*2a8a0*/  STL.64 [R1+0x940], R204 ;  /* 0x000940cc01007387 */ /* 0x000fe80000100a00 */
[----:B------:R-:W-:Y:S01]  /*2a8b0*/  STL.64 [R1+0x948], R206 ;  /* 0x000948ce01007387 */ /* 0x000fe20000100a00 */
[C---:B----4-:R-:W-:Y:S03]  /*2a8c0*/  HMMA.1688.F32.TF32 R128, R124.reuse, R184, R92 ;  /* 0x000000b87c80723c */ /* 0x050fe6000008105c */
[----:B------:R-:W4:Y:S04]  /*2a8d0*/  LDL.LU.64 R92, [R1+0x15a0] ;  /* 0x0015a000015c7983 */ /* 0x000f280000300a00 */
[----:B------:R-:W-:Y:S04]  /*2a8e0*/  STL.64 [R1+0x930], R200 ;  /* 0x000930c801007387 */ /* 0x000fe80000100a00 */
[----:B------:R-:W-:Y:S04]  /*2a8f0*/  STL.64 [R1+0x938], R202 ;  /* 0x000938ca01007387 */ /* 0x000fe80000100a00 */
[----:B------:R-:W4:Y:S01]  /*2a900*/  LDL.LU.64 R94, [R1+0x15a8] ;  /* 0x0015a800015e7983 */ /* 0x000f220000300a00 */
[C---:B------:R-:W-:Y:S07]  /*2a910*/  HMMA.1688.F32.TF32 R196, R124.reuse, R180, R196 ;  /* 0x000000b47cc4723c */ /* 0x040fee00000810c4 */
[----:B------:R-:W-:Y:S04]  /*2a920*/  STL.64 [R1+0x920], R128 ;  /* 0x0009208001007387 */ /* 0x000fe80000100a00 */
[----:B------:R1:W-:Y:S02]  /*2a930*/  STL.64 [R1+0x928], R130 ;  /* 0x0009288201007387 */ /* 0x0003e40000100a00 */
[C---:B-1----:R-:W-:Y:S10]  /*2a940*/  HMMA.1688.F32.TF32 R128, R124.reuse, R176, R140 ;  /* 0x000000b07c80723c */ /* 0x042ff4000008108c */
[----:B------:R-:W-:Y:S04]  /*2a950*/  STL.64 [R1+0x910], R196 ;  /* 0x000910c401007387 */ /* 0x000fe80000100a00 */
[----:B------:R-:W-:Y:S09]  /*2a960*/  STL.64 [R1+0x918], R198 ;  /* 0x000918c601007387 */ /* 0x000ff20000100a00 */
[----:B------:R-:W-:Y:S04]  /*2a970*/  STL.64 [R1+0x900], R128 ;  /* 0x0009008001007387 */ /* 0x000fe80000100a00 */
[----:B------:R1:W-:Y:S01]  /*2a980*/  STL.64 [R1+0x908], R130 ;  /* 0x0009088201007387 */ /* 0x0003e20000100a00 */
[C---:B--2---:R-:W-:Y:S08]  /*2a990*/  HMMA.1688.F32.TF32 R136, R124.reuse, R172, R136 ;  /* 0x000000ac7c88723c */ /* 0x044ff00000081088 */
[C---:B---3--:R-:W-:Y:S11]  /*2a9a0*/  HMMA.1688.F32.TF32 R132, R124.reuse, R168, R132 ;  /* 0x000000a87c84723c */ /* 0x048ff60000081084 */
[----:B------:R-:W-:Y:S04]  /*2a9b0*/  @!UPT UIADD3 URZ, URZ, URZ, URZ ;  /* 0x0000003f3f3ff290 */ /* 0x000fe8000fffe03f */
[----:B------:R2:W-:Y:S04]  /*2a9c0*/  STL.64 [R1+0x8f0], R136 ;  /* 0x0008f08801007387 */ /* 0x0005e80000100a00 */
[----:B------:R2:W-:Y:S01]  /*2a9d0*/  STL.64 [R1+0x8f8], R138 ;  /* 0x0008f88a01007387 */ /* 0x0005e20000100a00 */
[C---:B-1----:R-:W-:Y:S03]  /*2a9e0*/  HMMA.1688.F32.TF32 R128, R124.reuse, R164, R88 ;  /* 0x000000a47c80723c */ /* 0x042fe60000081058 */
[----:B------:R-:W3:Y:S04]  /*2a9f0*/  LDL.LU.64 R88, [R1+0x1590] ;  /* 0x0015900001587983 */ /* 0x000ee80000300a00 */
[----:B------:R1:W-:Y:S04]  /*2aa00*/  STL.64 [R1+0x8e0], R132 ;  /* 0x0008e08401007387 */ /* 0x0003e80000100a00 */
[----:B------:R1:W-:Y:S04]  /*2aa10*/  STL.64 [R1+0x8e8], R134 ;  /* 0x0008e88601007387 */ /* 0x0003e80000100a00 */
[----:B------:R-:W3:Y:S01]  /*2aa20*/  LDL.LU.64 R90, [R1+0x1598] ;  /* 0x00159800015a7983 */ /* 0x000ee20000300a00 */
[C---:B------:R-:W-:Y:S07]  /*2aa30*/  HMMA.1688.F32.TF32 R104, R124.reuse, R160, R104 ;  /* 0x000000a07c68723c */ /* 0x040fee0000081068 */
[----:B------:R1:W-:Y:S04]  /*2aa40*/  STL.64 [R1+0x8d0], R128 ;  /* 0x0008d08001007387 */ /* 0x0003e80000100a00 */
[----:B------:R1:W-:Y:S01]  /*2aa50*/  STL.64 [R1+0x8d8], R130 ;  /* 0x0008d88201007387 */ /* 0x0003e20000100a00 */
[C---:B------:R-:W-:Y:S03]  /*2aa60*/  HMMA.1688.F32.TF32 R100, R124.reuse, R156, R100 ;  /* 0x0000009c7c64723c */ /* 0x040fe60000081064 */
[----:B------:R-:W3:Y:S05]  /*2aa70*/  LDL.LU.64 R196, [R1+0x1570] ;  /* 0x0015700001c47983 */ /* 0x000eea0000300a00 */
[C---:B------:R-:W-:Y:S03]  /*2aa80*/  HMMA.1688.F32.TF32 R96, R124.reuse, R152, R96 ;  /* 0x000000987c60723c */ /* 0x040fe60000081060 */
[----:B------:R-:W-:Y:S04]  /*2aa90*/  STL.64 [R1+0x8c0], R104 ;  /* 0x0008c06801007387 */ /* 0x000fe80000100a00 */
[----:B------:R-:W-:Y:S04]  /*2aaa0*/  STL.64 [R1+0x8c8], R106 ;  /* 0x0008c86a01007387 */ /* 0x000fe80000100a00 */
[----:B------:R-:W3:Y:S04]  /*2aab0*/  LDL.LU.64 R198, [R1+0x1578] ;  /* 0x0015780001c67983 */ /* 0x000ee80000300a00 */
[----:B------:R1:W-:Y:S01]  /*2aac0*/  STL.64 [R1+0x8b0], R100 ;  /* 0x0008b06401007387 */ /* 0x0003e20000100a00 */
[C---:B----4-:R-:W-:Y:S03]  /*2aad0*/  HMMA.1688.F32.TF32 R92, R124.reuse, R12, R92 ;  /* 0x0000000c7c5c723c */ /* 0x050fe6000008105c */
[----:B------:R4:W-:Y:S04]  /*2aae0*/  STL.64 [R1+0x8b8], R102 ;  /* 0x0008b86601007387 */ /* 0x0009e80000100a00 */
[----:B------:R-:W3:Y:S04]  /*2aaf0*/  LDL.LU.64 R140, [R1+0x1470] ;  /* 0x00147000018c7983 */ /* 0x000ee80000300a00 */
[----:B------:R-:W3:Y:S04]  /*2ab00*/  LDL.LU.64 R142, [R1+0x1478] ;  /* 0x00147800018e7983 */ /* 0x000ee80000300a00 */
[----:B------:R1:W-:Y:S04]  /*2ab10*/  STL.64 [R1+0x890], R96 ;  /* 0x0008906001007387 */ /* 0x0003e80000100a00 */
[----:B------:R1:W-:Y:S04]  /*2ab20*/  STL.64 [R1+0x898], R98 ;  /* 0x0008986201007387 */ /* 0x0003e80000100a00 */
[----:B--2---:R-:W2:Y:S04]  /*2ab30*/  LDL.LU.64 R136, [R1+0x1460] ;  /* 0x0014600001887983 */ /* 0x004ea80000300a00 */
[----:B------:R-:W2:Y:S04]  /*2ab40*/  LDL.LU.64 R138, [R1+0x1468] ;  /* 0x00146800018a7983 */ /* 0x000ea80000300a00 */
[----:B-1----:R-:W2:Y:S04]  /*2ab50*/  LDL.LU.64 R132, [R1+0x1450] ;  /* 0x0014500001847983 */ /* 0x002ea80000300a00 */
[----:B------:R-:W2:Y:S04]  /*2ab60*/  LDL.LU.64 R134, [R1+0x1458] ;  /* 0x0014580001867983 */ /* 0x000ea80000300a00 */
[----:B------:R1:W-:Y:S04]  /*2ab70*/  STL.64 [R1+0x840], R92 ;  /* 0x0008405c01007387 */ /* 0x0003e80000100a00 */
[----:B------:R1:W-:Y:S04]  /*2ab80*/  STL.64 [R1+0x848], R94 ;  /* 0x0008485e01007387 */ /* 0x0003e80000100a00 */
[----:B------:R-:W2:Y:S04]  /*2ab90*/  LDL.LU.64 R128, [R1+0x1440] ;  /* 0x0014400001807983 */ /* 0x000ea80000300a00 */
[----:B------:R-:W2:Y:S04]  /*2aba0*/  LDL.LU.64 R130, [R1+0x1448] ;  /* 0x0014480001827983 */ /* 0x000ea80000300a00 */
[----:B------:R-:W2:Y:S04]  /*2abb0*/  LDL.LU.64 R100, [R1+0x1430] ;  /* 0x0014300001647983 */ /* 0x000ea80000300a00 */
[----:B----4-:R-:W2:Y:S04]  /*2abc0*/  LDL.LU.64 R102, [R1+0x1438] ;  /* 0x0014380001667983 */ /* 0x010ea80000300a00 */
[----:B------:R-:W2:Y:S04]  /*2abd0*/  LDL.LU.64 R96, [R1+0xb90] ;  /* 0x000b900001607983 */ /* 0x000ea80000300a00 */
[----:B------:R-:W2:Y:S01]  /*2abe0*/  LDL.LU.64 R98, [R1+0xb98] ;  /* 0x000b980001627983 */ /* 0x000ea20000300a00 */
[C---:B---3--:R-:W-:Y:S11]  /*2abf0*/  HMMA.1688.F32.TF32 R88, R124.reuse, R8, R88 ;  /* 0x000000087c58723c */ /* 0x048ff60000081058 */
[----:B------:R-:W-:Y:S11]  /*2ac00*/  @!UPT UIADD3 URZ, URZ, URZ, URZ ;  /* 0x0000003f3f3ff290 */ /* 0x000ff6000fffe03f */
[----:B------:R-:W-:Y:S01]  /*2ac10*/  @!UPT UIADD3 URZ, URZ, URZ, URZ ;  /* 0x0000003f3f3ff290 */ /* 0x000fe2000fffe03f */
[----:B------:R3:W-:Y:S04]  /*2ac20*/  STL.64 [R1+0x800], R88 ;  /* 0x0008005801007387 */ /* 0x0007e80000100a00 */
[----:B------:R3:W-:Y:S04]  /*2ac30*/  STL.64 [R1+0x808], R90 ;  /* 0x0008085a01007387 */ /* 0x0007e80000100a00 */
[----:B-1----:R-:W4:Y:S04]  /*2ac40*/  LDL.LU.64 R92, [R1+0x1420] ;  /* 0x00142000015c7983 */ /* 0x002f280000300a00 */
[----:B------:R-:W4:Y:S04]  /*2ac50*/  LDL.LU.64 R94, [R1+0x1428] ;  /* 0x00142800015e7983 */ /* 0x000f280000300a00 */
[----:B---3--:R-:W3:Y:S04]  /*2ac60*/  LDL.LU.64 R88, [R1+0x1410] ;  /* 0x0014100001587983 */ /* 0x008ee80000300a00 */
[----:B------:R-:W3:Y:S04]  /*2ac70*/  LDL.LU.64 R90, [R1+0x1418] ;  /* 0x00141800015a7983 */ /* 0x000ee80000300a00 */
[----:B------:R-:W3:Y:S04]  /*2ac80*/  LDL.LU.64 R104, [R1+0x1400] ;  /* 0x0014000001687983 */ /* 0x000ee80000300a00 */
[----:B------:R-:W3:Y:S01]  /*2ac90*/  LDL.LU.64 R106, [R1+0x1408] ;  /* 0x00140800016a7983 */ /* 0x000ee20000300a00 */
[----:B------:R-:W-:Y:S11]  /*2aca0*/  HMMA.1688.F32.TF32 R124, R124, R4, R196 ;  /* 0x000000047c7c723c */ /* 0x000ff600000810c4 */
[----:B------:R-:W-:Y:S11]  /*2acb0*/  @!UPT UIADD3 URZ, URZ, URZ, URZ ;  /* 0x0000003f3f3ff290 */ /* 0x000ff6000fffe03f */
[----:B------:R-:W-:Y:S01]  /*2acc0*/  @!UPT UIADD3 URZ, URZ, URZ, URZ ;  /* 0x0000003f3f3ff290 */ /* 0x000fe2000fffe03f */
[----:B------:R-:W-:Y:S01]  /*2acd0*/  STL.64 [R1+0x4140], R126 ;  /* 0x0041407e01007387 */ /* 0x000fe20000100a00 */
[C---:B------:R-:W-:Y:S03]  /*2ace0*/  HMMA.1688.F32.TF32 R140, R120.reuse, R192, R140 ;  /* 0x000000c0788c723c */ /* 0x040fe6000008108c */
[----:B------:R2:W-:Y:S05]  /*2acf0*/  STL.64 [R1+0x4138], R124 ;  /* 0x0041387c01007387 */ /* 0x0005ea0000100a00 */
[C---:B--2---:R-:W-:Y:S08]  /*2ad00*/  HMMA.1688.F32.TF32 R124, R120.reuse, R188, R136 ;  /* 0x000000bc787c723c */ /* 0x044ff00000081088 */
[C---:B------:R-:W-:Y:S08]  /*2ad10*/  HMMA.1688.F32.TF32 R132, R120.reuse, R184, R132 ;  /* 0x000000b87884723c */ /* 0x040ff00000081084 */
[C---:B------:R-:W-:Y:S01]  /*2ad20*/  HMMA.1688.F32.TF32 R128, R120.reuse, R180, R128 ;  /* 0x000000b47880723c */ /* 0x040fe20000081080 */
[----:B------:R-:W-:Y:S04]  /*2ad30*/  STL.64 [R1+0xbe0], R140 ;  /* 0x000be08c01007387 */ /* 0x000fe80000100a00 */
[----:B------:R-:W-:Y:S04]  /*2ad40*/  STL.64 [R1+0xbe8], R142 ;  /* 0x000be88e01007387 */ /* 0x000fe80000100a00 */
[----:B------:R-:W-:Y:S04]  /*2ad50*/  STL.64 [R1+0xbd0], R124 ;  /* 0x000bd07c01007387 */ /* 0x000fe80000100a00 */
[----:B------:R1:W-:Y:S04]  /*2ad60*/  STL.64 [R1+0xbd8], R126 ;  /* 0x000bd87e01007387 */ /* 0x0003e80000100a00 */
[----:B------:R-:W-:Y:S04]  /*2ad70*/  STL.64 [R1+0xbc0], R132 ;  /* 0x000bc08401007387 */ /* 0x000fe80000100a00 */
[----:B------:R-:W-:Y:S01]  /*2ad80*/  STL.64 [R1+0xbc8], R134 ;  /* 0x000bc88601007387 */ /* 0x000fe20000100a00 */
[C---:B-1----:R-:W-:Y:S03]  /*2ad90*/  HMMA.1688.F32.TF32 R124, R120.reuse, R176, R100 ;  /* 0x000000b0787c723c */ /* 0x042fe60000081064 */
[----:B------:R-:W2:Y:S04]  /*2ada0*/  LDL.LU.64 R100, [R1+0x13f0] ;  /* 0x0013f00001647983 */ /* 0x000ea80000300a00 */
[----:B------:R-:W-:Y:S04]  /*2adb0*/  STL.64 [R1+0xbb0], R128 ;  /* 0x000bb08001007387 */ /* 0x000fe80000100a00 */
[----:B------:R-:W-:Y:S04]  /*2adc0*/  STL.64 [R1+0xbb8], R130 ;  /* 0x000bb88201007387 */ /* 0x000fe80000100a00 */
[----:B------:R-:W2:Y:S08]  /*2add0*/  LDL.LU.64 R102, [R1+0x13f8] ;  /* 0x0013f80001667983 */ /* 0x000eb00000300a00 */
[----:B------:R-:W-:Y:S04]  /*2ade0*/  STL.64 [R1+0xba0], R124 ;  /* 0x000ba07c01007387 */ /* 0x000fe80000100a00 */
[----:B------:R1:W-:Y:S02]  /*2adf0*/  STL.64 [R1+0xba8], R126 ;  /* 0x000ba87e01007387 */ /* 0x0003e40000100a00 */
[C---:B-1----:R-:W-:Y:S02]  /*2ae00*/  HMMA.1688.F32.TF32 R124, R120.reuse, R172, R96 ;  /* 0x000000ac787c723c */ /* 0x042fe40000081060 */
[----:B------:R-:W2:Y:S04]  /*2ae10*/  LDL.LU.64 R96, [R1+0x13e0] ;  /* 0x0013e00001607983 */ /* 0x000ea80000300a00 */
[----:B------:R-:W2:Y:S11]  /*2ae20*/  LDL.LU.64 R98, [R1+0x13e8] ;  /* 0x0013e80001627983 */ /* 0x000eb60000300a00 */
[----:B------:R-:W-:Y:S06]  /*2ae30*/  @!UPT UIADD3 URZ, URZ, URZ, URZ ;  /* 0x0000003f3f3ff290 */ /* 0x000fec000fffe03f */
[----:B------:R-:W-:Y:S04]  /*2ae40*/  STL.64 [R1+0xb90], R124 ;  /* 0x000b907c01007387 */ /* 0x000fe80000100a00 */
[----:B------:R4:W-:Y:S02]  /*2ae50*/  STL.64 [R1+0xb98], R126 ;  /* 0x000b987e01007387 */ /* 0x0009e40000100a00 */
[C---:B----4-:R-:W-:Y:S02]  /*2ae60*/  HMMA.1688.F32.TF32 R124, R120.reuse, R168, R92 ;  /* 0x000000a8787c723c */ /* 0x050fe4000008105c */
[----:B------:R-:W4:Y:S04]  /*2ae70*/  LDL.LU.64 R92, [R1+0x13d0] ;  /* 0x0013d000015c7983 */ /* 0x000f280000300a00 */
[----:B------:R-:W4:Y:S11]  /*2ae80*/  LDL.LU.64 R94, [R1+0x13d8] ;  /* 0x0013d800015e7983 */ /* 0x000f360000300a00 */
[----:B------:R-:W-:Y:S06]  /*2ae90*/  @!UPT UIADD3 URZ, URZ, URZ, URZ ;  /* 0x0000003f3f3ff290 */ /* 0x000fec000fffe03f */
[----:B------:R-:W-:Y:S04]  /*2aea0*/  STL.64 [R1+0xb80], R124 ;  /* 0x000b807c01007387 */ /* 0x000fe80000100a00 */
[----:B------:R3:W-:Y:S02]  /*2aeb0*/  STL.64 [R1+0xb88], R126 ;  /* 0x000b887e01007387 */ /* 0x0007e40000100a00 */
[C---:B---3--:R-:W-:Y:S02]  /*2aec0*/  HMMA.1688.F32.TF32 R124, R120.reuse, R164, R88 ;  /* 0x000000a4787c723c */ /* 0x048fe40000081058 */
[----:B------:R-:W3:Y:S04]  /*2aed0*/  LDL.LU.64 R88, [R1+0x13c0] ;  /* 0x0013c00001587983 */ /* 0x000ee80000300a00 */
[----:B------:R-:W3:Y:S02]  /*2aee0*/  LDL.LU.64 R90, [R1+0x13c8] ;  /* 0x0013c800015a7983 */ /* 0x000ee40000300a00 */
[C---:B------:R-:W-:Y:S11]  /*2aef0*/  HMMA.1688.F32.TF32 R104, R120.reuse, R160, R104 ;  /* 0x000000a07868723c */ /* 0x040ff60000081068 */
[----:B------:R-:W-:Y:S04]  /*2af00*/  @!UPT UIADD3 URZ, URZ, URZ, URZ ;  /* 0x0000003f3f3ff290 */ /* 0x000fe8000fffe03f */
[----:B------:R1:W-:Y:S04]  /*2af10*/  STL.64 [R1+0xb70], R124 ;  /* 0x000b707c01007387 */ /* 0x0003e80000100a00 */
[----:B------:R1:W-:Y:S04]  /*2af20*/  STL.64 [R1+0xb78], R126 ;  /* 0x000b787e01007387 */ /* 0x0003e80000100a00 */
[----:B------:R-:W3:Y:S04]  /*2af30*/  LDL.LU.64 R128, [R1+0x13b0] ;  /* 0x0013b00001807983 */ /* 0x000ee80000300a00 */
[----:B------:R-:W3:Y:S04]  /*2af40*/  LDL.LU.64 R130, [R1+0x13b8] ;  /* 0x0013b80001827983 */ /* 0x000ee80000300a00 */
[----:B------:R1:W-:Y:S04]  /*2af50*/  STL.64 [R1+0xb60], R104 ;  /* 0x000b606801007387 */ /* 0x0003e80000100a00 */
[----:B------:R1:W-:Y:S04]  /*2af60*/  STL.64 [R1+0xb68], R106 ;  /* 0x000b686a01007387 */ /* 0x0003e80000100a00 */
[----:B-1----:R-:W3:Y:S04]  /*2af70*/  LDL.LU.64 R124, [R1+0x13a0] ;  /* 0x0013a000017c7983 */ /* 0x002ee80000300a00 */
[----:B------:R-:W3:Y:S04]  /*2af80*/  LDL.LU.64 R126, [R1+0x13a8] ;  /* 0x0013a800017e7983 */ /* 0x000ee80000300a00 */
[----:B------:R-:W3:Y:S04]  /*2af90*/  LDL.LU.64 R104, [R1+0x1390] ;  /* 0x0013900001687983 */ /* 0x000ee80000300a00 */
[----:B------:R-:W3:Y:S01]  /*2afa0*/  LDL.LU.64 R106, [R1+0x1398] ;  /* 0x00139800016a7983 */ /* 0x000ee20000300a00 */
[C---:B--2---:R-:W-:Y:S03]  /*2afb0*/  HMMA.1688.F32.TF32 R132, R120.reuse, R156, R100 ;  /* 0x0000009c7884723c */ /* 0x044fe60000081064 */
[----:B------:R-:W2:Y:S04]  /*2afc0*/  LDL.LU.64 R100, [R1+0x1380] ;  /* 0x0013800001647983 */ /* 0x000ea80000300a00 */
[----:B------:R-:W2:Y:S11]  /*2afd0*/  LDL.LU.64 R102, [R1+0x1388] ;  /* 0x0013880001667983 */ /* 0x000eb60000300a00 */
[----:B------:R-:W-:Y:S05]  /*2afe0*/  @!UPT UIADD3 URZ, URZ, URZ, URZ ;  /* 0x0000003f3f3ff290 */ /* 0x000fea000fffe03f */
        /* <DEDUP_REMOVED lines=17> */
[----:B------:R-:W-:Y:S08]  /*2b100*/  HMMA.1688.F32.TF32 R120, R120, R4, R128 ;  /* 0x000000047878723c */ /* 0x000ff00000081080 */
[C---:B------:R-:W-:Y:S07]  /*2b110*/  HMMA.1688.F32.TF32 R124, R116.reuse, R192, R124 ;  /* 0x000000c0747c723c */ /* 0x040fee000008107c */
[----:B------:R-:W-:Y:S04]  /*2b120*/  STL.64 [R1+0xb20], R132 ;  /* 0x000b208401007387 */ /* 0x000fe80000100a00 */
[----:B------:R-:W-:Y:S04]  /*2b130*/  STL.64 [R1+0xb28], R134 ;  /* 0x000b288601007387 */ /* 0x000fe80000100a00 */
[----:B------:R-:W-:Y:S01]  /*2b140*/  STL.64 [R1+0x41d0], R122 ;  /* 0x0041d07a01007387 */ /* 0x000fe20000100a00 */
[C---:B------:R-:W-:Y:S03]  /*2b150*/  HMMA.1688.F32.TF32 R104, R116.reuse, R188, R104 ;  /* 0x000000bc7468723c */ /* 0x040fe60000081068 */
[----:B------:R1:W-:Y:S04]  /*2b160*/  STL.64 [R1+0x41c8], R120 ;  /* 0x0041c87801007387 */ /* 0x0003e80000100a00 */
[----:B-1----:R-:W3:Y:S04]  /*2b170*/  LDL.LU.64 R120, [R1+0x1330] ;  /* 0x0013300001787983 */ /* 0x002ee80000300a00 */
[----:B------:R-:W-:Y:S04]  /*2b180*/  STL.64 [R1+0xe00], R124 ;  /* 0x000e007c01007387 */ /* 0x000fe80000100a00 */
[----:B------:R-:W-:Y:S04]  /*2b190*/  STL.64 [R1+0xe08], R126 ;  /* 0x000e087e01007387 */ /* 0x000fe80000100a00 */
[----:B------:R-:W3:Y:S04]  /*2b1a0*/  LDL.LU.64 R122, [R1+0x1338] ;  /* 0x00133800017a7983 */ /* 0x000ee80000300a00 */
[----:B------:R-:W-:Y:S04]  /*2b1b0*/  STL.64 [R1+0xdf0], R104 ;  /* 0x000df06801007387 */ /* 0x000fe80000100a00 */
[----:B------:R2:W-:Y:S02]  /*2b1c0*/  STL.64 [R1+0xdf8], R106 ;  /* 0x000df86a01007387 */ /* 0x0005e40000100a00 */
[C---:B--2---:R-:W-:Y:S02]  /*2b1d0*/  HMMA.1688.F32.TF32 R104, R116.reuse, R184, R100 ;  /* 0x000000b87468723c */ /* 0x044fe40000081064 */
[----:B------:R-:W3:Y:S04]  /*2b1e0*/  LDL.LU.64 R100, [R1+0x1310] ;  /* 0x0013100001647983 */ /* 0x000ee80000300a00 */
[----:B------:R-:W3:Y:S02]  /*2b1f0*/  LDL.LU.64 R102, [R1+0x1318] ;  /* 0x0013180001667983 */ /* 0x000ee40000300a00 */
[C---:B------:R-:W-:Y:S11]  /*2b200*/  HMMA.1688.F32.TF32 R96, R116.reuse, R180, R96 ;  /* 0x000000b47460723c */ /* 0x040ff60000081060 */
[----:B------:R-:W-:Y:S04]  /*2b210*/  @!UPT UIADD3 URZ, URZ, URZ, URZ ;  /* 0x0000003f3f3ff290 */ /* 0x000fe8000fffe03f */
[----:B------:R1:W-:Y:S04]  /*2b220*/  STL.64 [R1+0xde0], R104 ;  /* 0x000de06801007387 */ /* 0x0003e80000100a00 */
[----:B------:R1:W-:Y:S04]  /*2b230*/  STL.64 [R1+0xde8], R106 ;  /* 0x000de86a01007387 */ /* 0x0003e80000100a00 */
[----:B-1----:R-:W3:Y:S04]  /*2b240*/  LDL.LU.64 R104, [R1+0x12f0] ;  /* 0x0012f00001687983 */ /* 0x002ee80000300a00 */
[----:B------:R-:W3:Y:S04]  /*2b250*/  LDL.LU.64 R106, [R1+0x12f8] ;  /* 0x0012f800016a7983 */ /* 0x000ee80000300a00 */
[----:B------:R1:W-:Y:S04]  /*2b260*/  STL.64 [R1+0xdd0], R96 ;  /* 0x000dd06001007387 */ /* 0x0003e80000100a00 */
[----:B------:R1:W-:Y:S04]  /*2b270*/  STL.64 [R1+0xdd8], R98 ;  /* 0x000dd86201007387 */ /* 0x0003e80000100a00 */
[----:B-1----:R-:W3:Y:S04]  /*2b280*/  LDL.LU.64 R96, [R1+0x12b0] ;  /* 0x0012b00001607983 */ /* 0x002ee80000300a00 */
[----:B------:R-:W3:Y:S01]  /*2b290*/  LDL.LU.64 R98, [R1+0x12b8] ;  /* 0x0012b80001627983 */ /* 0x000ee20000300a00 */
[C---:B----4-:R-:W-:Y:S11]  /*2b2a0*/  HMMA.1688.F32.TF32 R92, R116.reuse, R176, R92 ;  /* 0x000000b0745c723c */ /* 0x050ff6000008105c */
[----:B------:R-:W-:Y:S11]  /*2b2b0*/  @!UPT UIADD3 URZ, URZ, URZ, URZ ;  /* 0x0000003f3f3ff290 */ /* 0x000ff6000fffe03f */
[----:B------:R-:W-:Y:S01]  /*2b2c0*/  @!UPT UIADD3 URZ, URZ, URZ, URZ ;  /* 0x0000003f3f3ff290 */ /* 0x000fe2000fffe03f */
[----:B------:R1:W-:Y:S04]  /*2b2d0*/  STL.64 [R1+0xdc0], R92 ;  /* 0x000dc05c01007387 */ /* 0x0003e80000100a00 */
[----:B------:R4:W-:Y:S04]  /*2b2e0*/  STL.64 [R1+0xdc8], R94 ;  /* 0x000dc85e01007387 */ /* 0x0009e80000100a00 */
[----:B-1----:R-:W2:Y:S04]  /*2b2f0*/  LDL.LU.64 R92, [R1+0xd60] ;  /* 0x000d6000015c7983 */ /* 0x002ea80000300a00 */
[----:B----4-:R-:W2:Y:S01]  /*2b300*/  LDL.LU.64 R94, [R1+0xd68] ;  /* 0x000d6800015e7983 */ /* 0x010ea20000300a00 */
[C---:B---3--:R-:W-:Y:S11]  /*2b310*/  HMMA.1688.F32.TF32 R88, R116.reuse, R172, R88 ;  /* 0x000000ac7458723c */ /* 0x048ff60000081058 */
[----:B------:R-:W-:Y:S11]  /*2b320*/  @!UPT UIADD3 URZ, URZ, URZ, URZ ;  /* 0x0000003f3f3ff290 */ /* 0x000ff6000fffe03f */
[----:B------:R-:W-:Y:S01]  /*2b330*/  @!UPT UIADD3 URZ, URZ, URZ, URZ ;  /* 0x0000003f3f3ff290 */ /* 0x000fe2000fffe03f */
[----:B------:R1:W-:Y:S04]  /*2b340*/  STL.64 [R1+0xdb0], R88 ;  /* 0x000db05801007387 */ /* 0x0003e80000100a00 */
[----:B------:R3:W-:Y:S04]  /*2b350*/  STL.64 [R1+0xdb8], R90 ;  /* 0x000db85a01007387 */ /* 0x0007e80000100a00 */
[----:B------:R-:W4:Y:S04]  /*2b360*/  LDL.LU.64 R124, [R1+0xd50] ;  /* 0x000d5000017c7983 */ /* 0x000f280000300a00 */
[----:B------:R-:W4:Y:S04]  /*2b370*/  LDL.LU.64 R126, [R1+0xd58] ;  /* 0x000d5800017e7983 */ /* 0x000f280000300a00 */
[----:B-1----:R-:W4:Y:S04]  /*2b380*/  LDL.LU.64 R88, [R1+0xd40] ;  /* 0x000d400001587983 */ /* 0x002f280000300a00 */
[----:B---3--:R-:W3:Y:S01]  /*2b390*/  LDL.LU.64 R90, [R1+0xd48] ;  /* 0x000d4800015a7983 */ /* 0x008ee20000300a00 */
[C---:B------:R-:W-:Y:S03]  /*2b3a0*/  HMMA.1688.F32.TF32 R128, R116.reuse, R168, R120 ;  /* 0x000000a87480723c */ /* 0x040fe60000081078 */
[----:B------:R-:W3:Y:S04]  /*2b3b0*/  LDL.LU.64 R120, [R1+0x12a0] ;  /* 0x0012a00001787983 */ /* 0x000ee80000300a00 */
[----:B------:R-:W3:Y:S11]  /*2b3c0*/  LDL.LU.64 R122, [R1+0x12a8] ;  /* 0x0012a800017a7983 */ /* 0x000ef60000300a00 */
[----:B------:R-:W-:Y:S05]  /*2b3d0*/  @!UPT UIADD3 URZ, URZ, URZ, URZ ;  /* 0x0000003f3f3ff290 */ /* 0x000fea000fffe03f */
[----:B------:R-:W-:Y:S04]  /*2b3e0*/  STL.64 [R1+0xda0], R128 ;  /* 0x000da08001007387 */ /* 0x000fe80000100a00 */
[----:B------:R1:W-:Y:S02]  /*2b3f0*/  STL.64 [R1+0xda8], R130 ;  /* 0x000da88201007387 */ /* 0x0003e40000100a00 */
[C---:B-1----:R-:W-:Y:S02]  /*2b400*/  HMMA.1688.F32.TF32 R128, R116.reuse, R164, R100 ;  /* 0x000000a47480723c */ /* 0x042fe40000081064 */
[----:B------:R-:W3:Y:S04]  /*2b410*/  LDL.LU.64 R100, [R1+0x1260] ;  /* 0x0012600001647983 */ /* 0x000ee80000300a00 */
[----:B------:R-:W3:Y:S11]  /*2b420*/  LDL.LU.64 R102, [R1+0x1268] ;  /* 0x0012680001667983 */ /* 0x000ef60000300a00 */
[----:B------:R-:W-:Y:S06]  /*2b430*/  @!UPT UIADD3 URZ, URZ, URZ, URZ ;  /* 0x0000003f3f3ff290 */ /* 0x000fec000fffe03f */
        /* <DEDUP_REMOVED lines=14> */
[C---:B--2---:R-:W-:Y:S02]  /*2b520*/  HMMA.1688.F32.TF32 R128, R116.reuse, R152, R92 ;  /* 0x000000987480723c */ /* 0x044fe4000008105c */
[----:B------:R-:W2:Y:S04]  /*2b530*/  LDL.LU.64 R92, [R1+0x1130] ;  /* 0x00113000015c7983 */ /* 0x000ea80000300a00 */
[----:B------:R-:W2:Y:S11]  /*2b540*/  LDL.LU.64 R94, [R1+0x1138] ;  /* 0x00113800015e7983 */ /* 0x000eb60000300a00 */
[----:B------:R-:W-:Y:S06]  /*2b550*/  @!UPT UIADD3 URZ, URZ, URZ, URZ ;  /* 0x0000003f3f3ff290 */ /* 0x000fec000fffe03f */
[----:B------:R-:W-:Y:S04]  /*2b560*/  STL.64 [R1+0xd60], R128 ;  /* 0x000d608001007387 */ /* 0x000fe80000100a00 */
[----:B------:R4:W-:Y:S02]  /*2b570*/  STL.64 [R1+0xd68], R130 ;  /* 0x000d688201007387 */ /* 0x0009e40000100a00 */
[C---:B----4-:R-:W-:Y:S08]  /*2b580*/  HMMA.1688.F32.TF32 R128, R116.reuse, R12, R124 ;  /* 0x0000000c7480723c */ /* 0x050ff0000008107c */
[C---:B---3--:R-:W-:Y:S01]  /*2b590*/  HMMA.1688.F32.TF32 R124, R116.reuse, R8, R88 ;  /* 0x00000008747c723c */ /* 0x048fe20000081058 */
[----:B------:R-:W3:Y:S11]  /*2b5a0*/  LDL.LU.64 R88, [R1+0xfd0] ;  /* 0x000fd00001587983 */ /* 0x000ef60000300a00 */
[----:B------:R-:W-:Y:S03]  /*2b5b0*/  @!UPT UIADD3 URZ, URZ, URZ, URZ ;  /* 0x0000003f3f3ff290 */ /* 0x000fe6000fffe03f */
[----:B------:R-:W-:Y:S04]  /*2b5c0*/  STL.64 [R1+0xd50], R128 ;  /* 0x000d508001007387 */ /* 0x000fe80000100a00 */
[----:B------:R-:W-:Y:S04]  /*2b5d0*/  STL.64 [R1+0xd58], R130 ;  /* 0x000d588201007387 */ /* 0x000fe80000100a00 */
[----:B------:R-:W3:Y:S01]  /*2b5e0*/  LDL.LU.64 R90, [R1+0xfd8] ;  /* 0x000fd800015a7983 */ /* 0x000ee20000300a00 */
[----:B------:R-:W-:Y:S03]  /*2b5f0*/  HMMA.1688.F32.TF32 R116, R116, R4, R120 ;  /* 0x000000047474723c */ /* 0x000fe60000081078 */
[----:B------:R-:W-:Y:S04]  /*2b600*/  STL.64 [R1+0xd40], R124 ;  /* 0x000d407c01007387 */ /* 0x000fe80000100a00 */
[----:B------:R-:W-:Y:S11]  /*2b610*/  STL.64 [R1+0xd48], R126 ;  /* 0x000d487e01007387 */ /* 0x000ff60000100a00 */
[----:B------:R-:W-:Y:S05]  /*2b620*/  @!UPT UIADD3 URZ, URZ, URZ, URZ ;  /* 0x0000003f3f3ff290 */ /* 0x000fea000fffe03f */
[----:B------:R-:W-:Y:S04]  /*2b630*/  STL.64 [R1+0x41e0], R118 ;  /* 0x0041e07601007387 */ /* 0x000fe80000100a00 */
[----:B------:R1:W-:Y:S02]  /*2b640*/  STL.64 [R1+0x41d8], R116 ;  /* 0x0041d87401007387 */ /* 0x0003e40000100a00 */
[C---:B-1----:R-:W-:Y:S02]  /*2b650*/  HMMA.1688.F32.TF32 R116, R112.reuse, R192, R100 ;  /* 0x000000c07074723c */ /* 0x042fe40000081064 */
[----:B------:R-:W4:Y:S04]  /*2b660*/  LDL.LU.64 R100, [R1+0xfc0] ;  /* 0x000fc00001647983 */ /* 0x000f280000300a00 */
[----:B------:R-:W4:Y:S11]  /*2b670*/  LDL.LU.64 R102, [R1+0xfc8] ;  /* 0x000fc80001667983 */ /* 0x000f360000300a00 */
[----:B------:R-:W-:Y:S06]  /*2b680*/  @!UPT UIADD3 URZ, URZ, URZ, URZ ;  /* 0x0000003f3f3ff290 */ /* 0x000fec000fffe03f */
[----:B------:R1:W-:Y:S04]  /*2b690*/  STL.64 [R1+0x1010], R116 ;  /* 0x0010107401007387 */ /* 0x0003e80000100a00 */
[----:B------:R1:W-:Y:S04]  /*2b6a0*/  STL.64 [R1+0x1018], R118 ;  /* 0x0010187601007387 */ /* 0x0003e80000100a00 */
[----:B-1----:R-:W4:Y:S01]  /*2b6b0*/  LDL.LU.64 R116, [R1+0xfb0] ;  /* 0x000fb00001747983 */ /* 0x002f220000300a00 */
[C---:B------:R-:W-:Y:S03]  /*2b6c0*/  HMMA.1688.F32.TF32 R104, R112.reuse, R188, R104 ;  /* 0x000000bc7068723c */ /* 0x040fe60000081068 */
[----:B------:R-:W4:Y:S11]  /*2b6d0*/  LDL.LU.64 R118, [R1+0xfb8] ;  /* 0x000fb80001767983 */ /* 0x000f360000300a00 */
[----:B------:R-:W-:Y:S09]  /*2b6e0*/  @!UPT UIADD3 URZ, URZ, URZ, URZ ;  /* 0x0000003f3f3ff290 */ /* 0x000ff2000fffe03f */
[----:B------:R-:W-:Y:S04]  /*2b6f0*/  STL.64 [R1+0x1000], R104 ;  /* 0x0010006801007387 */ /* 0x000fe80000100a00 */
[----:B------:R1:W-:Y:S02]  /*2b700*/  STL.64 [R1+0x1008], R106 ;  /* 0x0010086a01007387 */ /* 0x0003e40000100a00 */
[C---:B-1----:R-:W-:Y:S02]  /*2b710*/  HMMA.1688.F32.TF32 R104, R112.reuse, R184, R96 ;  /* 0x000000b87068723c */ /* 0x042fe40000081060 */
[----:B------:R-:W4:Y:S04]  /*2b720*/  LDL.LU.64 R96, [R1+0x1120] ;  /* 0x0011200001607983 */ /* 0x000f280000300a00 */
[----:B------:R-:W4:Y:S11]  /*2b730*/  LDL.LU.64 R98, [R1+0x1128] ;  /* 0x0011280001627983 */ /* 0x000f360000300a00 */
[----:B------:R-:W-:Y:S06]  /*2b740*/  @!UPT UIADD3 URZ, URZ, URZ, URZ ;  /* 0x0000003f3f3ff290 */ /* 0x000fec000fffe03f */
[----:B------:R-:W-:Y:S04]  /*2b750*/  STL.64 [R1+0xff0], R104 ;  /* 0x000ff06801007387 */ /* 0x000fe80000100a00 */
[----:B------:R2:W-:Y:S02]  /*2b760*/  STL.64 [R1+0xff8], R106 ;  /* 0x000ff86a01007387 */ /* 0x0005e40000100a00 */
[C---:B--2---:R-:W-:Y:S02]  /*2b770*/  HMMA.1688.F32.TF32 R104, R112.reuse, R180, R92 ;  /* 0x000000b47068723c */ /* 0x044fe4000008105c */
[----:B------:R-:W2:Y:S04]  /*2b780*/  LDL.LU.64 R92, [R1+0xf90] ;  /* 0x000f9000015c7983 */ /* 0x000ea80000300a00 */
[----:B------:R-:W2:Y:S11]  /*2b790*/  LDL.LU.64 R94, [R1+0xf98] ;  /* 0x000f9800015e7983 */ /* 0x000eb60000300a00 */
[----:B------:R-:W-:Y:S06]  /*2b7a0*/  @!UPT UIADD3 URZ, URZ, URZ, URZ ;  /* 0x0000003f3f3ff290 */ /* 0x000fec000fffe03f */
[----:B------:R1:W-:Y:S04]  /*2b7b0*/  STL.64 [R1+0xfe0], R104 ;  /* 0x000fe06801007387 */ /* 0x0003e80000100a00 */
[----:B------:R1:W-:Y:S04]  /*2b7c0*/  STL.64 [R1+0xfe8], R106 ;  /* 0x000fe86a01007387 */ /* 0x0003e80000100a00 */
[----:B------:R-:W2:Y:S04]  /*2b7d0*/  LDL.LU.64 R120, [R1+0xf80] ;  /* 0x000f800001787983 */ /* 0x000ea80000300a00 */
[----:B------:R-:W2:Y:S04]  /*2b7e0*/  LDL.LU.64 R122, [R1+0xf88] ;  /* 0x000f8800017a7983 */ /* 0x000ea80000300a00 */
[----:B-1----:R-:W2:Y:S04]  /*2b7f0*/  LDL.LU.64 R104, [R1+0xf70] ;  /* 0x000f700001687983 */ /* 0x002ea80000300a00 */
[----:B------:R-:W2:Y:S01]  /*2b800*/  LDL.LU.64 R106, [R1+0xf78] ;  /* 0x000f7800016a7983 */ /* 0x000ea20000300a00 */
[C---:B---3--:R-:W-:Y:S03]  /*2b810*/  HMMA.1688.F32.TF32 R124, R112.reuse, R176, R88 ;  /* 0x000000b0707c723c */ /* 0x048fe60000081058 */
[----:B------:R-:W3:Y:S04]  /*2b820*/  LDL.LU.64 R88, [R1+0x1100] ;  /* 0x0011000001587983 */ /* 0x000ee80000300a00 */
[----:B------:R-:W3:Y:S11]  /*2b830*/  LDL.LU.64 R90, [R1+0x1108] ;  /* 0x00110800015a7983 */ /* 0x000ef60000300a00 */
[----:B------:R-:W-:Y:S05]  /*2b840*/  @!UPT UIADD3 URZ, URZ, URZ, URZ ;  /* 0x0000003f3f3ff290 */ /* 0x000fea000fffe03f */
        /* <DEDUP_REMOVED lines=26> */
[C---:B-1----:R-:W-:Y:S08]  /*2b9f0*/  HMMA.1688.F32.TF32 R124, R112.reuse, R156, R120 ;  /* 0x0000009c707c723c */ /* 0x042ff00000081078 */
[C---:B------:R-:W-:Y:S01]  /*2ba00*/  HMMA.1688.F32.TF32 R120, R112.reuse, R152, R104 ;  /* 0x000000987078723c */ /* 0x040fe20000081068 */
[----:B------:R-:W2:Y:S11]  /*2ba10*/  LDL.LU.64 R104, [R1+0x1180] ;  /* 0x0011800001687983 */ /* 0x000eb60000300a00 */
[----:B------:R-:W-:Y:S03]  /*2ba20*/  @!UPT UIADD3 URZ, URZ, URZ, URZ ;  /* 0x0000003f3f3ff290 */ /* 0x000fe6000fffe03f */
[----:B------:R-:W-:Y:S04]  /*2ba30*/  STL.64 [R1+0xf80], R124 ;  /* 0x000f807c01007387 */ /* 0x000fe80000100a00 */
[----:B------:R-:W-:Y:S04]  /*2ba40*/  STL.64 [R1+0xf88], R126 ;  /* 0x000f887e01007387 */ /* 0x000fe80000100a00 */
[----:B------:R-:W2:Y:S04]  /*2ba50*/  LDL.LU.64 R106, [R1+0x1188] ;  /* 0x00118800016a7983 */ /* 0x000ea80000300a00 */
[----:B------:R-:W-:Y:S04]  /*2ba60*/  STL.64 [R1+0xf70], R120 ;  /* 0x000f707801007387 */ /* 0x000fe80000100a00 */
[----:B------:R3:W-:Y:S02]  /*2ba70*/  STL.64 [R1+0xf78], R122 ;  /* 0x000f787a01007387 */ /* 0x0007e40000100a00 */
[C---:B---3--:R-:W-:Y:S02]  /*2ba80*/  HMMA.1688.F32.TF32 R120, R112.reuse, R12, R88 ;  /* 0x0000000c7078723c */ /* 0x048fe40000081058 */
[----:B------:R-:W3:Y:S04]  /*2ba90*/  LDL.LU.64 R88, [R1+0x1200] ;  /* 0x0012000001587983 */ /* 0x000ee80000300a00 */
[----:B------:R-:W3:Y:S11]  /*2baa0*/  LDL.LU.64 R90, [R1+0x1208] ;  /* 0x00120800015a7983 */ /* 0x000ef60000300a00 */
[----:B------:R-:W-:Y:S06]  /*2bab0*/  @!UPT UIADD3 URZ, URZ, URZ, URZ ;  /* 0x0000003f3f3ff290 */ /* 0x000fec000fffe03f */
[----:B------:R-:W-:Y:S04]  /*2bac0*/  STL.64 [R1+0xf60], R120 ;  /* 0x000f607801007387 */ /* 0x000fe80000100a00 */
[----:B------:R4:W-:Y:S02]  /*2bad0*/  STL.64 [R1+0xf68], R122 ;  /* 0x000f687a01007387 */ /* 0x0009e40000100a00 */
[C---:B----4-:R-:W-:Y:S02]  /*2bae0*/  HMMA.1688.F32.TF32 R120, R112.reuse, R8, R100 ;  /* 0x000000087078723c */ /* 0x050fe40000081064 */
[----:B------:R-:W4:Y:S04]  /*2baf0*/  LDL.LU.64 R100, [R1+0x1210] ;  /* 0x0012100001647983 */ /* 0x000f280000300a00 */
[----:B------:R-:W4:Y:S02]  /*2bb00*/  LDL.LU.64 R102, [R1+0x1218] ;  /* 0x0012180001667983 */ /* 0x000f240000300a00 */
[----:B------:R-:W-:Y:S11]  /*2bb10*/  HMMA.1688.F32.TF32 R112, R112, R4, R116 ;  /* 0x000000047070723c */ /* 0x000ff60000081074 */
[----:B------:R-:W-:Y:S04]  /*2bb20*/  @!UPT UIADD3 URZ, URZ, URZ, URZ ;  /* 0x0000003f3f3ff290 */ /* 0x000fe8000fffe03f */
[----:B------:R-:W-:Y:S04]  /*2bb30*/  STL.64 [R1+0xf50], R120 ;  /* 0x000f507801007387 */ /* 0x000fe80000100a00 */
[----:B------:R-:W-:Y:S04]  /*2bb40*/  STL.64 [R1+0xf58], R122 ;  /* 0x000f587a01007387 */ /* 0x000fe80000100a00 */
[----:B------:R-:W-:Y:S04]  /*2bb50*/  STL.64 [R1+0x41f0], R114 ;  /* 0x0041f07201007387 */ /* 0x000fe80000100a00 */
[----:B------:R1:W-:Y:S01]  /*2bb60*/  STL.64 [R1+0x41e8], R112 ;  /* 0x0041e87001007387 */ /* 0x0003e20000100a00 */
[C---:B------:R-:W-:Y:S03]  /*2bb70*/  HMMA.1688.F32.TF32 R96, R108.reuse, R192, R96 ;  /* 0x000000c06c60723c */ /* 0x040fe60000081060 */
[----:B-1----:R-:W4:Y:S04]  /*2bb80*/  LDL.LU.64 R112, [R1+0x1220] ;  /* 0x0012200001707983 */ /* 0x002f280000300a00 */
[----:B------:R-:W4:Y:S11]  /*2bb90*/  LDL.LU.64 R114, [R1+0x1228] ;  /* 0x0012280001727983 */ /* 0x000f360000300a00 */
[----:B------:R-:W-:Y:S05]  /*2bba0*/  @!UPT UIADD3 URZ, URZ, URZ, URZ ;  /* 0x0000003f3f3ff290 */ /* 0x000fea000fffe03f */
[----:B------:R1:W-:Y:S04]  /*2bbb0*/  STL.64 [R1+0x11b0], R96 ;  /* 0x0011b06001007387 */ /* 0x0003e80000100a00 */
[----:B------:R1:W-:Y:S04]  /*2bbc0*/  STL.64 [R1+0x11b8], R98 ;  /* 0x0011b86201007387 */ /* 0x0003e80000100a00 */
[----:B-1----:R-:W4:Y:S04]  /*2bbd0*/  LDL.LU.64 R96, [R1+0x1230] ;  /* 0x0012300001607983 */ /* 0x002f280000300a00 */
[----:B------:R-:W4:Y:S01]  /*2bbe0*/  LDL.LU.64 R98, [R1+0x1238] ;  /* 0x0012380001627983 */ /* 0x000f220000300a00 */
[C---:B--2---:R-:W-:Y:S11]  /*2bbf0*/  HMMA.1688.F32.TF32 R92, R108.reuse, R188, R92 ;  /* 0x000000bc6c5c723c */ /* 0x044ff6000008105c */
[----:B------:R-:W-:Y:S11]  /*2bc00*/  @!UPT UIADD3 URZ, URZ, URZ, URZ ;  /* 0x0000003f3f3ff290 */ /* 0x000ff6000fffe03f */
[----:B------:R-:W-:Y:S01]  /*2bc10*/  @!UPT UIADD3 URZ, URZ, URZ, URZ ;  /* 0x0000003f3f3ff290 */ /* 0x000fe2000fffe03f */
[----:B------:R1:W-:Y:S04]  /*2bc20*/  STL.64 [R1+0x11a0], R92 ;  /* 0x0011a05c01007387 */ /* 0x0003e80000100a00 */
[----:B------:R2:W-:Y:S04]  /*2bc30*/  STL.64 [R1+0x11a8], R94 ;  /* 0x0011a85e01007387 */ /* 0x0005e80000100a00 */
[----:B------:R-:W4:Y:S04]  /*2bc40*/  LDL.LU.64 R116, [R1+0x1240] ;  /* 0x0012400001747983 */ /* 0x000f280000300a00 */
[----:B------:R-:W4:Y:S04]  /*2bc50*/  LDL.LU.64 R118, [R1+0x1248] ;  /* 0x0012480001767983 */ /* 0x000f280000300a00 */
[----:B-1----:R-:W4:Y:S04]  /*2bc60*/  LDL.LU.64 R92, [R1+0x1540] ;  /* 0x00154000015c7983 */ /* 0x002f280000300a00 */
[----:B--2---:R-:W2:Y:S01]  /*2bc70*/  LDL.LU.64 R94, [R1+0x1548] ;  /* 0x00154800015e7983 */ /* 0x004ea20000300a00 */
[C---:B------:R-:W-:Y:S03]  /*2bc80*/  HMMA.1688.F32.TF32 R120, R108.reuse, R184, R104 ;  /* 0x000000b86c78723c */ /* 0x040fe60000081068 */
        /* <DEDUP_REMOVED lines=29> */
[C---:B-1----:R-:W-:Y:S08]  /*2be60*/  HMMA.1688.F32.TF32 R120, R108.reuse, R164, R116 ;  /* 0x000000a46c78723c */ /* 0x042ff00000081074 */
[C---:B--2---:R-:W-:Y:S01]  /*2be70*/  HMMA.1688.F32.TF32 R116, R108.reuse, R160, R92 ;  /* 0x000000a06c74723c */ /* 0x044fe2000008105c */
[----:B------:R-:W2:Y:S11]  /*2be80*/  LDL.LU.64 R92, [R1+0x16a0] ;  /* 0x0016a000015c7983 */ /* 0x000eb60000300a00 */
[----:B------:R-:W-:Y:S03]  /*2be90*/  @!UPT UIADD3 URZ, URZ, URZ, URZ ;  /* 0x0000003f3f3ff290 */ /* 0x000fe6000fffe03f */
[----:B------:R-:W-:Y:S04]  /*2bea0*/  STL.64 [R1+0x1140], R120 ;  /* 0x0011407801007387 */ /* 0x000fe80000100a00 */
[----:B------:R-:W-:Y:S04]  /*2beb0*/  STL.64 [R1+0x1148], R122 ;  /* 0x0011487a01007387 */ /* 0x000fe80000100a00 */
[----:B------:R-:W2:Y:S04]  /*2bec0*/  LDL.LU.64 R94, [R1+0x16a8] ;  /* 0x0016a800015e7983 */ /* 0x000ea80000300a00 */
        /* <DEDUP_REMOVED lines=17> */
[C---:B------:R-:W-:Y:S11]  /*2bfe0*/  HMMA.1688.F32.TF32 R112, R108.reuse, R8, R112 ;  /* 0x000000086c70723c */ /* 0x040ff60000081070 */
[----:B------:R-:W-:Y:S04]  /*2bff0*/  @!UPT UIADD3 URZ, URZ, URZ, URZ ;  /* 0x0000003f3f3ff290 */ /* 0x000fe8000fffe03f */
[----:B------:R1:W-:Y:S04]  /*2c000*/  STL.64 [R1+0x1100], R116 ;  /* 0x0011007401007387 */ /* 0x0003e80000100a00 */
[----:B------:R1:W-:Y:S04]  /*2c010*/  STL.64 [R1+0x1108], R118 ;  /* 0x0011087601007387 */ /* 0x0003e80000100a00 */
[----:B------:R-:W-:Y:S04]  /*2c020*/  STL.64 [R1+0x10f0], R112 ;  /* 0x0010f07001007387 */ /* 0x000fe80000100a00 */
[----:B-1----:R-:W4:Y:S04]  /*2c030*/  LDL.LU.64 R116, [R1+0x16d0] ;  /* 0x0016d00001747983 */ /* 0x002f280000300a00 */
[----:B------:R-:W4:Y:S01]  /*2c040*/  LDL.LU.64 R118, [R1+0x16d8] ;  /* 0x0016d80001767983 */ /* 0x000f220000300a00 */
[----:B------:R-:W-:Y:S11]  /*2c050*/  HMMA.1688.F32.TF32 R96, R108, R4, R96 ;  /* 0x000000046c60723c */ /* 0x000ff60000081060 */
[----:B------:R-:W-:Y:S11]  /*2c060*/  @!UPT UIADD3 URZ, URZ, URZ, URZ ;  /* 0x0000003f3f3ff290 */ /* 0x000ff6000fffe03f */
[----:B------:R-:W-:Y:S01]  /*2c070*/  @!UPT UIADD3 URZ, URZ, URZ, URZ ;  /* 0x0000003f3f3ff290 */ /* 0x000fe2000fffe03f */
[----:B------:R1:W-:Y:S04]  /*2c080*/  STL.64 [R1+0x10d0], R96 ;  /* 0x0010d06001007387 */ /* 0x0003e80000100a00 */
[----:B------:R1:W-:Y:S04]  /*2c090*/  STL.64 [R1+0x10d8], R98 ;  /* 0x0010d86201007387 */ /* 0x0003e80000100a00 */
[----:B-1----:R-:W4:Y:S04]  /*2c0a0*/  LDL.LU.64 R96, [R1+0x16e0] ;  /* 0x0016e00001607983 */ /* 0x002f280000300a00 */
[----:B------:R-:W4:Y:S01]  /*2c0b0*/  LDL.LU.64 R98, [R1+0x16e8] ;  /* 0x0016e80001627983 */ /* 0x000f220000300a00 */
[----:B------:R-:W-:-:S02]  /*2c0c0*/  IMAD.MOV.U32 R40, RZ, RZ, R114 ;  /* 0x000000ffff287224 */ /* 0x000fc400078e0072 */
[----:B------:R-:W-:Y:S01]  /*2c0d0*/  IMAD.MOV.U32 R41, RZ, RZ, R115 ;  /* 0x000000ffff297224 */ /* 0x000fe200078e0073 */
[-C--:B--2---:R-:W-:Y:S01]  /*2c0e0*/  HMMA.1688.F32.TF32 R108, R80, R192.reuse, R92 ;  /* 0x000000c0506c723c */ /* 0x084fe2000008105c */
[----:B------:R-:W2:Y:S04]  /*2c0f0*/  LDL.LU.64 R92, [R1+0x16f0] ;  /* 0x0016f000015c7983 */ /* 0x000ea80000300a00 */
[----:B------:R-:W2:Y:S03]  /*2c100*/  LDL.LU.64 R94, [R1+0x16f8] ;  /* 0x0016f800015e7983 */ /* 0x000ea60000300a00 */
[----:B------:R-:W-:Y:S11]  /*2c110*/  HMMA.1688.F32.TF32 R104, R84, R192, R104 ;  /* 0x000000c05468723c */ /* 0x000ff60000081068 */
[----:B------:R-:W-:Y:S04]  /*2c120*/  @!UPT UIADD3 URZ, URZ, URZ, URZ ;  /* 0x0000003f3f3ff290 */ /* 0x000fe8000fffe03f */
[----:B------:R-:W-:Y:S04]  /*2c130*/  STL.64 [R1+0x1310], R108 ;  /* 0x0013106c01007387 */ /* 0x000fe80000100a00 */
[----:B------:R-:W-:Y:S04]  /*2c140*/  STL.64 [R1+0x1318], R110 ;  /* 0x0013186e01007387 */ /* 0x000fe80000100a00 */
[----:B------:R-:W2:Y:S04]  /*2c150*/  LDL.LU.64 R112, [R1+0x1710] ;  /* 0x0017100001707983 */ /* 0x000ea80000300a00 */
[----:B------:R-:W2:Y:S01]  /*2c160*/  LDL.LU.64 R114, [R1+0x1718] ;  /* 0x0017180001727983 */ /* 0x000ea20000300a00 */
[----:B------:R-:W-:-:S02]  /*2c170*/  IMAD.MOV.U32 R248, RZ, RZ, R79 ;  /* 0x000000fffff87224 */ /* 0x000fc400078e004f */
[----:B------:R-:W-:Y:S01]  /*2c180*/  IMAD.MOV.U32 R249, RZ, RZ, R78 ;  /* 0x000000fffff97224 */ /* 0x000fe200078e004e */
[----:B------:R-:W-:Y:S01]  /*2c190*/  LDS R108, [R3+0x4000] ;  /* 0x00400000036c7984 */ /* 0x000fe20000000800 */
[----:B------:R-:W-:Y:S02]  /*2c1a0*/  IMAD.MOV.U32 R250, RZ, RZ, R71 ;  /* 0x000000fffffa7224 */ /* 0x000fe400078e0047 */
[----:B------:R-:W-:Y:S01]  /*2c1b0*/  IMAD.MOV.U32 R251, RZ, RZ, R70 ;  /* 0x000000fffffb7224 */ /* 0x000fe200078e0046 */
[----:B------:R-:W-:Y:S04]  /*2c1c0*/  LDS R110, [R3+0x6000] ;  /* 0x00600000036e7984 */ /* 0x000fe80000000800 */
[----:B------:R-:W-:Y:S04]  /*2c1d0*/  STL.64 [R1+0x1440], R104 ;  /* 0x0014406801007387 */ /* 0x000fe80000100a00 */
[----:B------:R3:W-:Y:S01]  /*2c1e0*/  STL.64 [R1+0x1448], R106 ;  /* 0x0014486a01007387 */ /* 0x0007e20000100a00 */
[----:B------:R-:W-:-:S02]  /*2c1f0*/  IMAD.MOV.U32 R236, RZ, RZ, R146 ;  /* 0x000000ffffec7224 */ /* 0x000fc400078e0092 */
[----:B------:R-:W-:Y:S01]  /*2c200*/  IMAD.MOV.U32 R237, RZ, RZ, R147 ;  /* 0x000000ffffed7224 */ /* 0x000fe200078e0093 */
[----:B------:R-:W-:Y:S01]  /*2c210*/  LDS R109, [R240+0x4000] ;  /* 0x00400000f06d7984 */ /* 0x000fe20000000800 */
[----:B------:R-:W-:Y:S02]  /*2c220*/  IMAD.MOV.U32 R238, RZ, RZ, R75 ;  /* 0x000000ffffee7224 */ /* 0x000fe400078e004b */
[----:B------:R-:W-:Y:S01]  /*2c230*/  IMAD.MOV.U32 R239, RZ, RZ, R74 ;  /* 0x000000ffffef7224 */ /* 0x000fe200078e004a */
[----:B------:R-:W1:Y:S01]  /*2c240*/  LDS R111, [R240+0x6000] ;  /* 0x00600000f06f7984 */ /* 0x000e620000000800 */
[-C--:B---3--:R-:W-:Y:S03]  /*2c250*/  HMMA.1688.F32.TF32 R104, R80, R188.reuse, R88 ;  /* 0x000000bc5068723c */ /* 0x088fe60000081058 */
[----:B------:R-:W3:Y:S04]  /*2c260*/  LDL.LU.64 R88, [R1+0x1720] ;  /* 0x0017200001587983 */ /* 0x000ee80000300a00 */
[----:B------:R-:W3:Y:S01]  /*2c270*/  LDL.LU.64 R90, [R1+0x1728] ;  /* 0x00172800015a7983 */ /* 0x000ee20000300a00 */
[----:B----4-:R-:W-:Y:S11]  /*2c280*/  HMMA.1688.F32.TF32 R100, R84, R188, R100 ;  /* 0x000000bc5464723c */ /* 0x010ff60000081064 */
[----:B------:R-:W-:Y:S04]  /*2c290*/  @!UPT UIADD3 URZ, URZ, URZ, URZ ;  /* 0x0000003f3f3ff290 */ /* 0x000fe8000fffe03f */
[----:B------:R4:W-:Y:S04]  /*2c2a0*/  STL.64 [R1+0x12e0], R104 ;  /* 0x0012e06801007387 */ /* 0x0009e80000100a00 */
[----:B------:R1:W-:Y:S04]  /*2c2b0*/  STL.64 [R1+0x12e8], R106 ;  /* 0x0012e86a01007387 */ /* 0x0003e80000100a00 */
[----:B----4-:R-:W4:Y:S04]  /*2c2c0*/  LDL.LU.64 R104, [R1+0x1750] ;  /* 0x0017500001687983 */ /* 0x010f280000300a00 */
[----:B-1----:R-:W4:Y:S04]  /*2c2d0*/  LDL.LU.64 R106, [R1+0x1758] ;  /* 0x00175800016a7983 */ /* 0x002f280000300a00 */
[----:B------:R1:W-:Y:S04]  /*2c2e0*/  STL.64 [R1+0x1430], R100 ;  /* 0x0014306401007387 */ /* 0x0003e80000100a00 */
[----:B------:R1:W-:Y:S04]  /*2c2f0*/  STL.64 [R1+0x1438], R102 ;  /* 0x0014386601007387 */ /* 0x0003e80000100a00 */
[----:B-1----:R-:W4:Y:S04]  /*2c300*/  LDL.LU.64 R100, [R1+0x1760] ;  /* 0x0017600001647983 */ /* 0x002f280000300a00 */
[----:B------:R-:W4:Y:S01]  /*2c310*/  LDL.LU.64 R102, [R1+0x1768] ;  /* 0x0017680001667983 */ /* 0x000f220000300a00 */
[C---:B------:R-:W-:Y:S08]  /*2c320*/  HMMA.1688.F32.TF32 R120, R80.reuse, R184, R116 ;  /* 0x000000b85078723c */ /* 0x040ff00000081074 */
[C---:B------:R-:W-:Y:S01]  /*2c330*/  HMMA.1688.F32.TF32 R116, R80.reuse, R180, R96 ;  /* 0x000000b45074723c */ /* 0x040fe20000081060 */
[----:B------:R-:W4:Y:S11]  /*2c340*/  LDL.LU.64 R96, [R1+0x1770] ;  /* 0x0017700001607983 */ /* 0x000f360000300a00 */
[----:B------:R-:W-:Y:S03]  /*2c350*/  @!UPT UIADD3 URZ, URZ, URZ, URZ ;  /* 0x0000003f3f3ff290 */ /* 0x000fe6000fffe03f */
[----:B------:R-:W-:Y:S04]  /*2c360*/  STL.64 [R1+0x12d0], R120 ;  /* 0x0012d07801007387 */ /* 0x000fe80000100a00 */
[----:B------:R-:W-:Y:S04]  /*2c370*/  STL.64 [R1+0x12d8], R122 ;  /* 0x0012d87a01007387 */ /* 0x000fe80000100a00 */
[----:B------:R-:W4:Y:S04]  /*2c380*/  LDL.LU.64 R98, [R1+0x1778] ;  /* 0x0017780001627983 */ /* 0x000f280000300a00 */
        /* <DEDUP_REMOVED lines=9> */
[C---:B---3--:R-:W-:Y:S01]  /*2c420*/  HMMA.1688.F32.TF32 R112, R80.reuse, R168, R88 ;  /* 0x000000a85070723c */ /* 0x048fe20000081058 */
[----:B------:R-:W3:Y:S11]  /*2c430*/  LDL.LU.64 R88, [R1+0x1790] ;  /* 0x0017900001587983 */ /* 0x000ef60000300a00 */
[----:B------:R-:W-:Y:S03]  /*2c440*/  @!UPT UIADD3 URZ, URZ, URZ, URZ ;  /* 0x0000003f3f3ff290 */ /* 0x000fe6000fffe03f */
[----:B------:R1:W-:Y:S04]  /*2c450*/  STL.64 [R1+0x12a0], R116 ;  /* 0x0012a07401007387 */ /* 0x0003e80000100a00 */
[----:B------:R1:W-:Y:S04]  /*2c460*/  STL.64 [R1+0x12a8], R118 ;  /* 0x0012a87601007387 */ /* 0x0003e80000100a00 */
[----:B------:R-:W3:Y:S04]  /*2c470*/  LDL.LU.64 R90, [R1+0x1798] ;  /* 0x00179800015a7983 */ /* 0x000ee80000300a00 */
[----:B------:R1:W-:Y:S04]  /*2c480*/  STL.64 [R1+0x1290], R112 ;  /* 0x0012907001007387 */ /* 0x0003e80000100a00 */
[----:B------:R1:W-:Y:S01]  /*2c490*/  STL.64 [R1+0x1298], R114 ;  /* 0x0012987201007387 */ /* 0x0003e20000100a00 */
[C---:B----4-:R-:W-:Y:S08]  /*2c4a0*/  HMMA.1688.F32.TF32 R104, R80.reuse, R164, R104 ;  /* 0x000000a45068723c */ /* 0x050ff00000081068 */
[----:B------:R-:W-:Y:S11]  /*2c4b0*/  HMMA.1688.F32.TF32 R100, R80, R160, R100 ;  /* 0x000000a05064723c */ /* 0x000ff60000081064 */
[----:B------:R-:W-:Y:S04]  /*2c4c0*/  @!UPT UIADD3 URZ, URZ, URZ, URZ ;  /* 0x0000003f3f3ff290 */ /* 0x000fe8000fffe03f */
[----:B------:R-:W-:Y:S04]  /*2c4d0*/  STL.64 [R1+0x1280], R104 ;  /* 0x0012806801007387 */ /* 0x000fe80000100a00 */
[----:B------:R-:W-:Y:S04]  /*2c4e0*/  STL.64 [R1+0x1288], R106 ;  /* 0x0012886a01007387 */ /* 0x000fe80000100a00 */
[----:B------:R-:W3:Y:S04]  /*2c4f0*/  LDL.LU.64 R128, [R1+0x17b0] ;  /* 0x0017b00001807983 */ /* 0x000ee80000300a00 */
[----:B------:R-:W3:Y:S01]  /*2c500*/  LDL.LU.64 R130, [R1+0x17b8] ;  /* 0x0017b80001827983 */ /* 0x000ee20000300a00 */
[----:B------:R-:W-:-:S02]  /*2c510*/  IMAD.MOV.U32 R149, RZ, RZ, R103 ;  /* 0x000000ffff957224 */ /* 0x000fc400078e0067 */
[----:B------:R-:W-:Y:S02]  /*2c520*/  IMAD.MOV.U32 R148, RZ, RZ, R102 ;  /* 0x000000ffff947224 */ /* 0x000fe400078e0066 */
[----:B------:R-:W-:Y:S02]  /*2c530*/  IMAD.MOV.U32 R77, RZ, RZ, R101 ;  /* 0x000000ffff4d7224 */ /* 0x000fe400078e0065 */
[----:B------:R-:W-:Y:S01]  /*2c540*/  IMAD.MOV.U32 R76, RZ, RZ, R100 ;  /* 0x000000ffff4c7224 */ /* 0x000fe200078e0064 */
[----:B------:R-:W-:Y:S04]  /*2c550*/  STL [R1+0x3fb8], R149 ;  /* 0x003fb89501007387 */ /* 0x000fe80000100800 */
[----:B------:R-:W-:Y:S04]  /*2c560*/  STL [R1+0x3fb4], R148 ;  /* 0x003fb49401007387 */ /* 0x000fe80000100800 */
[----:B------:R-:W-:Y:S04]  /*2c570*/  STL [R1+0x3fb0], R77 ;  /* 0x003fb04d01007387 */ /* 0x000fe80000100800 */
[----:B------:R1:W-:Y:S01]  /*2c580*/  STL [R1+0x3fac], R76 ;  /* 0x003fac4c01007387 */ /* 0x0003e20000100800 */
[C---:B------:R-:W-:Y:S11]  /*2c590*/  HMMA.1688.F32.TF32 R96, R80.reuse, R156, R96 ;  /* 0x0000009c5060723c */ /* 0x040ff60000081060 */
[----:B------:R-:W-:Y:S11]  /*2c5a0*/  @!UPT UIADD3 URZ, URZ, URZ, URZ ;  /* 0x0000003f3f3ff290 */ /* 0x000ff6000fffe03f */
[----:B------:R-:W-:Y:S01]  /*2c5b0*/  @!UPT UIADD3 URZ, URZ, URZ, URZ ;  /* 0x0000003f3f3ff290 */ /* 0x000fe2000fffe03f */
[----:B------:R1:W-:Y:S04]  /*2c5c0*/  STL.64 [R1+0x1260], R96 ;  /* 0x0012606001007387 */ /* 0x0003e80000100a00 */
[----:B------:R1:W-:Y:S04]  /*2c5d0*/  STL.64 [R1+0x1268], R98 ;  /* 0x0012686201007387 */ /* 0x0003e80000100a00 */
[----:B------:R-:W4:Y:S04]  /*2c5e0*/  LDL.LU.64 R124, [R1+0x17a0] ;  /* 0x0017a000017c7983 */ /* 0x000f280000300a00 */
[----:B------:R-:W4:Y:S04]  /*2c5f0*/  LDL.LU.64 R126, [R1+0x17a8] ;  /* 0x0017a800017e7983 */ /* 0x000f280000300a00 */
[----:B------:R-:W4:Y:S04]  /*2c600*/  LDL.LU.64 R120, [R1+0x1530] ;  /* 0x0015300001787983 */ /* 0x000f280000300a00 */
[----:B------:R-:W4:Y:S04]  /*2c610*/  LDL.LU.64 R122, [R1+0x1538] ;  /* 0x00153800017a7983 */ /* 0x000f280000300a00 */
[----:B-1----:R-:W4:Y:S04]  /*2c620*/  LDL.LU.64 R116, [R1+0x1520] ;  /* 0x0015200001747983 */ /* 0x002f280000300a00 */
        /* <DEDUP_REMOVED lines=16> */
[C---:B---3--:R-:W-:Y:S11]  /*2c730*/  HMMA.1688.F32.TF32 R88, R80.reuse, R12, R88 ;  /* 0x0000000c5058723c */ /* 0x048ff60000081058 */
[----:B------:R-:W-:Y:S11]  /*2c740*/  @!UPT UIADD3 URZ, URZ, URZ, URZ ;  /* 0x0000003f3f3ff290 */ /* 0x000ff6000fffe03f */
[----:B------:R-:W-:Y:S01]  /*2c750*/  @!UPT UIADD3 URZ, URZ, URZ, URZ ;  /* 0x0000003f3f3ff290 */ /* 0x000fe2000fffe03f */
[----:B------:R1:W-:Y:S04]  /*2c760*/  STL.64 [R1+0x1240], R88 ;  /* 0x0012405801007387 */ /* 0x0003e80000100a00 */
[----:B------:R3:W-:Y:S04]  /*2c770*/  STL.64 [R1+0x1248], R90 ;  /* 0x0012485a01007387 */ /* 0x0007e80000100a00 */
[----:B------:R-:W2:Y:S04]  /*2c780*/  LDL.LU.64 R100, [R1+0x14f0] ;  /* 0x0014f00001647983 */ /* 0x000ea80000300a00 */
[----:B------:R-:W2:Y:S04]  /*2c790*/  LDL.LU.64 R102, [R1+0x14f8] ;  /* 0x0014f80001667983 */ /* 0x000ea80000300a00 */
[----:B------:R-:W2:Y:S04]  /*2c7a0*/  LDL.LU.64 R96, [R1+0x14e0] ;  /* 0x0014e00001607983 */ /* 0x000ea80000300a00 */
[----:B------:R-:W2:Y:S04]  /*2c7b0*/  LDL.LU.64 R98, [R1+0x14e8] ;  /* 0x0014e80001627983 */ /* 0x000ea80000300a00 */
[----:B------:R-:W2:Y:S04]  /*2c7c0*/  LDL.LU.64 R92, [R1+0x14d0] ;  /* 0x0014d000015c7983 */ /* 0x000ea80000300a00 */
[----:B------:R-:W2:Y:S04]  /*2c7d0*/  LDL.LU.64 R94, [R1+0x14d8] ;  /* 0x0014d800015e7983 */ /* 0x000ea80000300a00 */
[----:B-1----:R-:W2:Y:S04]  /*2c7e0*/  LDL.LU.64 R88, [R1+0x14c0] ;  /* 0x0014c00001587983 */ /* 0x002ea80000300a00 */
[----:B---3--:R-:W3:Y:S01]  /*2c7f0*/  LDL.LU.64 R90, [R1+0x14c8] ;  /* 0x0014c800015a7983 */ /* 0x008ee20000300a00 */
[C---:B------:R-:W-:Y:S08]  /*2c800*/  HMMA.1688.F32.TF32 R128, R80.reuse, R8, R128 ;  /* 0x000000085080723c */ /* 0x040ff00000081080 */
[----:B----4-:R-:W-:Y:S11]  /*2c810*/  HMMA.1688.F32.TF32 R80, R80, R4, R124 ;  /* 0x000000045050723c */ /* 0x010ff6000008107c */
[----:B------:R-:W-:Y:S11]  /*2c820*/  @!UPT UIADD3 URZ, URZ, URZ, URZ ;  /* 0x0000003f3f3ff290 */ /* 0x000ff6000fffe03f */
[----:B------:R-:W-:Y:S02]  /*2c830*/  @!UPT UIADD3 URZ, URZ, URZ, URZ ;  /* 0x0000003f3f3ff290 */ /* 0x000fe4000fffe03f */
[----:B------:R-:W-:Y:S02]  /*2c840*/  IMAD.MOV.U32 R76, RZ, RZ, R80 ;  /* 0x000000ffff4c7224 */ /* 0x000fe400078e0050 */
[----:B------:R-:W-:Y:S02]  /*2c850*/  IMAD.MOV.U32 R77, RZ, RZ, R81 ;  /* 0x000000ffff4d7224 */ /* 0x000fe400078e0051 */
[----:B------:R-:W-:Y:S02]  /*2c860*/  IMAD.MOV.U32 R149, RZ, RZ, R82 ;  /* 0x000000ffff957224 */ /* 0x000fe400078e0052 */
[----:B------:R-:W-:Y:S02]  /*2c870*/  IMAD.MOV.U32 R148, RZ, RZ, R83 ;  /* 0x000000ffff947224 */ /* 0x000fe400078e0053 */
[C---:B------:R-:W-:Y:S08]  /*2c880*/  HMMA.1688.F32.TF32 R80, R84.reuse, R184, R120 ;  /* 0x000000b85450723c */ /* 0x040ff00000081078 */
[C---:B------:R-:W-:Y:S08]  /*2c890*/  HMMA.1688.F32.TF32 R116, R84.reuse, R180, R116 ;  /* 0x000000b45474723c */ /* 0x040ff00000081074 */
[C---:B------:R-:W-:Y:S07]  /*2c8a0*/  HMMA.1688.F32.TF32 R112, R84.reuse, R176, R112 ;  /* 0x000000b05470723c */ /* 0x040fee0000081070 */
[----:B------:R-:W-:Y:S04]  /*2c8b0*/  STL.64 [R1+0x1420], R80 ;  /* 0x0014205001007387 */ /* 0x000fe80000100a00 */
[----:B------:R2:W-:Y:S04]  /*2c8c0*/  STL.64 [R1+0x1428], R82 ;  /* 0x0014285201007387 */ /* 0x0005e80000100a00 */
[----:B------:R-:W-:Y:S04]  /*2c8d0*/  STL.64 [R1+0x1410], R116 ;  /* 0x0014107401007387 */ /* 0x000fe80000100a00 */
[----:B------:R-:W-:Y:S04]  /*2c8e0*/  STL.64 [R1+0x1418], R118 ;  /* 0x0014187601007387 */ /* 0x000fe80000100a00 */
[----:B------:R-:W-:Y:S01]  /*2c8f0*/  STL.64 [R1+0x1400], R112 ;  /* 0x0014007001007387 */ /* 0x000fe20000100a00 */
[C---:B--2---:R-:W-:Y:S03]  /*2c900*/  HMMA.1688.F32.TF32 R80, R84.reuse, R172, R104 ;  /* 0x000000ac5450723c */ /* 0x044fe60000081068 */
[----:B------:R-:W-:Y:S11]  /*2c910*/  STL.64 [R1+0x1408], R114 ;  /* 0x0014087201007387 */ /* 0x000ff60000100a00 */
[----:B------:R-:W-:Y:S09]  /*2c920*/  @!UPT UIADD3 URZ, URZ, URZ, URZ ;  /* 0x0000003f3f3ff290 */ /* 0x000ff2000fffe03f */
[----:B------:R-:W-:Y:S04]  /*2c930*/  STL.64 [R1+0x13f0], R80 ;  /* 0x0013f05001007387 */ /* 0x000fe80000100a00 */
[----:B------:R1:W-:Y:S01]  /*2c940*/  STL.64 [R1+0x13f8], R82 ;  /* 0x0013f85201007387 */ /* 0x0003e20000100a00 */
[C---:B------:R-:W-:Y:S08]  /*2c950*/  HMMA.1688.F32.TF32 R100, R84.reuse, R168, R100 ;  /* 0x000000a85464723c */ /* 0x040ff00000081064 */
[C---:B------:R-:W-:Y:S08]  /*2c960*/  HMMA.1688.F32.TF32 R96, R84.reuse, R164, R96 ;  /* 0x000000a45460723c */ /* 0x040ff00000081060 */
[----:B-1----:R-:W-:Y:S07]  /*2c970*/  HMMA.1688.F32.TF32 R80, R84, R160, R92 ;  /* 0x000000a05450723c */ /* 0x002fee000008105c */
[----:B------:R-:W-:Y:S04]  /*2c980*/  STL.64 [R1+0x13e0], R100 ;  /* 0x0013e06401007387 */ /* 0x000fe80000100a00 */
[----:B------:R-:W-:Y:S11]  /*2c990*/  STL.64 [R1+0x13e8], R102 ;  /* 0x0013e86601007387 */ /* 0x000ff60000100a00 */
[----:B------:R-:W-:Y:S01]  /*2c9a0*/  @!UPT UIADD3 URZ, URZ, URZ, URZ ;  /* 0x0000003f3f3ff290 */ /* 0x000fe2000fffe03f */
[----:B------:R-:W-:Y:S01]  /*2c9b0*/  STL.64 [R1+0x13c0], R80 ;  /* 0x0013c05001007387 */ /* 0x000fe20000100a00 */
[----:B------:R-:W-:-:S03]  /*2c9c0*/  IMAD.MOV.U32 R241, RZ, RZ, R83 ;  /* 0x000000fffff17224 */ /* 0x000fc600078e0053 */
[----:B------:R-:W-:Y:S04]  /*2c9d0*/  STL.64 [R1+0x13d0], R96 ;  /* 0x0013d06001007387 */ /* 0x000fe80000100a00 */
[----:B------:R-:W-:Y:S04]  /*2c9e0*/  STL.64 [R1+0x13d8], R98 ;  /* 0x0013d86201007387 */ /* 0x000fe80000100a00 */
[----:B------:R3:W-:Y:S02]  /*2c9f0*/  STL [R1+0x13c8], R82 ;  /* 0x0013c85201007387 */ /* 0x0007e40000100800 */
[----:B---3--:R-:W-:Y:S02]  /*2ca00*/  HMMA.1688.F32.TF32 R80, R84, R156, R88 ;  /* 0x0000009c5450723c */ /* 0x008fe40000081058 */
[----:B------:R-:W-:Y:S04]  /*2ca10*/  STL [R1+0x3f8c], R241 ;  /* 0x003f8cf101007387 */ /* 0x000fe80000100800 */
[----:B------:R-:W2:Y:S11]  /*2ca20*/  LDL.LU R79, [R1+0x43bc] ;  /* 0x0043bc00014f7983 */ /* 0x000eb60000300800 */
[----:B------:R-:W-:Y:S06]  /*2ca30*/  @!UPT UIADD3 URZ, URZ, URZ, URZ ;  /* 0x0000003f3f3ff290 */ /* 0x000fec000fffe03f */
[----:B------:R1:W-:Y:S04]  /*2ca40*/  STL.64 [R1+0x13b0], R80 ;  /* 0x0013b05001007387 */ /* 0x0003e80000100a00 */
[----:B------:R3:W-:Y:S04]  /*2ca50*/  STL.64 [R1+0x13b8], R82 ;  /* 0x0013b85201007387 */ /* 0x0007e80000100a00 */
[----:B------:R-:W4:Y:S04]  /*2ca60*/  LDL.LU R78, [R1+0x43b8] ;  /* 0x0043b800014e7983 */ /* 0x000f280000300800 */
[----:B------:R-:W2:Y:S04]  /*2ca70*/  LDL.LU R71, [R1+0x43b4] ;  /* 0x0043b40001477983 */ /* 0x000ea80000300800 */
[----:B------:R-:W2:Y:S04]  /*2ca80*/  LDL.LU R70, [R1+0x43b0] ;  /* 0x0043b00001467983 */ /* 0x000ea80000300800 */
[----:B------:R-:W2:Y:S04]  /*2ca90*/  LDL.LU R146, [R1+0x43ac] ;  /* 0x0043ac0001927983 */ /* 0x000ea80000300800 */
[----:B------:R-:W3:Y:S04]  /*2caa0*/  LDL.LU R147, [R1+0x43a8] ;  /* 0x0043a80001937983 */ /* 0x000ee80000300800 */
[----:B------:R-:W4:Y:S04]  /*2cab0*/  LDL.LU R75, [R1+0x43a4] ;  /* 0x0043a400014b7983 */ /* 0x000f280000300800 */
[----:B------:R-:W4:Y:S01]  /*2cac0*/  LDL.LU R74, [R1+0x43a0] ;  /* 0x0043a000014a7983 */ /* 0x000f220000300800 */
[----:B------:R-:W-:-:S02]  /*2cad0*/  IMAD.MOV.U32 R88, RZ, RZ, R58 ;  /* 0x000000ffff587224 */ /* 0x000fc400078e003a */
[----:B------:R-:W-:Y:S01]  /*2cae0*/  IMAD.MOV.U32 R89, RZ, RZ, R59 ;  /* 0x000000ffff597224 */ /* 0x000fe200078e003b */
[----:B------:R-:W4:Y:S01]  /*2caf0*/  LDL.LU R58, [R1+0x439c] ;  /* 0x00439c00013a7983 */ /* 0x000f220000300800 */
[----:B------:R-:W-:Y:S02]  /*2cb00*/  IMAD.MOV.U32 R90, RZ, RZ, R62 ;  /* 0x000000ffff5a7224 */ /* 0x000fe400078e003e */
[----:B------:R-:W-:Y:S01]  /*2cb10*/  IMAD.MOV.U32 R91, RZ, RZ, R63 ;  /* 0x000000ffff5b7224 */ /* 0x000fe200078e003f */
[----:B------:R-:W4:Y:S01]  /*2cb20*/  LDL.LU R59, [R1+0x4398] ;  /* 0x00439800013b7983 */ /* 0x000f220000300800 */
[----:B------:R-:W-:-:S03]  /*2cb30*/  IMAD.MOV.U32 R92, RZ, RZ, R151 ;  /* 0x000000ffff5c7224 */ /* 0x000fc600078e0097 */
[----:B------:R-:W4:Y:S01]  /*2cb40*/  LDL.LU R62, [R1+0x4394] ;  /* 0x00439400013e7983 */ /* 0x000f220000300800 */
[----:B------:R-:W-:-:S03]  /*2cb50*/  IMAD.MOV.U32 R93, RZ, RZ, R150 ;  /* 0x000000ffff5d7224 */ /* 0x000fc600078e0096 */
[----:B------:R-:W4:Y:S01]  /*2cb60*/  LDL.LU R63, [R1+0x4390] ;  /* 0x00439000013f7983 */ /* 0x000f220000300800 */
[----:B------:R-:W-:-:S03]  /*2cb70*/  IMAD.MOV.U32 R94, RZ, RZ, R66 ;  /* 0x000000ffff5e7224 */ /* 0x000fc600078e0042 */
[----:B------:R-:W4:Y:S01]  /*2cb80*/  LDL.LU R151, [R1+0x438c] ;  /* 0x00438c0001977983 */ /* 0x000f220000300800 */
[----:B------:R-:W-:-:S03]  /*2cb90*/  IMAD.MOV.U32 R95, RZ, RZ, R67 ;  /* 0x000000ffff5f7224 */ /* 0x000fc600078e0043 */
[----:B------:R-:W4:Y:S04]  /*2cba0*/  LDL.LU R150, [R1+0x4388] ;  /* 0x0043880001967983 */ /* 0x000f280000300800 */
[----:B------:R-:W4:Y:S04]  /*2cbb0*/  LDL.LU R66, [R1+0x4384] ;  /* 0x0043840001427983 */ /* 0x000f280000300800 */
[----:B------:R-:W4:Y:S01]  /*2cbc0*/  LDL.LU R67, [R1+0x4380] ;  /* 0x0043800001437983 */ /* 0x000f220000300800 */
[----:B--2---:R-:W-:Y:S02]  /*2cbd0*/  IMAD.MOV.U32 R103, RZ, RZ, R146 ;  /* 0x000000ffff677224 */ /* 0x004fe400078e0092 */
[----:B---3--:R-:W-:-:S02]  /*2cbe0*/  IMAD.MOV.U32 R102, RZ, RZ, R147 ;  /* 0x000000ffff667224 */ /* 0x008fc400078e0093 */
[----:B----4-:R-:W-:Y:S02]  /*2cbf0*/  IMAD.MOV.U32 R101, RZ, RZ, R75 ;  /* 0x000000ffff657224 */ /* 0x010fe400078e004b */
[----:B------:R-:W-:Y:S02]  /*2cc00*/  IMAD.MOV.U32 R100, RZ, RZ, R74 ;  /* 0x000000ffff647224 */ /* 0x000fe400078e004a */
[----:B------:R-:W2:Y:S04]  /*2cc10*/  LDL.LU R74, [R1+0x437c] ;  /* 0x00437c00014a7983 */ /* 0x000ea80000300800 */
[----:B------:R-:W3:Y:S04]  /*2cc20*/  LDL.LU R75, [R1+0x4378] ;  /* 0x00437800014b7983 */ /* 0x000ee80000300800 */
[----:B------:R-:W4:Y:S04]  /*2cc30*/  LDL.LU R147, [R1+0x4374] ;  /* 0x0043740001937983 */ /* 0x000f280000300800 */
[----:B------:R-:W4:Y:S01]  /*2cc40*/  LDL.LU R146, [R1+0x4370] ;  /* 0x0043700001927983 */ /* 0x000f220000300800 */
[----:B------:R-:W-:-:S02]  /*2cc50*/  IMAD.MOV.U32 R135, RZ, RZ, R151 ;  /* 0x000000ffff877224 */ /* 0x000fc400078e0097 */
[----:B------:R-:W-:Y:S02]  /*2cc60*/  IMAD.MOV.U32 R134, RZ, RZ, R150 ;  /* 0x000000ffff867224 */ /* 0x000fe400078e0096 */
[----:B------:R-:W-:Y:S02]  /*2cc70*/  IMAD.MOV.U32 R132, RZ, RZ, R66 ;  /* 0x000000ffff847224 */ /* 0x000fe400078e0042 */
        /* <DEDUP_REMOVED lines=8> */
[----:B------:R-:W2:Y:S01]  /*2cd00*/  LDL.LU R147, [R1+0x435c] ;  /* 0x00435c0001937983 */ /* 0x000ea20000300800 */
[----:B------:R-:W-:-:S03]  /*2cd10*/  IMAD.MOV.U32 R105, RZ, RZ, R146 ;  /* 0x000000ffff697224 */ /* 0x000fc600078e0092 */
[----:B------:R-:W3:Y:S04]  /*2cd20*/  LDL.LU R146, [R1+0x4358] ;  /* 0x0043580001927983 */ /* 0x000ee80000300800 */
[----:B------:R-:W4:Y:S04]  /*2cd30*/  LDL.LU R75, [R1+0x4354] ;  /* 0x00435400014b7983 */ /* 0x000f280000300800 */
[----:B------:R-:W4:Y:S04]  /*2cd40*/  LDL.LU R74, [R1+0x4350] ;  /* 0x00435000014a7983 */ /* 0x000f280000300800 */
[----:B------:R-:W4:Y:S04]  /*2cd50*/  LDL.LU.64 R120, [R1+0x14b0] ;  /* 0x0014b00001787983 */ /* 0x000f280000300a00 */
[----:B------:R-:W4:Y:S04]  /*2cd60*/  LDL.LU.64 R122, [R1+0x14b8] ;  /* 0x0014b800017a7983 */ /* 0x000f280000300a00 */
[----:B------:R-:W4:Y:S04]  /*2cd70*/  LDL.LU.64 R116, [R1+0x14a0] ;  /* 0x0014a00001747983 */ /* 0x000f280000300a00 */
[----:B------:R-:W4:Y:S04]  /*2cd80*/  LDL.LU.64 R118, [R1+0x14a8] ;  /* 0x0014a80001767983 */ /* 0x000f280000300a00 */
[----:B------:R-:W4:Y:S04]  /*2cd90*/  LDL.LU.64 R112, [R1+0x1490] ;  /* 0x0014900001707983 */ /* 0x000f280000300a00 */
[----:B------:R-:W4:Y:S04]  /*2cda0*/  LDL.LU.64 R114, [R1+0x1498] ;  /* 0x0014980001727983 */ /* 0x000f280000300a00 */
[----:B-1----:R-:W4:Y:S04]  /*2cdb0*/  LDL.LU.64 R80, [R1+0x1480] ;  /* 0x0014800001507983 */ /* 0x002f280000300a00 */
[----:B------:R-:W4:Y:S04]  /*2cdc0*/  LDL.LU.64 R82, [R1+0x1488] ;  /* 0x0014880001527983 */ /* 0x000f280000300a00 */
[----:B------:R-:W4:Y:S04]  /*2cdd0*/  LDL.LU R200, [R1+0x1c70] ;  /* 0x001c700001c87983 */ /* 0x000f280000300800 */
        /* <DEDUP_REMOVED lines=10> */
[----:B------:R-:W4:Y:S01]  /*2ce80*/  LDL.LU R199, [R1+0x1afc] ;  /* 0x001afc0001c77983 */ /* 0x000f220000300800 */
[----:B------:R-:W-:-:S02]  /*2ce90*/  IMAD.MOV.U32 R96, RZ, RZ, R70 ;  /* 0x000000ffff607224 */ /* 0x000fc400078e0046 */
[----:B------:R-:W-:Y:S02]  /*2cea0*/  IMAD.MOV.U32 R97, RZ, RZ, R71 ;  /* 0x000000ffff617224 */ /* 0x000fe400078e0047 */
[----:B--2---:R-:W-:Y:S02]  /*2ceb0*/  IMAD.MOV.U32 R139, RZ, RZ, R147 ;  /* 0x000000ffff8b7224 */ /* 0x004fe400078e0093 */
[----:B---3--:R-:W-:Y:S02]  /*2cec0*/  IMAD.MOV.U32 R138, RZ, RZ, R146 ;  /* 0x000000ffff8a7224 */ /* 0x008fe400078e0092 */
[----:B----4-:R-:W-:Y:S02]  /*2ced0*/  IMAD.MOV.U32 R137, RZ, RZ, R75 ;  /* 0x000000ffff897224 */ /* 0x010fe400078e004b */
[----:B------:R-:W-:Y:S02]  /*2cee0*/  IMAD.MOV.U32 R136, RZ, RZ, R74 ;  /* 0x000000ffff887224 */ /* 0x000fe400078e004a */
[----:B------:R-:W2:Y:S04]  /*2cef0*/  LDL.LU R74, [R1+0x434c] ;  /* 0x00434c00014a7983 */ /* 0x000ea80000300800 */
[----:B------:R-:W2:Y:S04]  /*2cf00*/  LDL.LU R75, [R1+0x4348] ;  /* 0x00434800014b7983 */ /* 0x000ea80000300800 */
[----:B------:R-:W3:Y:S04]  /*2cf10*/  LDL.LU R146, [R1+0x4344] ;  /* 0x0043440001927983 */ /* 0x000ee80000300800 */
[----:B------:R-:W3:Y:S04]  /*2cf20*/  LDL.LU R147, [R1+0x4340] ;  /* 0x0043400001937983 */ /* 0x000ee80000300800 */
[----:B------:R-:W4:Y:S04]  /*2cf30*/  LDL.LU R70, [R1+0x433c] ;  /* 0x00433c0001467983 */ /* 0x000f280000300800 */
[----:B------:R-:W4:Y:S01]  /*2cf40*/  LDL.LU R71, [R1+0x4338] ;  /* 0x0043380001477983 */ /* 0x000f220000300800 */
[C---:B------:R-:W-:Y:S08]  /*2cf50*/  HMMA.1688.F32.TF32 R120, R84.reuse, R152, R120 ;  /* 0x000000985478723c */ /* 0x040ff00000081078 */
[C---:B------:R-:W-:Y:S08]  /*2cf60*/  HMMA.1688.F32.TF32 R112, R84.reuse, R8, R112 ;  /* 0x000000085470723c */ /* 0x040ff00000081070 */
[----:B------:R-:W-:Y:S01]  /*2cf70*/  HMMA.1688.F32.TF32 R116, R84, R12, R116 ;  /* 0x0000000c5474723c */ /* 0x000fe20000081074 */
[----:B------:R-:W-:-:S02]  /*2cf80*/  IMAD.MOV.U32 R98, RZ, RZ, R78 ;  /* 0x000000ffff627224 */ /* 0x000fc400078e004e */
[----:B------:R-:W4:Y:S01]  /*2cf90*/  LDL.LU R78, [R1+0x4334] ;  /* 0x00433400014e7983 */ /* 0x000f220000300800 */
[----:B------:R-:W-:-:S03]  /*2cfa0*/  IMAD.MOV.U32 R99, RZ, RZ, R79 ;  /* 0x000000ffff637224 */ /* 0x000fc600078e004f */
[----:B------:R-:W4:Y:S01]  /*2cfb0*/  LDL.LU R79, [R1+0x4330] ;  /* 0x00433000014f7983 */ /* 0x000f220000300800 */
[----:B------:R-:W-:Y:S01]  /*2cfc0*/  IMAD.MOV.U32 R241, RZ, RZ, R123 ;  /* 0x000000fffff17224 */ /* 0x000fe200078e007b */
[----:B------:R-:W-:Y:S02]  /*2cfd0*/  HMMA.1688.F32.TF32 R80, R84, R4, R80 ;  /* 0x000000045450723c */ /* 0x000fe40000081050 */
[----:B------:R-:W-:Y:S04]  /*2cfe0*/  STL.64 [R1+0x13a0], R120 ;  /* 0x0013a07801007387 */ /* 0x000fe80000100a00 */
[----:B------:R-:W-:Y:S01]  /*2cff0*/  STL [R1+0x13a8], R122 ;  /* 0x0013a87a01007387 */ /* 0x000fe20000100800 */
[----:B------:R-:W-:Y:S02]  /*2d000*/  IMAD.MOV.U32 R157, RZ, RZ, R112 ;  /* 0x000000ffff9d7224 */ /* 0x000fe400078e0070 */
[----:B------:R-:W-:Y:S01]  /*2d010*/  IMAD.MOV.U32 R156, RZ, RZ, R113 ;  /* 0x000000ffff9c7224 */ /* 0x000fe200078e0071 */
[----:B------:R-:W-:Y:S01]  /*2d020*/  STL [R1+0x3f90], R241 ;  /* 0x003f90f101007387 */ /* 0x000fe20000100800 */
[----:B------:R-:W-:-:S02]  /*2d030*/  IMAD.MOV.U32 R153, RZ, RZ, R114 ;  /* 0x000000ffff997224 */ /* 0x000fc400078e0072 */
[----:B------:R-:W-:Y:S01]  /*2d040*/  IMAD.MOV.U32 R152, RZ, RZ, R115 ;  /* 0x000000ffff987224 */ /* 0x000fe200078e0073 */
[----:B------:R-:W-:Y:S04]  /*2d050*/  STL.64 [R1+0x1390], R116 ;  /* 0x0013907401007387 */ /* 0x000fe80000100a00 */
[----:B------:R3:W-:Y:S05]  /*2d060*/  STL.64 [R1+0x1398], R118 ;  /* 0x0013987601007387 */ /* 0x0007ea0000100a00 */
[----:B------:R-:W-:Y:S04]  /*2d070*/  STL.64 [R1+0x1370], R80 ;  /* 0x0013705001007387 */ /* 0x000fe80000100a00 */
[----:B------:R-:W-:Y:S01]  /*2d080*/  STL [R1+0x1378], R82 ;  /* 0x0013785201007387 */ /* 0x000fe20000100800 */
[----:B------:R-:W-:-:S02]  /*2d090*/  IMAD.MOV.U32 R244, RZ, RZ, R73 ;  /* 0x000000fffff47224 */ /* 0x000fc400078e0049 */
[----:B------:R-:W-:Y:S02]  /*2d0a0*/  IMAD.MOV.U32 R245, RZ, RZ, R72 ;  /* 0x000000fffff57224 */ /* 0x000fe400078e0048 */
[----:B------:R-:W-:Y:S02]  /*2d0b0*/  IMAD.MOV.U32 R246, RZ, RZ, R69 ;  /* 0x000000fffff67224 */ /* 0x000fe400078e0045 */
[----:B------:R-:W-:Y:S01]  /*2d0c0*/  IMAD.MOV.U32 R247, RZ, RZ, R68 ;  /* 0x000000fffff77224 */ /* 0x000fe200078e0044 */
[C---:B--2---:R-:W-:Y:S08]  /*2d0d0*/  HMMA.1688.F32.TF32 R84, R108.reuse, R74, R136 ;  /* 0x0000004a6c54723c */ /* 0x044ff00000081088 */
[C---:B---3--:R-:W-:Y:S08]  /*2d0e0*/  HMMA.1688.F32.TF32 R116, R108.reuse, R146, R140 ;  /* 0x000000926c74723c */ /* 0x048ff0000008108c */
[C---:B----4-:R-:W-:Y:S11]  /*2d0f0*/  HMMA.1688.F32.TF32 R112, R108.reuse, R70, R196 ;  /* 0x000000466c70723c */ /* 0x050ff600000810c4 */
[----:B------:R-:W-:Y:S11]  /*2d100*/  @!UPT UIADD3 URZ, URZ, URZ, URZ ;  /* 0x0000003f3f3ff290 */ /* 0x000ff6000fffe03f */
[----:B------:R-:W-:Y:S01]  /*2d110*/  @!UPT UIADD3 URZ, URZ, URZ, URZ ;  /* 0x0000003f3f3ff290 */ /* 0x000fe2000fffe03f */
[----:B------:R-:W-:Y:S04]  /*2d120*/  STL.64 [R1+0x14f0], R112 ;  /* 0x0014f07001007387 */ /* 0x000fe80000100a00 */
[----:B------:R1:W-:Y:S04]  /*2d130*/  STL.64 [R1+0x14f8], R114 ;  /* 0x0014f87201007387 */ /* 0x0003e80000100a00 */
[----:B------:R-:W-:Y:S04]  /*2d140*/  STL.64 [R1+0x1530], R116 ;  /* 0x0015307401007387 */ /* 0x000fe80000100a00 */
[----:B------:R-:W-:Y:S01]  /*2d150*/  STL.64 [R1+0x1538], R118 ;  /* 0x0015387601007387 */ /* 0x000fe20000100a00 */
[C---:B-1----:R-:W-:Y:S03]  /*2d160*/  HMMA.1688.F32.TF32 R112, R108.reuse, R150, R104 ;  /* 0x000000966c70723c */ /* 0x042fe60000081068 */
[----:B------:R-:W-:Y:S04]  /*2d170*/  STL.64 [R1+0x1560], R84 ;  /* 0x0015605401007387 */ /* 0x000fe80000100a00 */
[----:B------:R1:W-:Y:S01]  /*2d180*/  STL.64 [R1+0x1568], R86 ;  /* 0x0015685601007387 */ /* 0x0003e20000100a00 */
[C---:B------:R-:W-:Y:S08]  /*2d190*/  HMMA.1688.F32.TF32 R104, R108.reuse, R66, R132 ;  /* 0x000000426c68723c */ /* 0x040ff00000081084 */
[C---:B-1----:R-:W-:Y:S07]  /*2d1a0*/  HMMA.1688.F32.TF32 R84, R108.reuse, R62, R100 ;  /* 0x0000003e6c54723c */ /* 0x042fee0000081064 */
        /* <DEDUP_REMOVED lines=17> */
[----:B-1----:R-:W-:Y:S02]  /*2d2c0*/  HMMA.1688.F32.TF32 R84, R108, R38, R248 ;  /* 0x000000266c54723c */ /* 0x002fe400000810f8 */
[----:B------:R-:W-:Y:S01]  /*2d2d0*/  STL.64 [R1+0x1fe0], R92 ;  /* 0x001fe05c01007387 */ /* 0x000fe20000100a00 */
[----:B------:R-:W-:-:S03]  /*2d2e0*/  IMAD.MOV.U32 R244, RZ, RZ, R22 ;  /* 0x000000fffff47224 */ /* 0x000fc600078e0016 */
[----:B------:R-:W-:Y:S04]  /*2d2f0*/  STL.64 [R1+0x1fe8], R94 ;  /* 0x001fe85e01007387 */ /* 0x000fe80000100a00 */
[----:B------:R1:W-:Y:S01]  /*2d300*/  STL.64 [R1+0x20b0], R88 ;  /* 0x0020b05801007387 */ /* 0x0003e20000100a00 */
[----:B------:R-:W-:-:S03]  /*2d310*/  IMAD.MOV.U32 R245, RZ, RZ, R194 ;  /* 0x000000fffff57224 */ /* 0x000fc600078e00c2 */
[----:B------:R2:W-:Y:S01]  /*2d320*/  STL.64 [R1+0x20b8], R90 ;  /* 0x0020b85a01007387 */ /* 0x0005e20000100a00 */
[----:B------:R-:W-:-:S03]  /*2d330*/  IMAD.MOV.U32 R246, RZ, RZ, R183 ;  /* 0x000000fffff67224 */ /* 0x000fc600078e00b7 */
[----:B------:R-:W3:Y:S01]  /*2d340*/  LDL.LU R22, [R1+0x432c] ;  /* 0x00432c0001167983 */ /* 0x000ee20000300800 */
[----:B------:R-:W-:-:S04]  /*2d350*/  IMAD.MOV.U32 R247, RZ, RZ, R182 ;  /* 0x000000fffff77224 */ /* 0x000fc800078e00b6 */
[----:B------:R-:W-:Y:S01]  /*2d360*/  STL.64 [R1+0x20e0], R84 ;  /* 0x0020e05401007387 */ /* 0x000fe20000100a00 */
[----:B------:R-:W-:-:S03]  /*2d370*/  IMAD.MOV.U32 R236, RZ, RZ, R179 ;  /* 0x000000ffffec7224 */ /* 0x000fc600078e00b3 */
[----:B------:R4:W-:Y:S01]  /*2d380*/  STL.64 [R1+0x20e8], R86 ;  /* 0x0020e85601007387 */ /* 0x0009e20000100a00 */
[----:B------:R-:W-:-:S03]  /*2d390*/  IMAD.MOV.U32 R237, RZ, RZ, R178 ;  /* 0x000000ffffed7224 */ /* 0x000fc600078e00b2 */
[----:B------:R-:W4:Y:S04]  /*2d3a0*/  LDL.LU R194, [R1+0x4328] ;  /* 0x0043280001c27983 */ /* 0x000f280000300800 */
[----:B------:R-:W4:Y:S04]  /*2d3b0*/  LDL.LU R183, [R1+0x4324] ;  /* 0x0043240001b77983 */ /* 0x000f280000300800 */
[----:B------:R-:W4:Y:S04]  /*2d3c0*/  LDL.LU R182, [R1+0x4320] ;  /* 0x0043200001b67983 */ /* 0x000f280000300800 */
[----:B------:R-:W4:Y:S04]  /*2d3d0*/  LDL.LU R179, [R1+0x431c] ;  /* 0x00431c0001b37983 */ /* 0x000f280000300800 */
[----:B------:R-:W4:Y:S01]  /*2d3e0*/  LDL.LU R178, [R1+0x4318] ;  /* 0x0043180001b27983 */ /* 0x000f220000300800 */
[----:B------:R-:W-:-:S02]  /*2d3f0*/  IMAD.MOV.U32 R238, RZ, RZ, R158 ;  /* 0x000000ffffee7224 */ /* 0x000fc400078e009e */
[----:B------:R-:W-:Y:S01]  /*2d400*/  IMAD.MOV.U32 R239, RZ, RZ, R159 ;  /* 0x000000ffffef7224 */ /* 0x000fe200078e009f */
        /* <DEDUP_REMOVED lines=17> */
[----:B------:R-:W-:-:S03]  /*2d520*/  IMAD.MOV.U32 R241, RZ, RZ, R83 ;  /* 0x000000fffff17224 */ /* 0x000fc600078e0053 */
[----:B------:R-:W4:Y:S01]  /*2d530*/  LDL.LU R207, [R1+0x81c] ;  /* 0x00081c0001cf7983 */ /* 0x000f220000300800 */
[----:B------:R-:W-:Y:S03]  /*2d540*/  HMMA.1688.F32.TF32 R80, R108, R78, R200 ;  /* 0x0000004e6c50723c */ /* 0x000fe600000810c8 */
[----:B------:R-:W4:Y:S04]  /*2d550*/  LDL.LU R208, [R1+0x960] ;  /* 0x0009600001d07983 */ /* 0x000f280000300800 */
[----:B------:R-:W4:Y:S04]  /*2d560*/  LDL.LU R209, [R1+0x964] ;  /* 0x0009640001d17983 */ /* 0x000f280000300800 */
[----:B------:R-:W4:Y:S04]  /*2d570*/  LDL.LU R210, [R1+0x968] ;  /* 0x0009680001d27983 */ /* 0x000f280000300800 */
[----:B------:R-:W4:Y:S01]  /*2d580*/  LDL.LU R211, [R1+0x96c] ;  /* 0x00096c0001d37983 */ /* 0x000f220000300800 */
[----:B-1----:R-:W-:-:S03]  /*2d590*/  IMAD.MOV.U32 R88, RZ, RZ, R162 ;  /* 0x000000ffff587224 */ /* 0x002fc600078e00a2 */
[----:B------:R-:W4:Y:S01]  /*2d5a0*/  LDL.LU R200, [R1+0x780] ;  /* 0x0007800001c87983 */ /* 0x000f220000300800 */
[----:B------:R-:W-:-:S03]  /*2d5b0*/  IMAD.MOV.U32 R89, RZ, RZ, R163 ;  /* 0x000000ffff597224 */ /* 0x000fc600078e00a3 */
[----:B------:R-:W4:Y:S01]  /*2d5c0*/  LDL.LU R201, [R1+0x784] ;  /* 0x0007840001c97983 */ /* 0x000f220000300800 */
[----:B--2---:R-:W-:-:S03]  /*2d5d0*/  IMAD.MOV.U32 R90, RZ, RZ, R166 ;  /* 0x000000ffff5a7224 */ /* 0x004fc600078e00a6 */
[----:B------:R-:W2:Y:S01]  /*2d5e0*/  LDL.LU R202, [R1+0x788] ;  /* 0x0007880001ca7983 */ /* 0x000ea20000300800 */
[----:B------:R-:W-:-:S03]  /*2d5f0*/  IMAD.MOV.U32 R91, RZ, RZ, R167 ;  /* 0x000000ffff5b7224 */ /* 0x000fc600078e00a7 */
        /* <DEDUP_REMOVED lines=8> */
[----:B------:R-:W2:Y:S04]  /*2d680*/  LDL.LU R167, [R1+0x4300] ;  /* 0x0043000001a77983 */ /* 0x000ea80000300800 */
[----:B------:R-:W2:Y:S04]  /*2d690*/  LDL.LU R170, [R1+0x42fc] ;  /* 0x0042fc0001aa7983 */ /* 0x000ea80000300800 */
[----:B------:R-:W2:Y:S04]  /*2d6a0*/  LDL.LU R171, [R1+0x42f8] ;  /* 0x0042f80001ab7983 */ /* 0x000ea80000300800 */
[----:B------:R-:W2:Y:S04]  /*2d6b0*/  LDL.LU R174, [R1+0x42f4] ;  /* 0x0042f40001ae7983 */ /* 0x000ea80000300800 */
[----:B------:R-:W2:Y:S01]  /*2d6c0*/  LDL.LU R175, [R1+0x42f0] ;  /* 0x0042f00001af7983 */ /* 0x000ea20000300800 */
[----:B------:R-:W-:-:S02]  /*2d6d0*/  IMAD.MOV.U32 R100, RZ, RZ, R186 ;  /* 0x000000ffff647224 */ /* 0x000fc400078e00ba */
[----:B------:R-:W-:Y:S02]  /*2d6e0*/  IMAD.MOV.U32 R101, RZ, RZ, R187 ;  /* 0x000000ffff657224 */ /* 0x000fe400078e00bb */
[----:B------:R-:W-:Y:S02]  /*2d6f0*/  IMAD.MOV.U32 R102, RZ, RZ, R190 ;  /* 0x000000ffff667224 */ /* 0x000fe400078e00be */
[----:B------:R-:W-:Y:S02]  /*2d700*/  IMAD.MOV.U32 R103, RZ, RZ, R191 ;  /* 0x000000ffff677224 */ /* 0x000fe400078e00bf */
[----:B------:R-:W-:Y:S02]  /*2d710*/  IMAD.MOV.U32 R134, RZ, RZ, R26 ;  /* 0x000000ffff867224 */ /* 0x000fe400078e001a */
[----:B------:R-:W-:Y:S02]  /*2d720*/  IMAD.MOV.U32 R135, RZ, RZ, R30 ;  /* 0x000000ffff877224 */ /* 0x000fe400078e001e */
        /* <DEDUP_REMOVED lines=8> */
[----:B---3--:R-:W-:Y:S02]  /*2d7b0*/  IMAD.MOV.U32 R133, RZ, RZ, R22 ;  /* 0x000000ffff857224 */ /* 0x008fe400078e0016 */
[----:B----4-:R-:W-:Y:S02]  /*2d7c0*/  IMAD.MOV.U32 R107, RZ, RZ, R183 ;  /* 0x000000ffff6b7224 */ /* 0x010fe400078e00b7 */
[----:B------:R-:W-:Y:S02]  /*2d7d0*/  IMAD.MOV.U32 R106, RZ, RZ, R182 ;  /* 0x000000ffff6a7224 */ /* 0x000fe400078e00b6 */
[----:B------:R-:W-:Y:S02]  /*2d7e0*/  IMAD.MOV.U32 R105, RZ, RZ, R179 ;  /* 0x000000ffff697224 */ /* 0x000fe400078e00b3 */
[----:B------:R-:W-:-:S02]  /*2d7f0*/  IMAD.MOV.U32 R104, RZ, RZ, R178 ;  /* 0x000000ffff687224 */ /* 0x000fc400078e00b2 */
[----:B------:R-:W3:Y:S04]  /*2d800*/  LDL.LU R178, [R1+0x42ec] ;  /* 0x0042ec0001b27983 */ /* 0x000ee80000300800 */
[----:B------:R-:W3:Y:S04]  /*2d810*/  LDL.LU R179, [R1+0x42e8] ;  /* 0x0042e80001b37983 */ /* 0x000ee80000300800 */
[----:B------:R-:W4:Y:S04]  /*2d820*/  LDL.LU R182, [R1+0x42e4] ;  /* 0x0042e40001b67983 */ /* 0x000f280000300800 */
[----:B------:R-:W4:Y:S01]  /*2d830*/  LDL.LU R183, [R1+0x42e0] ;  /* 0x0042e00001b77983 */ /* 0x000f220000300800 */
[----:B------:R-:W-:-:S03]  /*2d840*/  IMAD.MOV.U32 R132, RZ, RZ, R194 ;  /* 0x000000ffff847224 */ /* 0x000fc600078e00c2 */
[----:B------:R-:W2:Y:S04]  /*2d850*/  LDL.LU R186, [R1+0x42dc] ;  /* 0x0042dc0001ba7983 */ /* 0x000ea80000300800 */
        /* <DEDUP_REMOVED lines=8> */
[----:B------:R-:W3:Y:S04]  /*2d8e0*/  LDL.LU R34, [R1+0x42b8] ;  /* 0x0042b80001227983 */ /* 0x000ee80000300800 */
[----:B------:R-:W3:Y:S04]  /*2d8f0*/  LDL.LU R35, [R1+0x42b4] ;  /* 0x0042b40001237983 */ /* 0x000ee80000300800 */
[----:B------:R-:W4:Y:S04]  /*2d900*/  LDL.LU R27, [R1+0x42b0] ;  /* 0x0042b000011b7983 */ /* 0x000f280000300800 */
[----:B------:R-:W4:Y:S04]  /*2d910*/  LDL.LU R23, [R1+0x42ac] ;  /* 0x0042ac0001177983 */ /* 0x000f280000300800 */
[----:B------:R-:W4:Y:S04]  /*2d920*/  LDL.LU R18, [R1+0x42a8] ;  /* 0x0042a80001127983 */ /* 0x000f280000300800 */
[----:B------:R-:W4:Y:S04]  /*2d930*/  LDL.LU R19, [R1+0x42a4] ;  /* 0x0042a40001137983 */ /* 0x000f280000300800 */
[----:B------:R-:W4:Y:S01]  /*2d940*/  LDL.LU R195, [R1+0x42a0] ;  /* 0x0042a00001c37983 */ /* 0x000f220000300800 */
[----:B------:R-:W-:-:S02]  /*2d950*/  IMAD.MOV.U32 R228, RZ, RZ, R11 ;  /* 0x000000ffffe47224 */ /* 0x000fc400078e000b */
[----:B------:R-:W-:Y:S02]  /*2d960*/  IMAD.MOV.U32 R229, RZ, RZ, R10 ;  /* 0x000000ffffe57224 */ /* 0x000fe400078e000a */
[----:B------:R-:W-:Y:S02]  /*2d970*/  IMAD.MOV.U32 R230, RZ, RZ, R6 ;  /* 0x000000ffffe67224 */ /* 0x000fe400078e0006 */
[----:B------:R-:W-:Y:S01]  /*2d980*/  IMAD.MOV.U32 R231, RZ, RZ, R7 ;  /* 0x000000ffffe77224 */ /* 0x000fe200078e0007 */
[C---:B--2---:R-:W-:Y:S08]  /*2d990*/  HMMA.1688.F32.TF32 R112, R108.reuse, R30, R204 ;  /* 0x0000001e6c70723c */ /* 0x044ff000000810cc */
[C---:B---3--:R-:W-:Y:S08]  /*2d9a0*/  HMMA.1688.F32.TF32 R116, R108.reuse, R34, R208 ;  /* 0x000000226c74723c */ /* 0x048ff000000810d0 */
[C---:B----4-:R-:W-:Y:S11]  /*2d9b0*/  HMMA.1688.F32.TF32 R84, R108.reuse, R26, R200 ;  /* 0x0000001a6c54723c */ /* 0x050ff600000810c8 */
[----:B------:R-:W-:Y:S04]  /*2d9c0*/  @!UPT UIADD3 URZ, URZ, URZ, URZ ;  /* 0x0000003f3f3ff290 */ /* 0x000fe8000fffe03f */
[----:B------:R-:W-:Y:S04]  /*2d9d0*/  STL.64 [R1+0x21e0], R116 ;  /* 0x0021e07401007387 */ /* 0x000fe80000100a00 */
[----:B------:R-:W-:Y:S04]  /*2d9e0*/  STL.64 [R1+0x21e8], R118 ;  /* 0x0021e87601007387 */ /* 0x000fe80000100a00 */
[----:B------:R-:W-:Y:S04]  /*2d9f0*/  STL.64 [R1+0x2200], R112 ;  /* 0x0022007001007387 */ /* 0x000fe80000100a00 */
[----:B------:R-:W-:Y:S04]  /*2da00*/  STL.64 [R1+0x2208], R114 ;  /* 0x0022087201007387 */ /* 0x000fe80000100a00 */
[----:B------:R-:W-:Y:S04]  /*2da10*/  STL.64 [R1+0x2300], R84 ;  /* 0x0023005401007387 */ /* 0x000fe80000100a00 */
[----:B------:R1:W-:Y:S02]  /*2da20*/  STL.64 [R1+0x2308], R86 ;  /* 0x0023085601007387 */ /* 0x0003e40000100a00 */
[C---:B-1----:R-:W-:Y:S08]  /*2da30*/  HMMA.1688.F32.TF32 R84, R108.reuse, R194, R136 ;  /* 0x000000c26c54723c */ /* 0x042ff00000081088 */
[C---:B------:R-:W-:Y:S11]  /*2da40*/  HMMA.1688.F32.TF32 R116, R108.reuse, R22, R196 ;  /* 0x000000166c74723c */ /* 0x040ff600000810c4 */
[----:B------:R-:W-:Y:S05]  /*2da50*/  @!UPT UIADD3 URZ, URZ, URZ, URZ ;  /* 0x0000003f3f3ff290 */ /* 0x000fea000fffe03f */
[----:B------:R-:W-:Y:S02]  /*2da60*/  IMAD.MOV.U32 R165, RZ, RZ, R84 ;  /* 0x000000ffffa57224 */ /* 0x000fe400078e0054 */
[----:B------:R-:W-:Y:S02]  /*2da70*/  IMAD.MOV.U32 R164, RZ, RZ, R85 ;  /* 0x000000ffffa47224 */ /* 0x000fe400078e0055 */
[----:B------:R-:W-:Y:S02]  /*2da80*/  IMAD.MOV.U32 R161, RZ, RZ, R86 ;  /* 0x000000ffffa17224 */ /* 0x000fe400078e0056 */
[----:B------:R-:W-:Y:S02]  /*2da90*/  IMAD.MOV.U32 R160, RZ, RZ, R87 ;  /* 0x000000ffffa07224 */ /* 0x000fe400078e0057 */
[C---:B------:R-:W-:Y:S08]  /*2daa0*/  HMMA.1688.F32.TF32 R84, R108.reuse, R190, R104 ;  /* 0x000000be6c54723c */ /* 0x040ff00000081068 */
[C---:B------:R-:W-:Y:S08]  /*2dab0*/  HMMA.1688.F32.TF32 R112, R108.reuse, R18, R140 ;  /* 0x000000126c70723c */ /* 0x040ff0000008108c */
[----:B------:R-:W-:Y:S08]  /*2dac0*/  HMMA.1688.F32.TF32 R104, R108, R186, R132 ;  /* 0x000000ba6c68723c */ /* 0x000ff00000081084 */
[----:B------:R-:W-:-:S02]  /*2dad0*/  IMAD.MOV.U32 R173, RZ, RZ, R84 ;  /* 0x000000ffffad7224 */ /* 0x000fc400078e0054 */
[----:B------:R-:W-:Y:S02]  /*2dae0*/  IMAD.MOV.U32 R172, RZ, RZ, R85 ;  /* 0x000000ffffac7224 */ /* 0x000fe400078e0055 */
[----:B------:R-:W-:Y:S02]  /*2daf0*/  IMAD.MOV.U32 R169, RZ, RZ, R86 ;  /* 0x000000ffffa97224 */ /* 0x000fe400078e0056 */
[----:B------:R-:W-:Y:S02]  /*2db00*/  IMAD.MOV.U32 R168, RZ, RZ, R87 ;  /* 0x000000ffffa87224 */ /* 0x000fe400078e0057 */
[C---:B------:R-:W-:Y:S01]  /*2db10*/  HMMA.1688.F32.TF32 R84, R108.reuse, R182, R100 ;  /* 0x000000b66c54723c */ /* 0x040fe20000081064 */
[----:B------:R-:W-:Y:S04]  /*2db20*/  STL.64 [R1+0x2320], R116 ;  /* 0x0023207401007387 */ /* 0x000fe80000100a00 */
[----:B------:R-:W-:Y:S04]  /*2db30*/  STL.64 [R1+0x2328], R118 ;  /* 0x0023287601007387 */ /* 0x000fe80000100a00 */
[----:B------:R-:W-:Y:S04]  /*2db40*/  STL.64 [R1+0x2590], R112 ;  /* 0x0025907001007387 */ /* 0x000fe80000100a00 */
[----:B------:R-:W-:Y:S04]  /*2db50*/  STL.64 [R1+0x2598], R114 ;  /* 0x0025987201007387 */ /* 0x000fe80000100a00 */
[----:B------:R-:W-:Y:S04]  /*2db60*/  STL [R1+0x3c24], R160 ;  /* 0x003c24a001007387 */ /* 0x000fe80000100800 */
[----:B------:R-:W-:Y:S04]  /*2db70*/  STL [R1+0x3c20], R161 ;  /* 0x003c20a101007387 */ /* 0x000fe80000100800 */
[----:B------:R-:W-:Y:S04]  /*2db80*/  STL [R1+0x3c1c], R164 ;  /* 0x003c1ca401007387 */ /* 0x000fe80000100800 */
[----:B------:R-:W-:Y:S04]  /*2db90*/  STL [R1+0x3c18], R165 ;  /* 0x003c18a501007387 */ /* 0x000fe80000100800 */
[----:B------:R-:W-:Y:S01]  /*2dba0*/  STL [R1+0x3c34], R168 ;  /* 0x003c34a801007387 */ /* 0x000fe20000100800 */
[C---:B------:R-:W-:Y:S03]  /*2dbb0*/  HMMA.1688.F32.TF32 R100, R108.reuse, R178, R96 ;  /* 0x000000b26c64723c */ /* 0x040fe60000081060 */
[----:B------:R-:W-:Y:S04]  /*2dbc0*/  STL [R1+0x3c30], R169 ;  /* 0x003c30a901007387 */ /* 0x000fe80000100800 */
[----:B------:R-:W-:Y:S01]  /*2dbd0*/  STL [R1+0x3c2c], R172 ;  /* 0x003c2cac01007387 */ /* 0x000fe20000100800 */
[C---:B------:R-:W-:Y:S03]  /*2dbe0*/  HMMA.1688.F32.TF32 R96, R108.reuse, R174, R92 ;  /* 0x000000ae6c60723c */ /* 0x040fe6000008105c */
[----:B------:R-:W-:Y:S04]  /*2dbf0*/  STL [R1+0x3c28], R173 ;  /* 0x003c28ad01007387 */ /* 0x000fe80000100800 */
[----:B------:R-:W-:Y:S04]  /*2dc00*/  STL.64 [R1+0x2950], R104 ;  /* 0x0029506801007387 */ /* 0x000fe80000100a00 */
        /* <DEDUP_REMOVED lines=13> */
[----:B------:R-:W-:Y:S04]  /*2dce0*/  STL.64 [R1+0x2900], R92 ;  /* 0x0029005c01007387 */ /* 0x000fe80000100a00 */
[----:B------:R-:W-:Y:S04]  /*2dcf0*/  STL.64 [R1+0x2908], R94 ;  /* 0x0029085e01007387 */ /* 0x000fe80000100a00 */
[----:B------:R-:W2:Y:S04]  /*2dd00*/  LDL.LU R244, [R1+0x690] ;  /* 0x0006900001f47983 */ /* 0x000ea80000300800 */
[----:B------:R1:W-:Y:S04]  /*2dd10*/  STL.64 [R1+0x28f0], R88 ;  /* 0x0028f05801007387 */ /* 0x0003e80000100a00 */
[----:B------:R3:W-:Y:S05]  /*2dd20*/  STL.64 [R1+0x28f8], R90 ;  /* 0x0028f85a01007387 */ /* 0x0007ea0000100a00 */
[----:B------:R-:W-:Y:S04]  /*2dd30*/  STL.64 [R1+0x28e0], R84 ;  /* 0x0028e05401007387 */ /* 0x000fe80000100a00 */
[----:B------:R-:W-:Y:S04]  /*2dd40*/  STL.64 [R1+0x28e8], R86 ;  /* 0x0028e85601007387 */ /* 0x000fe80000100a00 */
[----:B------:R-:W2:Y:S04]  /*2dd50*/  LDL.LU R245, [R1+0x694] ;  /* 0x0006940001f57983 */ /* 0x000ea80000300800 */
[----:B------:R-:W2:Y:S04]  /*2dd60*/  LDL.LU R246, [R1+0x698] ;  /* 0x0006980001f67983 */ /* 0x000ea80000300800 */
[----:B------:R-:W2:Y:S04]  /*2dd70*/  LDL.LU R247, [R1+0x69c] ;  /* 0x00069c0001f77983 */ /* 0x000ea80000300800 */
[----:B------:R-:W4:Y:S04]  /*2dd80*/  LDL.LU R236, [R1+0x710] ;  /* 0x0007100001ec7983 */ /* 0x000f280000300800 */
[----:B------:R-:W4:Y:S04]  /*2dd90*/  LDL.LU R237, [R1+0x714] ;  /* 0x0007140001ed7983 */ /* 0x000f280000300800 */
[----:B------:R-:W4:Y:S04]  /*2dda0*/  LDL.LU R238, [R1+0x718] ;  /* 0x0007180001ee7983 */ /* 0x000f280000300800 */
[----:B------:R-:W4:Y:S04]  /*2ddb0*/  LDL.LU R239, [R1+0x71c] ;  /* 0x00071c0001ef7983 */ /* 0x000f280000300800 */
[----:B-1----:R-:W2:Y:S04]  /*2ddc0*/  LDL.LU R88, [R1+0x790] ;  /* 0x0007900001587983 */ /* 0x002ea80000300800 */
[----:B------:R-:W2:Y:S04]  /*2ddd0*/  LDL.LU R89, [R1+0x794] ;  /* 0x0007940001597983 */ /* 0x000ea80000300800 */
[----:B---3--:R-:W2:Y:S04]  /*2dde0*/  LDL.LU R90, [R1+0x798] ;  /* 0x00079800015a7983 */ /* 0x008ea80000300800 */
[----:B------:R-:W2:Y:S04]  /*2ddf0*/  LDL.LU R91, [R1+0x79c] ;  /* 0x00079c00015b7983 */ /* 0x000ea80000300800 */
[----:B------:R-:W3:Y:S04]  /*2de00*/  LDL.LU R96, [R1+0x970] ;  /* 0x0009700001607983 */ /* 0x000ee80000300800 */
[----:B------:R-:W3:Y:S04]  /*2de10*/  LDL.LU R97, [R1+0x974] ;  /* 0x0009740001617983 */ /* 0x000ee80000300800 */
[----:B------:R-:W3:Y:S04]  /*2de20*/  LDL.LU R98, [R1+0x978] ;  /* 0x0009780001627983 */ /* 0x000ee80000300800 */
[----:B------:R-:W3:Y:S04]  /*2de30*/  LDL.LU R99, [R1+0x97c] ;  /* 0x00097c0001637983 */ /* 0x000ee80000300800 */
        /* <DEDUP_REMOVED lines=41> */
[----:B------:R-:W4:Y:S04]  /*2e0d0*/  LDL.LU R129, [R1+0x5c4] ;  /* 0x0005c40001817983 */ /* 0x000f280000300800 */
[----:B------:R-:W4:Y:S04]  /*2e0e0*/  LDL.LU R130, [R1+0x5c8] ;  /* 0x0005c80001827983 */ /* 0x000f280000300800 */
[----:B------:R-:W4:Y:S01]  /*2e0f0*/  LDL.LU R131, [R1+0x5cc] ;  /* 0x0005cc0001837983 */ /* 0x000f220000300800 */
[----:B------:R-:W-:-:S02]  /*2e100*/  IMAD.MOV.U32 R232, RZ, RZ, R14 ;  /* 0x000000ffffe87224 */ /* 0x000fc400078e000e */
[----:B------:R-:W-:Y:S02]  /*2e110*/  IMAD.MOV.U32 R233, RZ, RZ, R15 ;  /* 0x000000ffffe97224 */ /* 0x000fe400078e000f */
[----:B------:R-:W-:Y:S02]  /*2e120*/  IMAD.MOV.U32 R234, RZ, RZ, R154 ;  /* 0x000000ffffea7224 */ /* 0x000fe400078e009a */
[----:B------:R-:W-:Y:S02]  /*2e130*/  IMAD.MOV.U32 R235, RZ, RZ, R155 ;  /* 0x000000ffffeb7224 */ /* 0x000fe400078e009b */
[----:B--2---:R-:W-:Y:S02]  /*2e140*/  IMAD.MOV.U32 R127, RZ, RZ, R11 ;  /* 0x000000ffff7f7224 */ /* 0x004fe400078e000b */
[----:B---3--:R-:W-:Y:S02]  /*2e150*/  IMAD.MOV.U32 R126, RZ, RZ, R10 ;  /* 0x000000ffff7e7224 */ /* 0x008fe400078e000a */
[----:B----4-:R-:W-:-:S02]  /*2e160*/  IMAD.MOV.U32 R124, RZ, RZ, R6 ;  /* 0x000000ffff7c7224 */ /* 0x010fc400078e0006 */
[----:B------:R-:W2:Y:S01]  /*2e170*/  LDL.LU R6, [R1+0x428c] ;  /* 0x00428c0001067983 */ /* 0x000ea20000300800 */
[----:B------:R-:W-:-:S03]  /*2e180*/  IMAD.MOV.U32 R125, RZ, RZ, R7 ;  /* 0x000000ffff7d7224 */ /* 0x000fc600078e0007 */
[----:B------:R-:W2:Y:S04]  /*2e190*/  LDL.LU R7, [R1+0x4288] ;  /* 0x0042880001077983 */ /* 0x000ea80000300800 */
[----:B------:R-:W3:Y:S04]  /*2e1a0*/  LDL.LU R10, [R1+0x4284] ;  /* 0x00428400010a7983 */ /* 0x000ee80000300800 */
[----:B------:R-:W3:Y:S04]  /*2e1b0*/  LDL.LU R11, [R1+0x4280] ;  /* 0x00428000010b7983 */ /* 0x000ee80000300800 */
[----:B------:R-:W4:Y:S04]  /*2e1c0*/  LDL.LU R14, [R1+0x427c] ;  /* 0x00427c00010e7983 */ /* 0x000f280000300800 */
[----:B------:R-:W4:Y:S04]  /*2e1d0*/  LDL.LU R15, [R1+0x4278] ;  /* 0x00427800010f7983 */ /* 0x000f280000300800 */
[----:B------:R-:W2:Y:S04]  /*2e1e0*/  LDL.LU R154, [R1+0x4274] ;  /* 0x00427400019a7983 */ /* 0x000ea80000300800 */
[----:B------:R-:W2:Y:S04]  /*2e1f0*/  LDL.LU R155, [R1+0x4270] ;  /* 0x00427000019b7983 */ /* 0x000ea80000300800 */
[----:B------:R-:W3:Y:S04]  /*2e200*/  LDL.LU R220, [R1+0x1b60] ;  /* 0x001b600001dc7983 */ /* 0x000ee80000300800 */
        /* <DEDUP_REMOVED lines=24> */
[----:B------:R-:W3:Y:S01]  /*2e390*/  LDL.LU R249, [R1+0x5a4] ;  /* 0x0005a40001f97983 */ /* 0x000ee20000300800 */
[----:B------:R-:W-:-:S02]  /*2e3a0*/  IMAD.MOV.U32 R73, RZ, RZ, R80 ;  /* 0x000000ffff497224 */ /* 0x000fc400078e0050 */
[----:B------:R-:W-:Y:S01]  /*2e3b0*/  IMAD.MOV.U32 R72, RZ, RZ, R81 ;  /* 0x000000ffff487224 */ /* 0x000fe200078e0051 */
[----:B------:R-:W-:Y:S01]  /*2e3c0*/  LDS R80, [R3+0x4080] ;  /* 0x0040800003507984 */ /* 0x000fe20000000800 */
[----:B------:R-:W-:Y:S02]  /*2e3d0*/  IMAD.MOV.U32 R69, RZ, RZ, R82 ;  /* 0x000000ffff457224 */ /* 0x000fe400078e0052 */
[----:B------:R-:W-:Y:S01]  /*2e3e0*/  IMAD.MOV.U32 R68, RZ, RZ, R83 ;  /* 0x000000ffff447224 */ /* 0x000fe200078e0053 */
[----:B------:R-:W-:Y:S04]  /*2e3f0*/  LDS R82, [R3+0x6080] ;  /* 0x0060800003527984 */ /* 0x000fe80000000800 */
[----:B------:R-:W-:Y:S04]  /*2e400*/  LDS R81, [R240+0x4080] ;  /* 0x00408000f0517984 */ /* 0x000fe80000000800 */
[----:B------:R-:W1:Y:S01]  /*2e410*/  LDS R83, [R240+0x6080] ;  /* 0x00608000f0537984 */ /* 0x000e620000000800 */
[----:B------:R-:W-:-:S02]  /*2e420*/  IMAD.MOV.U32 R250, RZ, RZ, R243 ;  /* 0x000000fffffa7224 */ /* 0x000fc400078e00f3 */
[----:B------:R-:W-:Y:S01]  /*2e430*/  IMAD.MOV.U32 R251, RZ, RZ, R242 ;  /* 0x000000fffffb7224 */ /* 0x000fe200078e00f2 */
[----:B-1----:R-:W-:Y:S08]  /*2e440*/  HMMA.1688.F32.TF32 R100, R80, R38, R100 ;  /* 0x000000265064723c */ /* 0x002ff00000081064 */
[C---:B--2---:R-:W-:Y:S08]  /*2e450*/  HMMA.1688.F32.TF32 R112, R108.reuse, R154, R124 ;  /* 0x0000009a6c70723c */ /* 0x044ff0000008107c */
[C---:B----4-:R-:W-:Y:S08]  /*2e460*/  HMMA.1688.F32.TF32 R116, R108.reuse, R14, R128 ;  /* 0x0000000e6c74723c */ /* 0x050ff00000081080 */
[C---:B---3--:R-:W-:Y:S07]  /*2e470*/  HMMA.1688.F32.TF32 R84, R108.reuse, R10, R232 ;  /* 0x0000000a6c54723c */ /* 0x048fee00000810e8 */
[----:B------:R-:W-:Y:S04]  /*2e480*/  STL.64 [R1+0x28d0], R112 ;  /* 0x0028d07001007387 */ /* 0x000fe80000100a00 */
[----:B------:R1:W-:Y:S02]  /*2e490*/  STL.64 [R1+0x28d8], R114 ;  /* 0x0028d87201007387 */ /* 0x0003e40000100a00 */
[----:B-1----:R-:W-:Y:S08]  /*2e4a0*/  HMMA.1688.F32.TF32 R112, R108, R6, R228 ;  /* 0x000000066c70723c */ /* 0x002ff000000810e4 */
[C---:B------:R-:W-:Y:S01]  /*2e4b0*/  HMMA.1688.F32.TF32 R108, R80.reuse, R78, R224 ;  /* 0x0000004e506c723c */ /* 0x040fe200000810e0 */
[----:B------:R-:W-:Y:S04]  /*2e4c0*/  STL.64 [R1+0x28c0], R116 ;  /* 0x0028c07401007387 */ /* 0x000fe80000100a00 */
[----:B------:R1:W-:Y:S04]  /*2e4d0*/  STL.64 [R1+0x28c8], R118 ;  /* 0x0028c87601007387 */ /* 0x0003e80000100a00 */
[----:B------:R-:W-:Y:S04]  /*2e4e0*/  STL.64 [R1+0x28b0], R84 ;  /* 0x0028b05401007387 */ /* 0x000fe80000100a00 */
[----:B------:R-:W-:Y:S04]  /*2e4f0*/  STL.64 [R1+0x28b8], R86 ;  /* 0x0028b85601007387 */ /* 0x000fe80000100a00 */
[----:B------:R-:W-:Y:S01]  /*2e500*/  STL.64 [R1+0x2890], R112 ;  /* 0x0028907001007387 */ /* 0x000fe20000100a00 */
[C---:B-1----:R-:W-:Y:S03]  /*2e510*/  HMMA.1688.F32.TF32 R116, R80.reuse, R70, R220 ;  /* 0x000000465074723c */ /* 0x042fe600000810dc */
[----:B------:R1:W-:Y:S04]  /*2e520*/  STL.64 [R1+0x2898], R114 ;  /* 0x0028987201007387 */ /* 0x0003e80000100a00 */
[----:B------:R-:W-:Y:S04]  /*2e530*/  STL.64 [R1+0x1320], R108 ;  /* 0x0013206c01007387 */ /* 0x000fe80000100a00 */
[----:B------:R2:W-:Y:S01]  /*2e540*/  STL.64 [R1+0x1328], R110 ;  /* 0x0013286e01007387 */ /* 0x0005e20000100a00 */
[C---:B-1----:R-:W-:Y:S03]  /*2e550*/  HMMA.1688.F32.TF32 R112, R80.reuse, R146, R216 ;  /* 0x000000925070723c */ /* 0x042fe600000810d8 */
[----:B------:R-:W-:Y:S04]  /*2e560*/  LDS R84, [R3+0x4100] ;  /* 0x0041000003547984 */ /* 0x000fe80000000800 */
[----:B------:R-:W-:Y:S01]  /*2e570*/  LDS R86, [R3+0x6100] ;  /* 0x0061000003567984 */ /* 0x000fe20000000800 */
[C---:B--2---:R-:W-:Y:S03]  /*2e580*/  HMMA.1688.F32.TF32 R108, R80.reuse, R74, R212 ;  /* 0x0000004a506c723c */ /* 0x044fe600000810d4 */
[----:B------:R-:W-:Y:S04]  /*2e590*/  STL.64 [R1+0x1350], R116 ;  /* 0x0013507401007387 */ /* 0x000fe80000100a00 */
[----:B------:R1:W-:Y:S01]  /*2e5a0*/  STL.64 [R1+0x1358], R118 ;  /* 0x0013587601007387 */ /* 0x0003e20000100a00 */
[C---:B------:R-:W-:Y:S03]  /*2e5b0*/  HMMA.1688.F32.TF32 R96, R80.reuse, R34, R96 ;  /* 0x000000225060723c */ /* 0x040fe60000081060 */
[----:B------:R-:W-:Y:S04]  /*2e5c0*/  LDS R85, [R240+0x4100] ;  /* 0x00410000f0557984 */ /* 0x000fe80000000800 */
[----:B------:R-:W2:Y:S04]  /*2e5d0*/  LDS R87, [R240+0x6100] ;  /* 0x00610000f0577984 */ /* 0x000ea80000000800 */
[----:B------:R-:W-:Y:S01]  /*2e5e0*/  STL.64 [R1+0x1360], R112 ;  /* 0x0013607001007387 */ /* 0x000fe20000100a00 */
[C---:B-1----:R-:W-:Y:S03]  /*2e5f0*/  HMMA.1688.F32.TF32 R116, R80.reuse, R150, R208 ;  /* 0x000000965074723c */ /* 0x042fe600000810d0 */
[----:B------:R1:W-:Y:S04]  /*2e600*/  STL.64 [R1+0x1368], R114 ;  /* 0x0013687201007387 */ /* 0x0003e80000100a00 */
[----:B------:R-:W-:Y:S04]  /*2e610*/  STL.64 [R1+0x1460], R108 ;  /* 0x0014606c01007387 */ /* 0x000fe80000100a00 */
[----:B------:R3:W-:Y:S01]  /*2e620*/  STL.64 [R1+0x1468], R110 ;  /* 0x0014686e01007387 */ /* 0x0007e20000100a00 */
[C---:B-1----:R-:W-:Y:S08]  /*2e630*/  HMMA.1688.F32.TF32 R112, R80.reuse, R66, R204 ;  /* 0x000000425070723c */ /* 0x042ff000000810cc */
[----:B---3--:R-:W-:Y:S03]  /*2e640*/  HMMA.1688.F32.TF32 R108, R80, R62, R200 ;  /* 0x0000003e506c723c */ /* 0x008fe600000810c8 */
[----:B------:R-:W-:Y:S04]  /*2e650*/  STL.64 [R1+0x1490], R116 ;  /* 0x0014907401007387 */ /* 0x000fe80000100a00 */
[----:B------:R-:W-:Y:S08]  /*2e660*/  STL.64 [R1+0x1498], R118 ;  /* 0x0014987601007387 */ /* 0x000ff00000100a00 */
[----:B------:R-:W-:Y:S04]  /*2e670*/  STL.64 [R1+0x1510], R112 ;  /* 0x0015107001007387 */ /* 0x000fe80000100a00 */
[----:B------:R-:W-:Y:S04]  /*2e680*/  STL.64 [R1+0x1518], R114 ;  /* 0x0015187201007387 */ /* 0x000fe80000100a00 */
[----:B------:R1:W-:Y:S01]  /*2e690*/  STL.64 [R1+0x15b0], R108 ;  /* 0x0015b06c01007387 */ /* 0x0003e20000100a00 */
[----:B------:R-:W-:-:S02]  /*2e6a0*/  IMAD.MOV.U32 R243, RZ, RZ, R110 ;  /* 0x000000fffff37224 */ /* 0x000fc400078e006e */
[----:B------:R-:W-:Y:S02]  /*2e6b0*/  IMAD.MOV.U32 R242, RZ, RZ, R111 ;  /* 0x000000fffff27224 */ /* 0x000fe400078e006f */
[C---:B-1----:R-:W-:Y:S03]  /*2e6c0*/  HMMA.1688.F32.TF32 R108, R80.reuse, R58, R196 ;  /* 0x0000003a506c723c */ /* 0x042fe600000810c4 */
[----:B------:R-:W-:Y:S04]  /*2e6d0*/  STL [R1+0x3e54], R242 ;  /* 0x003e54f201007387 */ /* 0x000fe80000100800 */
[----:B------:R-:W-:Y:S01]  /*2e6e0*/  STL [R1+0x3e50], R243 ;  /* 0x003e50f301007387 */ /* 0x000fe20000100800 */
[C---:B------:R-:W-:Y:S08]  /*2e6f0*/  HMMA.1688.F32.TF32 R116, R80.reuse, R54, R140 ;  /* 0x000000365074723c */ /* 0x040ff0000008108c */
[C---:B------:R-:W-:Y:S07]  /*2e700*/  HMMA.1688.F32.TF32 R112, R80.reuse, R50, R136 ;  /* 0x000000325070723c */ /* 0x040fee0000081088 */
[----:B------:R-:W-:Y:S04]  /*2e710*/  STL.64 [R1+0x1660], R108 ;  /* 0x0016606c01007387 */ /* 0x000fe80000100a00 */
[----:B------:R1:W-:Y:S01]  /*2e720*/  STL.64 [R1+0x1668], R110 ;  /* 0x0016686e01007387 */ /* 0x0003e20000100a00 */
[C---:B------:R-:W-:Y:S08]  /*2e730*/  HMMA.1688.F32.TF32 R92, R80.reuse, R30, R92 ;  /* 0x0000001e505c723c */ /* 0x040ff0000008105c */
[C---:B-1----:R-:W-:Y:S08]  /*2e740*/  HMMA.1688.F32.TF32 R108, R80.reuse, R46, R104 ;  /* 0x0000002e506c723c */ /* 0x042ff00000081068 */
[C---:B------:R-:W-:Y:S08]  /*2e750*/  HMMA.1688.F32.TF32 R104, R80.reuse, R42, R132 ;  /* 0x0000002a5068723c */ /* 0x040ff00000081084 */
[C---:B------:R-:W-:Y:S01]  /*2e760*/  HMMA.1688.F32.TF32 R88, R80.reuse, R26, R88 ;  /* 0x0000001a5058723c */ /* 0x040fe20000081058 */
[----:B------:R-:W-:Y:S04]  /*2e770*/  STL.64 [R1+0x16d0], R116 ;  /* 0x0016d07401007387 */ /* 0x000fe80000100a00 */
        /* <DEDUP_REMOVED lines=10> */
[----:B------:R1:W-:Y:S04]  /*2e820*/  STL.64 [R1+0x1f98], R98 ;  /* 0x001f986201007387 */ /* 0x0003e80000100a00 */
[----:B------:R-:W-:Y:S04]  /*2e830*/  STL.64 [R1+0x20a0], R92 ;  /* 0x0020a05c01007387 */ /* 0x000fe80000100a00 */
[----:B------:R3:W-:Y:S01]  /*2e840*/  STL.64 [R1+0x20a8], R94 ;  /* 0x0020a85e01007387 */ /* 0x0007e20000100a00 */
[C---:B-1----:R-:W-:Y:S03]  /*2e850*/  HMMA.1688.F32.TF32 R96, R80.reuse, R22, R236 ;  /* 0x000000165060723c */ /* 0x042fe600000810ec */
[----:B------:R-:W-:Y:S04]  /*2e860*/  STL.64 [R1+0x20d0], R88 ;  /* 0x0020d05801007387 */ /* 0x000fe80000100a00 */
[----:B------:R1:W-:Y:S01]  /*2e870*/  STL.64 [R1+0x20d8], R90 ;  /* 0x0020d85a01007387 */ /* 0x0003e20000100a00 */
[C---:B---3--:R-:W-:Y:S08]  /*2e880*/  HMMA.1688.F32.TF32 R92, R80.reuse, R18, R244 ;  /* 0x00000012505c723c */ /* 0x048ff000000810f4 */
[C---:B-1----:R-:W-:Y:S07]  /*2e890*/  HMMA.1688.F32.TF32 R88, R80.reuse, R194, R248 ;  /* 0x000000c25058723c */ /* 0x042fee00000810f8 */
[----:B------:R-:W-:Y:S04]  /*2e8a0*/  STL.64 [R1+0x21f0], R96 ;  /* 0x0021f06001007387 */ /* 0x000fe80000100a00 */
[----:B------:R-:W-:Y:S04]  /*2e8b0*/  STL.64 [R1+0x21f8], R98 ;  /* 0x0021f86201007387 */ /* 0x000fe80000100a00 */
[----:B------:R-:W3:Y:S04]  /*2e8c0*/  LDL.LU R244, [R1+0xa00] ;  /* 0x000a000001f47983 */ /* 0x000ee80000300800 */
[----:B------:R-:W-:Y:S04]  /*2e8d0*/  STL.64 [R1+0x2220], R92 ;  /* 0x0022205c01007387 */ /* 0x000fe80000100a00 */
[----:B------:R-:W-:Y:S04]  /*2e8e0*/  STL.64 [R1+0x2228], R94 ;  /* 0x0022285e01007387 */ /* 0x000fe80000100a00 */
[----:B------:R1:W-:Y:S04]  /*2e8f0*/  STL.64 [R1+0x2710], R88 ;  /* 0x0027105801007387 */ /* 0x0003e80000100a00 */
[----:B------:R4:W-:Y:S04]  /*2e900*/  STL.64 [R1+0x2718], R90 ;  /* 0x0027185a01007387 */ /* 0x0009e80000100a00 */
[----:B------:R-:W3:Y:S04]  /*2e910*/  LDL.LU R245, [R1+0xa04] ;  /* 0x000a040001f57983 */ /* 0x000ee80000300800 */
[----:B------:R-:W3:Y:S04]  /*2e920*/  LDL.LU R246, [R1+0xa08] ;  /* 0x000a080001f67983 */ /* 0x000ee80000300800 */
[----:B------:R-:W3:Y:S04]  /*2e930*/  LDL.LU R247, [R1+0xa0c] ;  /* 0x000a0c0001f77983 */ /* 0x000ee80000300800 */
[----:B------:R-:W2:Y:S04]  /*2e940*/  LDL.LU R236, [R1+0xa70] ;  /* 0x000a700001ec7983 */ /* 0x000ea80000300800 */
[----:B------:R-:W2:Y:S04]  /*2e950*/  LDL.LU R237, [R1+0xa74] ;  /* 0x000a740001ed7983 */ /* 0x000ea80000300800 */
[----:B------:R-:W2:Y:S04]  /*2e960*/  LDL.LU R238, [R1+0xa78] ;  /* 0x000a780001ee7983 */ /* 0x000ea80000300800 */
[----:B------:R-:W2:Y:S04]  /*2e970*/  LDL.LU R239, [R1+0xa7c] ;  /* 0x000a7c0001ef7983 */ /* 0x000ea80000300800 */
[----:B-1----:R-:W2:Y:S04]  /*2e980*/  LDL.LU R88, [R1+0xb00] ;  /* 0x000b000001587983 */ /* 0x002ea80000300800 */
[----:B------:R-:W2:Y:S04]  /*2e990*/  LDL.LU R89, [R1+0xb04] ;  /* 0x000b040001597983 */ /* 0x000ea80000300800 */
[----:B----4-:R-:W2:Y:S04]  /*2e9a0*/  LDL.LU R90, [R1+0xb08] ;  /* 0x000b0800015a7983 */ /* 0x010ea80000300800 */
[----:B------:R-:W2:Y:S04]  /*2e9b0*/  LDL.LU R91, [R1+0xb0c] ;  /* 0x000b0c00015b7983 */ /* 0x000ea80000300800 */
[----:B------:R-:W4:Y:S04]  /*2e9c0*/  LDL.LU R96, [R1+0xcd0] ;  /* 0x000cd00001607983 */ /* 0x000f280000300800 */
[----:B------:R-:W4:Y:S04]  /*2e9d0*/  LDL.LU R97, [R1+0xcd4] ;  /* 0x000cd40001617983 */ /* 0x000f280000300800 */
[----:B------:R-:W4:Y:S04]  /*2e9e0*/  LDL.LU R98, [R1+0xcd8] ;  /* 0x000cd80001627983 */ /* 0x000f280000300800 */
[----:B------:R-:W4:Y:S04]  /*2e9f0*/  LDL.LU R99, [R1+0xcdc] ;  /* 0x000cdc0001637983 */ /* 0x000f280000300800 */
        /* <DEDUP_REMOVED lines=92> */
[C---:B--2---:R-:W-:Y:S11]  /*2efc0*/  HMMA.1688.F32.TF32 R108, R80.reuse, R190, R108 ;  /* 0x000000be506c723c */ /* 0x044ff6000008106c */
[----:B------:R-:W-:Y:S11]  /*2efd0*/  @!UPT UIADD3 URZ, URZ, URZ, URZ ;  /* 0x0000003f3f3ff290 */ /* 0x000ff6000fffe03f */
[----:B------:R-:W-:Y:S01]  /*2efe0*/  @!UPT UIADD3 URZ, URZ, URZ, URZ ;  /* 0x0000003f3f3ff290 */ /* 0x000fe2000fffe03f */
[----:B------:R-:W-:Y:S04]  /*2eff0*/  STL.64 [R1+0x2700], R108 ;  /* 0x0027006c01007387 */ /* 0x000fe80000100a00 */
[----:B------:R1:W-:Y:S02]  /*2f000*/  STL.64 [R1+0x2708], R110 ;  /* 0x0027086e01007387 */ /* 0x0003e40000100a00 */
[C---:B-1----:R-:W-:Y:S08]  /*2f010*/  HMMA.1688.F32.TF32 R108, R80.reuse, R186, R112 ;  /* 0x000000ba506c723c */ /* 0x042ff00000081070 */
[C---:B---3--:R-:W-:Y:S08]  /*2f020*/  HMMA.1688.F32.TF32 R116, R80.reuse, R182, R116 ;  /* 0x000000b65074723c */ /* 0x048ff00000081074 */
[C---:B------:R-:W-:Y:S07]  /*2f030*/  HMMA.1688.F32.TF32 R112, R80.reuse, R178, R120 ;  /* 0x000000b25070723c */ /* 0x040fee0000081078 */
[----:B------:R-:W-:Y:S04]  /*2f040*/  STL.64 [R1+0x26f0], R108 ;  /* 0x0026f06c01007387 */ /* 0x000fe80000100a00 */
[----:B------:R1:W-:Y:S02]  /*2f050*/  STL.64 [R1+0x26f8], R110 ;  /* 0x0026f86e01007387 */ /* 0x0003e40000100a00 */
[C---:B-1----:R-:W-:Y:S02]  /*2f060*/  HMMA.1688.F32.TF32 R108, R80.reuse, R174, R124 ;  /* 0x000000ae506c723c */ /* 0x042fe4000008107c */
[----:B------:R-:W-:Y:S04]  /*2f070*/  STL.64 [R1+0x26e0], R116 ;  /* 0x0026e07401007387 */ /* 0x000fe80000100a00 */
[----:B------:R1:W-:Y:S04]  /*2f080*/  STL.64 [R1+0x26e8], R118 ;  /* 0x0026e87601007387 */ /* 0x0003e80000100a00 */
[----:B------:R-:W-:Y:S04]  /*2f090*/  STL.64 [R1+0x26d0], R112 ;  /* 0x0026d07001007387 */ /* 0x000fe80000100a00 */
[----:B------:R2:W-:Y:S01]  /*2f0a0*/  STL.64 [R1+0x26d8], R114 ;  /* 0x0026d87201007387 */ /* 0x0005e20000100a00 */
[C---:B-1----:R-:W-:Y:S08]  /*2f0b0*/  HMMA.1688.F32.TF32 R116, R80.reuse, R170, R128 ;  /* 0x000000aa5074723c */ /* 0x042ff00000081080 */
[----:B------:R-:W-:Y:S01]  /*2f0c0*/  STL.64 [R1+0x26c0], R108 ;  /* 0x0026c06c01007387 */ /* 0x000fe20000100a00 */
[C---:B--2---:R-:W-:Y:S03]  /*2f0d0*/  HMMA.1688.F32.TF32 R112, R80.reuse, R166, R232 ;  /* 0x000000a65070723c */ /* 0x044fe600000810e8 */
[----:B------:R1:W-:Y:S05]  /*2f0e0*/  STL.64 [R1+0x26c8], R110 ;  /* 0x0026c86e01007387 */ /* 0x0003ea0000100a00 */
[C---:B-1----:R-:W-:Y:S06]  /*2f0f0*/  HMMA.1688.F32.TF32 R108, R80.reuse, R162, R228 ;  /* 0x000000a2506c723c */ /* 0x042fec00000810e4 */
[----:B------:R-:W-:Y:S04]  /*2f100*/  STL.64 [R1+0x26b0], R116 ;  /* 0x0026b07401007387 */ /* 0x000fe80000100a00 */
[----:B------:R1:W-:Y:S05]  /*2f110*/  STL.64 [R1+0x26b8], R118 ;  /* 0x0026b87601007387 */ /* 0x0003ea0000100a00 */
[----:B------:R-:W-:Y:S04]  /*2f120*/  STL.64 [R1+0x26a0], R112 ;  /* 0x0026a07001007387 */ /* 0x000fe80000100a00 */
[----:B------:R2:W-:Y:S01]  /*2f130*/  STL.64 [R1+0x26a8], R114 ;  /* 0x0026a87201007387 */ /* 0x0005e20000100a00 */
[C---:B-1----:R-:W-:Y:S03]  /*2f140*/  HMMA.1688.F32.TF32 R116, R80.reuse, R158, R224 ;  /* 0x0000009e5074723c */ /* 0x042fe600000810e0 */
[----:B------:R-:W-:Y:S05]  /*2f150*/  STL.64 [R1+0x2690], R108 ;  /* 0x0026906c01007387 */ /* 0x000fea0000100a00 */
[C---:B--2---:R-:W-:Y:S01]  /*2f160*/  HMMA.1688.F32.TF32 R112, R80.reuse, R154, R220 ;  /* 0x0000009a5070723c */ /* 0x044fe200000810dc */
[----:B------:R4:W-:Y:S07]  /*2f170*/  STL.64 [R1+0x2698], R110 ;  /* 0x0026986e01007387 */ /* 0x0009ee0000100a00 */
[C---:B----4-:R-:W-:Y:S07]  /*2f180*/  HMMA.1688.F32.TF32 R108, R80.reuse, R14, R216 ;  /* 0x0000000e506c723c */ /* 0x050fee00000810d8 */
[----:B------:R-:W-:Y:S04]  /*2f190*/  STL.64 [R1+0x2680], R116 ;  /* 0x0026807401007387 */ /* 0x000fe80000100a00 */
[----:B------:R1:W-:Y:S04]  /*2f1a0*/  STL.64 [R1+0x2688], R118 ;  /* 0x0026887601007387 */ /* 0x0003e80000100a00 */
[----:B------:R-:W-:Y:S04]  /*2f1b0*/  STL.64 [R1+0x2670], R112 ;  /* 0x0026707001007387 */ /* 0x000fe80000100a00 */
[----:B------:R2:W-:Y:S01]  /*2f1c0*/  STL.64 [R1+0x2678], R114 ;  /* 0x0026787201007387 */ /* 0x0005e20000100a00 */
[C---:B-1----:R-:W-:Y:S03]  /*2f1d0*/  HMMA.1688.F32.TF32 R116, R80.reuse, R10, R212 ;  /* 0x0000000a5074723c */ /* 0x042fe600000810d4 */
[----:B------:R-:W-:Y:S05]  /*2f1e0*/  STL.64 [R1+0x2660], R108 ;  /* 0x0026606c01007387 */ /* 0x000fea0000100a00 */
[----:B--2---:R-:W-:Y:S01]  /*2f1f0*/  HMMA.1688.F32.TF32 R112, R80, R6, R208 ;  /* 0x000000065070723c */ /* 0x004fe200000810d0 */
[----:B------:R1:W-:Y:S04]  /*2f200*/  STL.64 [R1+0x2668], R110 ;  /* 0x0026686e01007387 */ /* 0x0003e80000100a00 */
[----:B------:R-:W-:Y:S03]  /*2f210*/  LDS R80, [R3+0x4180] ;  /* 0x0041800003507984 */ /* 0x000fe60000000800 */
[C---:B------:R-:W-:Y:S01]  /*2f220*/  HMMA.1688.F32.TF32 R88, R84.reuse, R46, R88 ;  /* 0x0000002e5458723c */ /* 0x040fe20000081058 */
[----:B------:R-:W-:Y:S04]  /*2f230*/  LDS R82, [R3+0x6180] ;  /* 0x0061800003527984 */ /* 0x000fe80000000800 */
[----:B------:R-:W-:Y:S03]  /*2f240*/  LDS R81, [R240+0x4180] ;  /* 0x00418000f0517984 */ /* 0x000fe60000000800 */
[C---:B-1----:R-:W-:Y:S01]  /*2f250*/  HMMA.1688.F32.TF32 R108, R84.reuse, R78, R204 ;  /* 0x0000004e546c723c */ /* 0x042fe200000810cc */
[----:B------:R-:W-:Y:S04]  /*2f260*/  STL.64 [R1+0x2650], R116 ;  /* 0x0026507401007387 */ /* 0x000fe80000100a00 */
[----:B------:R1:W-:Y:S04]  /*2f270*/  STL.64 [R1+0x2658], R118 ;  /* 0x0026587601007387 */ /* 0x0003e80000100a00 */
[----:B------:R-:W-:Y:S04]  /*2f280*/  STL.64 [R1+0x2630], R112 ;  /* 0x0026307001007387 */ /* 0x000fe80000100a00 */
[----:B------:R2:W-:Y:S01]  /*2f290*/  STL.64 [R1+0x2638], R114 ;  /* 0x0026387201007387 */ /* 0x0005e20000100a00 */
[C---:B-1----:R-:W-:Y:S03]  /*2f2a0*/  HMMA.1688.F32.TF32 R116, R84.reuse, R70, R200 ;  /* 0x000000465474723c */ /* 0x042fe600000810c8 */
[----:B------:R-:W1:Y:S06]  /*2f2b0*/  LDS R83, [R240+0x6180] ;  /* 0x00618000f0537984 */ /* 0x000e6c0000000800 */
[----:B------:R-:W-:Y:S01]  /*2f2c0*/  STL.64 [R1+0x10a0], R108 ;  /* 0x0010a06c01007387 */ /* 0x000fe20000100a00 */
[C---:B--2---:R-:W-:Y:S03]  /*2f2d0*/  HMMA.1688.F32.TF32 R112, R84.reuse, R146, R196 ;  /* 0x000000925470723c */ /* 0x044fe600000810c4 */
[----:B------:R2:W-:Y:S05]  /*2f2e0*/  STL.64 [R1+0x10a8], R110 ;  /* 0x0010a86e01007387 */ /* 0x0005ea0000100a00 */
[C---:B--2---:R-:W-:Y:S05]  /*2f2f0*/  HMMA.1688.F32.TF32 R108, R84.reuse, R74, R140 ;  /* 0x0000004a546c723c */ /* 0x044fea000008108c */
[----:B------:R-:W-:Y:S04]  /*2f300*/  STL.64 [R1+0x1090], R116 ;  /* 0x0010907401007387 */ /* 0x000fe80000100a00 */
[----:B------:R2:W-:Y:S06]  /*2f310*/  STL.64 [R1+0x1098], R118 ;  /* 0x0010987601007387 */ /* 0x0005ec0000100a00 */
[----:B------:R-:W-:Y:S04]  /*2f320*/  STL.64 [R1+0x10c0], R112 ;  /* 0x0010c07001007387 */ /* 0x000fe80000100a00 */
[----:B------:R3:W-:Y:S01]  /*2f330*/  STL.64 [R1+0x10c8], R114 ;  /* 0x0010c87201007387 */ /* 0x0007e20000100a00 */
[C---:B--2---:R-:W-:Y:S03]  /*2f340*/  HMMA.1688.F32.TF32 R116, R84.reuse, R150, R136 ;  /* 0x000000965474723c */ /* 0x044fe60000081088 */
[----:B------:R-:W-:Y:S05]  /*2f350*/  STL.64 [R1+0x11d0], R108 ;  /* 0x0011d06c01007387 */ /* 0x000fea0000100a00 */
[C---:B---3--:R-:W-:Y:S01]  /*2f360*/  HMMA.1688.F32.TF32 R112, R84.reuse, R66, R104 ;  /* 0x000000425470723c */ /* 0x048fe20000081068 */
[----:B------:R2:W-:Y:S07]  /*2f370*/  STL.64 [R1+0x11d8], R110 ;  /* 0x0011d86e01007387 */ /* 0x0005ee0000100a00 */
[C---:B------:R-:W-:Y:S08]  /*2f380*/  HMMA.1688.F32.TF32 R104, R84.reuse, R58, R100 ;  /* 0x0000003a5468723c */ /* 0x040ff00000081064 */
[C---:B--2---:R-:W-:Y:S08]  /*2f390*/  HMMA.1688.F32.TF32 R108, R84.reuse, R62, R132 ;  /* 0x0000003e546c723c */ /* 0x044ff00000081084 */
[C---:B------:R-:W-:Y:S08]  /*2f3a0*/  HMMA.1688.F32.TF32 R100, R84.reuse, R54, R96 ;  /* 0x000000365464723c */ /* 0x040ff00000081060 */
[C---:B------:R-:W-:Y:S01]  /*2f3b0*/  HMMA.1688.F32.TF32 R96, R84.reuse, R50, R92 ;  /* 0x000000325460723c */ /* 0x040fe2000008105c */
[----:B------:R-:W-:Y:S04]  /*2f3c0*/  STL.64 [R1+0x1200], R116 ;  /* 0x0012007401007387 */ /* 0x000fe80000100a00 */
[----:B------:R-:W-:Y:S04]  /*2f3d0*/  STL.64 [R1+0x1208], R118 ;  /* 0x0012087601007387 */ /* 0x000fe80000100a00 */
[----:B------:R-:W-:Y:S04]  /*2f3e0*/  STL.64 [R1+0x1210], R112 ;  /* 0x0012107001007387 */ /* 0x000fe80000100a00 */
[----:B------:R-:W-:Y:S04]  /*2f3f0*/  STL.64 [R1+0x1218], R114 ;  /* 0x0012187201007387 */ /* 0x000fe80000100a00 */
[----:B------:R-:W-:Y:S04]  /*2f400*/  STL.64 [R1+0x12f0], R108 ;  /* 0x0012f06c01007387 */ /* 0x000fe80000100a00 */
[----:B------:R-:W-:Y:S01]  /*2f410*/  STL.64 [R1+0x12f8], R110 ;  /* 0x0012f86e01007387 */ /* 0x000fe20000100a00 */
[C---:B------:R-:W-:Y:S03]  /*2f420*/  HMMA.1688.F32.TF32 R92, R84.reuse, R42, R236 ;  /* 0x0000002a545c723c */ /* 0x040fe600000810ec */
        /* <DEDUP_REMOVED lines=8> */
[C---:B--2---:R-:W-:Y:S08]  /*2f4b0*/  HMMA.1688.F32.TF32 R96, R84.reuse, R38, R244 ;  /* 0x000000265460723c */ /* 0x044ff000000810f4 */
[----:B---3--:R-:W-:Y:S01]  /*2f4c0*/  HMMA.1688.F32.TF32 R88, R84, R34, R248 ;  /* 0x000000225458723c */ /* 0x008fe200000810f8 */
[----:B------:R2:W-:Y:S04]  /*2f4d0*/  STL.64 [R1+0x16c0], R92 ;  /* 0x0016c05c01007387 */ /* 0x0005e80000100a00 */
[----:B------:R-:W-:Y:S04]  /*2f4e0*/  STL.64 [R1+0x16c8], R94 ;  /* 0x0016c85e01007387 */ /* 0x000fe80000100a00 */
[----:B--2---:R-:W2:Y:S06]  /*2f4f0*/  LDL.LU R92, [R1+0x60] ;  /* 0x00006000015c7983 */ /* 0x004eac0000300800 */
[----:B------:R-:W-:Y:S04]  /*2f500*/  STL.64 [R1+0x1700], R96 ;  /* 0x0017006001007387 */ /* 0x000fe80000100a00 */
[----:B------:R3:W-:Y:S04]  /*2f510*/  STL.64 [R1+0x1708], R98 ;  /* 0x0017086201007387 */ /* 0x0007e80000100a00 */
[----:B------:R4:W-:Y:S04]  /*2f520*/  STL.64 [R1+0x1ab0], R88 ;  /* 0x001ab05801007387 */ /* 0x0009e80000100a00 */
[----:B------:R1:W-:Y:S04]  /*2f530*/  STL.64 [R1+0x1ab8], R90 ;  /* 0x001ab85a01007387 */ /* 0x0003e80000100a00 */
[----:B------:R-:W2:Y:S01]  /*2f540*/  LDL.LU R93, [R1+0x64] ;  /* 0x00006400015d7983 */ /* 0x000ea20000300800 */
[----:B---3--:R-:W-:-:S03]  /*2f550*/  IMAD.MOV.U32 R98, RZ, RZ, R60 ;  /* 0x000000ffff627224 */ /* 0x008fc600078e003c */
[----:B------:R-:W2:Y:S01]  /*2f560*/  LDL.LU R94, [R1+0x68] ;  /* 0x00006800015e7983 */ /* 0x000ea20000300800 */
[----:B------:R-:W-:-:S03]  /*2f570*/  IMAD.MOV.U32 R99, RZ, RZ, R61 ;  /* 0x000000ffff637224 */ /* 0x000fc600078e003d */
[----:B------:R-:W2:Y:S04]  /*2f580*/  LDL.LU R95, [R1+0x6c] ;  /* 0x00006c00015f7983 */ /* 0x000ea80000300800 */
        /* <DEDUP_REMOVED lines=66> */
[----:B----4-:R-:W4:Y:S04]  /*2f9b0*/  LDL.LU R88, [R1+0x1fa0] ;  /* 0x001fa00001587983 */ /* 0x010f280000300800 */
[----:B------:R-:W4:Y:S04]  /*2f9c0*/  LDL.LU R89, [R1+0x1fa4] ;  /* 0x001fa40001597983 */ /* 0x000f280000300800 */
[----:B-1----:R-:W4:Y:S04]  /*2f9d0*/  LDL.LU R90, [R1+0x1fa8] ;  /* 0x001fa800015a7983 */ /* 0x002f280000300800 */
[----:B------:R-:W4:Y:S04]  /*2f9e0*/  LDL.LU R91, [R1+0x1fac] ;  /* 0x001fac00015b7983 */ /* 0x000f280000300800 */
[----:B------:R-:W4:Y:S01]  /*2f9f0*/  LDL.LU R236, [R1+0x1e40] ;  /* 0x001e400001ec7983 */ /* 0x000f220000300800 */
[C---:B--2---:R-:W-:Y:S11]  /*2fa00*/  HMMA.1688.F32.TF32 R108, R84.reuse, R30, R248 ;  /* 0x0000001e546c723c */ /* 0x044ff600000810f8 */
[----:B------:R-:W-:Y:S11]  /*2fa10*/  @!UPT UIADD3 URZ, URZ, URZ, URZ ;  /* 0x0000003f3f3ff290 */ /* 0x000ff6000fffe03f */
[----:B------:R-:W-:Y:S01]  /*2fa20*/  @!UPT UIADD3 URZ, URZ, URZ, URZ ;  /* 0x0000003f3f3ff290 */ /* 0x000fe2000fffe03f */
[----:B------:R-:W-:Y:S04]  /*2fa30*/  STL.64 [R1+0x1d50], R108 ;  /* 0x001d506c01007387 */ /* 0x000fe80000100a00 */
[----:B------:R3:W-:Y:S04]  /*2fa40*/  STL.64 [R1+0x1d58], R110 ;  /* 0x001d586e01007387 */ /* 0x0007e80000100a00 */
        /* <DEDUP_REMOVED lines=10> */
[----:B------:R-:W2:Y:S01]  /*2faf0*/  LDL.LU R251, [R1+0x1aec] ;  /* 0x001aec0001fb7983 */ /* 0x000ea20000300800 */
[C---:B---3--:R-:W-:Y:S08]  /*2fb00*/  HMMA.1688.F32.TF32 R108, R84.reuse, R26, R232 ;  /* 0x0000001a546c723c */ /* 0x048ff000000810e8 */
[C---:B------:R-:W-:Y:S08]  /*2fb10*/  HMMA.1688.F32.TF32 R116, R84.reuse, R22, R228 ;  /* 0x000000165474723c */ /* 0x040ff000000810e4 */
        /* <DEDUP_REMOVED lines=10> */
[C---:B---3--:R-:W-:Y:S03]  /*2fbc0*/  HMMA.1688.F32.TF32 R112, R84.reuse, R186, R212 ;  /* 0x000000ba5470723c */ /* 0x048fe600000810d4 */
        /* <DEDUP_REMOVED lines=8> */
[C---:B---3--:R-:W-:Y:S01]  /*2fc50*/  HMMA.1688.F32.TF32 R112, R84.reuse, R174, R200 ;  /* 0x000000ae5470723c */ /* 0x048fe200000810c8 */
[----:B------:R1:W-:Y:S07]  /*2fc60*/  STL.64 [R1+0x2498], R110 ;  /* 0x0024986e01007387 */ /* 0x0003ee0000100a00 */
[----:B-1----:R-:W-:Y:S07]  /*2fc70*/  HMMA.1688.F32.TF32 R108, R84, R170, R196 ;  /* 0x000000aa546c723c */ /* 0x002fee00000810c4 */
[----:B------:R-:W-:Y:S01]  /*2fc80*/  STL.64 [R1+0x2400], R116 ;  /* 0x0024007401007387 */ /* 0x000fe20000100a00 */
[----:B------:R-:W-:-:S02]  /*2fc90*/  IMAD.MOV.U32 R134, RZ, RZ, R61 ;  /* 0x000000ffff867224 */ /* 0x000fc400078e003d */
[----:B------:R-:W-:Y:S01]  /*2fca0*/  IMAD.MOV.U32 R135, RZ, RZ, R60 ;  /* 0x000000ffff877224 */ /* 0x000fe200078e003c */
[----:B------:R1:W-:Y:S04]  /*2fcb0*/  STL.64 [R1+0x2408], R118 ;  /* 0x0024087601007387 */ /* 0x0003e80000100a00 */
[----:B------:R-:W-:Y:S04]  /*2fcc0*/  STL.64 [R1+0x23f0], R112 ;  /* 0x0023f07001007387 */ /* 0x000fe80000100a00 */
[----:B------:R3:W-:Y:S01]  /*2fcd0*/  STL.64 [R1+0x23f8], R114 ;  /* 0x0023f87201007387 */ /* 0x0007e20000100a00 */
[C---:B-1----:R-:W-:Y:S03]  /*2fce0*/  HMMA.1688.F32.TF32 R116, R84.reuse, R166, R140 ;  /* 0x000000a65474723c */ /* 0x042fe6000008108c */
[----:B------:R-:W-:Y:S05]  /*2fcf0*/  STL.64 [R1+0x2390], R108 ;  /* 0x0023906c01007387 */ /* 0x000fea0000100a00 */
[C---:B---3--:R-:W-:Y:S01]  /*2fd00*/  HMMA.1688.F32.TF32 R112, R84.reuse, R162, R136 ;  /* 0x000000a25470723c */ /* 0x048fe20000081088 */
[----:B------:R1:W-:Y:S07]  /*2fd10*/  STL.64 [R1+0x2398], R110 ;  /* 0x0023986e01007387 */ /* 0x0003ee0000100a00 */
[C---:B------:R-:W-:Y:S08]  /*2fd20*/  HMMA.1688.F32.TF32 R100, R84.reuse, R14, R100 ;  /* 0x0000000e5464723c */ /* 0x040ff00000081064 */
[C---:B-1----:R-:W-:Y:S08]  /*2fd30*/  HMMA.1688.F32.TF32 R108, R84.reuse, R158, R104 ;  /* 0x0000009e546c723c */ /* 0x042ff00000081068 */
[C---:B------:R-:W-:Y:S08]  /*2fd40*/  HMMA.1688.F32.TF32 R104, R84.reuse, R154, R132 ;  /* 0x0000009a5468723c */ /* 0x040ff00000081084 */
[C---:B------:R-:W-:Y:S08]  /*2fd50*/  HMMA.1688.F32.TF32 R96, R84.reuse, R10, R96 ;  /* 0x0000000a5460723c */ /* 0x040ff00000081060 */
[----:B------:R-:W-:Y:S08]  /*2fd60*/  HMMA.1688.F32.TF32 R92, R84, R6, R92 ;  /* 0x00000006545c723c */ /* 0x000ff0000008105c */
[C---:B----4-:R-:W-:Y:S01]  /*2fd70*/  HMMA.1688.F32.TF32 R88, R80.reuse, R78, R88 ;  /* 0x0000004e5058723c */ /* 0x050fe20000081058 */
        /* <DEDUP_REMOVED lines=16> */
[----:B------:R-:W-:Y:S04]  /*2fe80*/  LDS R84, [R3+0x4200] ;  /* 0x0042000003547984 */ /* 0x000fe80000000800 */
[----:B------:R-:W-:Y:S04]  /*2fe90*/  LDS R86, [R3+0x6200] ;  /* 0x0062000003567984 */ /* 0x000fe80000000800 */
[----:B------:R-:W-:Y:S01]  /*2fea0*/  LDS R85, [R240+0x4200] ;  /* 0x00420000f0557984 */ /* 0x000fe20000000800 */
[C---:B--2---:R-:W-:Y:S03]  /*2feb0*/  HMMA.1688.F32.TF32 R88, R80.reuse, R70, R236 ;  /* 0x000000465058723c */ /* 0x044fe600000810ec */
[----:B------:R-:W1:Y:S11]  /*2fec0*/  LDS R87, [R240+0x6200] ;  /* 0x00620000f0577984 */ /* 0x000e760000000800 */
[----:B------:R-:W-:Y:S09]  /*2fed0*/  @!UPT UIADD3 URZ, URZ, URZ, URZ ;  /* 0x0000003f3f3ff290 */ /* 0x000ff2000fffe03f */
[----:B------:R2:W-:Y:S01]  /*2fee0*/  STL.64 [R1+0xe78], R90 ;  /* 0x000e785a01007387 */ /* 0x0005e20000100a00 */
[----:B------:R-:W-:Y:S02]  /*2fef0*/  IMAD.MOV.U32 R60, RZ, RZ, R88 ;  /* 0x000000ffff3c7224 */ /* 0x000fe400078e0058 */
[----:B------:R-:W-:Y:S02]  /*2ff00*/  IMAD.MOV.U32 R61, RZ, RZ, R89 ;  /* 0x000000ffff3d7224 */ /* 0x000fe400078e0059 */
[C---:B--2---:R-:W-:Y:S03]  /*2ff10*/  HMMA.1688.F32.TF32 R88, R80.reuse, R146, R244 ;  /* 0x000000925058723c */ /* 0x044fe600000810f4 */
[----:B------:R-:W-:Y:S04]  /*2ff20*/  STL [R1+0x3f74], R61 ;  /* 0x003f743d01007387 */ /* 0x000fe80000100800 */
[----:B------:R-:W-:Y:S04]  /*2ff30*/  STL [R1+0x3f70], R60 ;  /* 0x003f703c01007387 */ /* 0x000fe80000100800 */
[----:B------:R-:W-:Y:S04]  /*2ff40*/  STL.64 [R1+0x4220], R146 ;  /* 0x0042209201007387 */ /* 0x000fe80000100a00 */
[----:B------:R-:W-:Y:S08]  /*2ff50*/  STL.64 [R1+0x4218], R144 ;  /* 0x0042189001007387 */ /* 0x000ff00000100a00 */
[----:B------:R-:W-:Y:S04]  /*2ff60*/  STL.64 [R1+0xef0], R88 ;  /* 0x000ef05801007387 */ /* 0x000fe80000100a00 */
[----:B------:R2:W-:Y:S02]  /*2ff70*/  STL.64 [R1+0xef8], R90 ;  /* 0x000ef85a01007387 */ /* 0x0005e40000100a00 */
[C---:B--2---:R-:W-:Y:S02]  /*2ff80*/  HMMA.1688.F32.TF32 R88, R80.reuse, R74, R248 ;  /* 0x0000004a5058723c */ /* 0x044fe400000810f8 */
[----:B------:R-:W1:Y:S11]  /*2ff90*/  LDL.LU R248, [R1+0x20f0] ;  /* 0x0020f00001f87983 */ /* 0x000e760000300800 */
[----:B------:R-:W-:Y:S10]  /*2ffa0*/  @!UPT UIADD3 URZ, URZ, URZ, URZ ;  /* 0x0000003f3f3ff290 */ /* 0x000ff4000fffe03f */
[----:B------:R2:W-:Y:S04]  /*2ffb0*/  STL.64 [R1+0xee0], R88 ;  /* 0x000ee05801007387 */ /* 0x0005e80000100a00 */
[----:B------:R3:W-:Y:S04]  /*2ffc0*/  STL.64 [R1+0xee8], R90 ;  /* 0x000ee85a01007387 */ /* 0x0007e80000100a00 */
[----:B------:R-:W1:Y:S04]  /*2ffd0*/  LDL.LU R249, [R1+0x20f4] ;  /* 0x0020f40001f97983 */ /* 0x000e680000300800 */
[----:B------:R-:W1:Y:S04]  /*2ffe0*/  LDL.LU R250, [R1+0x20f8] ;  /* 0x0020f80001fa7983 */ /* 0x000e680000300800 */
[----:B------:R-:W1:Y:S04]  /*2fff0*/  LDL.LU R251, [R1+0x20fc] ;  /* 0x0020fc0001fb7983 */ /* 0x000e680000300800 */
[----:B------:R-:W4:Y:S04]  /*30000*/  LDL.LU R244, [R1+0x50] ;  /* 0x0000500001f47983 */ /* 0x000f280000300800 */
[----:B------:R-:W4:Y:S04]  /*30010*/  LDL.LU R245, [R1+0x54] ;  /* 0x0000540001f57983 */ /* 0x000f280000300800 */
[----:B------:R-:W4:Y:S04]  /*30020*/  LDL.LU R246, [R1+0x58] ;  /* 0x0000580001f67983 */ /* 0x000f280000300800 */
[----:B------:R-:W4:Y:S04]  /*30030*/  LDL.LU R247, [R1+0x5c] ;  /* 0x00005c0001f77983 */ /* 0x000f280000300800 */
[----:B--2---:R-:W2:Y:S04]  /*30040*/  LDL.LU R88, [R1+0x350] ;  /* 0x0003500001587983 */ /* 0x004ea80000300800 */
        /* <DEDUP_REMOVED lines=103> */
[----:B------:R-:W-:Y:S04]  /*306c0*/  STL.64 [R1+0x4210], R74 ;  /* 0x0042104a01007387 */ /* 0x000fe80000100a00 */
[----:B------:R1:W-:Y:S04]  /*306d0*/  STL.64 [R1+0x4208], R72 ;  /* 0x0042084801007387 */ /* 0x0003e80000100a00 */
[----:B-1----:R-:W4:Y:S04]  /*306e0*/  LDL.LU R72, [R1+0x1930] ;  /* 0x0019300001487983 */ /* 0x002f280000300800 */
[----:B------:R-:W4:Y:S04]  /*306f0*/  LDL.LU R73, [R1+0x1934] ;  /* 0x0019340001497983 */ /* 0x000f280000300800 */
[----:B------:R-:W4:Y:S04]  /*30700*/  LDL.LU R74, [R1+0x1938] ;  /* 0x00193800014a7983 */ /* 0x000f280000300800 */
[----:B------:R-:W4:Y:S04]  /*30710*/  LDL.LU R75, [R1+0x193c] ;  /* 0x00193c00014b7983 */ /* 0x000f280000300800 */
[----:B------:R-:W-:Y:S04]  /*30720*/  STL.64 [R1+0x4200], R150 ;  /* 0x0042009601007387 */ /* 0x000fe80000100a00 */
[----:B------:R-:W-:Y:S01]  /*30730*/  STL.64 [R1+0x41f8], R148 ;  /* 0x0041f89401007387 */ /* 0x000fe20000100a00 */
[C---:B--2---:R-:W-:Y:S08]  /*30740*/  HMMA.1688.F32.TF32 R112, R80.reuse, R58, R112 ;  /* 0x0000003a5070723c */ /* 0x044ff00000081070 */
[C---:B---3--:R-:W-:Y:S08]  /*30750*/  HMMA.1688.F32.TF32 R108, R80.reuse, R62, R108 ;  /* 0x0000003e506c723c */ /* 0x048ff0000008106c */
[C---:B----4-:R-:W-:Y:S11]  /*30760*/  HMMA.1688.F32.TF32 R72, R80.reuse, R150, R72 ;  /* 0x000000965048723c */ /* 0x050ff60000081048 */
[----:B------:R-:W-:Y:S11]  /*30770*/  @!UPT UIADD3 URZ, URZ, URZ, URZ ;  /* 0x0000003f3f3ff290 */ /* 0x000ff6000fffe03f */
[----:B------:R-:W-:Y:S01]  /*30780*/  @!UPT UIADD3 URZ, URZ, URZ, URZ ;  /* 0x0000003f3f3ff290 */ /* 0x000fe2000fffe03f */
[----:B------:R-:W-:Y:S04]  /*30790*/  STL.64 [R1+0xf00], R72 ;  /* 0x000f004801007387 */ /* 0x000fe80000100a00 */
[----:B------:R1:W-:Y:S02]  /*307a0*/  STL.64 [R1+0xf08], R74 ;  /* 0x000f084a01007387 */ /* 0x0003e40000100a00 */
[C---:B-1----:R-:W-:Y:S11]  /*307b0*/  HMMA.1688.F32.TF32 R72, R80.reuse, R66, R144 ;  /* 0x000000425048723c */ /* 0x042ff60000081090 */
[----:B------:R-:W-:Y:S11]  /*307c0*/  @!UPT UIADD3 URZ, URZ, URZ, URZ ;  /* 0x0000003f3f3ff290 */ /* 0x000ff6000fffe03f */
[----:B------:R-:W-:Y:S01]  /*307d0*/  @!UPT UIADD3 URZ, URZ, URZ, URZ ;  /* 0x0000003f3f3ff290 */ /* 0x000fe2000fffe03f */
        /* <DEDUP_REMOVED lines=20> */
[C---:B-1----:R-:W-:Y:S07]  /*30920*/  HMMA.1688.F32.TF32 R72, R80.reuse, R30, R224 ;  /* 0x0000001e5048723c */ /* 0x042fee00000810e0 */
[----:B------:R-:W-:Y:S04]  /*30930*/  STL.64 [R1+0x15d0], R108 ;  /* 0x0015d06c01007387 */ /* 0x000fe80000100a00 */
[----:B------:R1:W-:Y:S04]  /*30940*/  STL.64 [R1+0x15d8], R110 ;  /* 0x0015d86e01007387 */ /* 0x0003e80000100a00 */
        /* <DEDUP_REMOVED lines=28> */
[----:B------:R-:W-:Y:S01]  /*30b10*/  STL.64 [R1+0x22b8], R114 ;  /* 0x0022b87201007387 */ /* 0x000fe20000100a00 */
[C---:B-1----:R-:W-:Y:S03]  /*30b20*/  HMMA.1688.F32.TF32 R108, R80.reuse, R170, R104 ;  /* 0x000000aa506c723c */ /* 0x042fe60000081068 */
[----:B------:R-:W-:Y:S05]  /*30b30*/  STL.64 [R1+0x22a0], R72 ;  /* 0x0022a04801007387 */ /* 0x000fea0000100a00 */
[C---:B------:R-:W-:Y:S01]  /*30b40*/  HMMA.1688.F32.TF32 R104, R80.reuse, R166, R132 ;  /* 0x000000a65068723c */ /* 0x040fe20000081084 */
[----:B------:R1:W-:Y:S07]  /*30b50*/  STL.64 [R1+0x22a8], R74 ;  /* 0x0022a84a01007387 */ /* 0x0003ee0000100a00 */
[C---:B-1----:R-:W-:Y:S07]  /*30b60*/  HMMA.1688.F32.TF32 R72, R80.reuse, R162, R100 ;  /* 0x000000a25048723c */ /* 0x042fee0000081064 */
[----:B------:R-:W-:Y:S04]  /*30b70*/  STL.64 [R1+0x2290], R108 ;  /* 0x0022906c01007387 */ /* 0x000fe80000100a00 */
[----:B------:R-:W-:Y:S01]  /*30b80*/  STL.64 [R1+0x2298], R110 ;  /* 0x0022986e01007387 */ /* 0x000fe20000100a00 */
[C---:B------:R-:W-:Y:S03]  /*30b90*/  HMMA.1688.F32.TF32 R96, R80.reuse, R158, R96 ;  /* 0x0000009e5060723c */ /* 0x040fe60000081060 */
[----:B------:R-:W-:Y:S04]  /*30ba0*/  STL.64 [R1+0x2280], R104 ;  /* 0x0022806801007387 */ /* 0x000fe80000100a00 */
[----:B------:R-:W-:Y:S01]  /*30bb0*/  STL.64 [R1+0x2288], R106 ;  /* 0x0022886a01007387 */ /* 0x000fe20000100a00 */
[C---:B------:R-:W-:Y:S03]  /*30bc0*/  HMMA.1688.F32.TF32 R92, R80.reuse, R154, R92 ;  /* 0x0000009a505c723c */ /* 0x040fe6000008105c */
[----:B------:R-:W-:Y:S04]  /*30bd0*/  STL.64 [R1+0x2270], R72 ;  /* 0x0022704801007387 */ /* 0x000fe80000100a00 */
[----:B------:R1:W-:Y:S02]  /*30be0*/  STL.64 [R1+0x2278], R74 ;  /* 0x0022784a01007387 */ /* 0x0003e40000100a00 */
[C---:B-1----:R-:W-:Y:S06]  /*30bf0*/  HMMA.1688.F32.TF32 R72, R80.reuse, R14, R88 ;  /* 0x0000000e5048723c */ /* 0x042fec0000081058 */
[----:B------:R-:W-:Y:S04]  /*30c00*/  STL.64 [R1+0x2260], R96 ;  /* 0x0022606001007387 */ /* 0x000fe80000100a00 */
[----:B------:R-:W-:Y:S01]  /*30c10*/  STL.64 [R1+0x2268], R98 ;  /* 0x0022686201007387 */ /* 0x000fe20000100a00 */
[C---:B------:R-:W-:Y:S03]  /*30c20*/  HMMA.1688.F32.TF32 R88, R80.reuse, R10, R236 ;  /* 0x0000000a5058723c */ /* 0x040fe600000810ec */
[----:B------:R-:W-:Y:S04]  /*30c30*/  STL.64 [R1+0x2250], R92 ;  /* 0x0022505c01007387 */ /* 0x000fe80000100a00 */
[----:B------:R-:W-:Y:S01]  /*30c40*/  STL.64 [R1+0x2258], R94 ;  /* 0x0022585e01007387 */ /* 0x000fe20000100a00 */
[----:B------:R-:W-:Y:S04]  /*30c50*/  HMMA.1688.F32.TF32 R80, R80, R6, R244 ;  /* 0x000000065050723c */ /* 0x000fe800000810f4 */
[----:B------:R-:W-:Y:S04]  /*30c60*/  STL.64 [R1+0x2240], R72 ;  /* 0x0022404801007387 */ /* 0x000fe80000100a00 */
[----:B------:R1:W-:Y:S02]  /*30c70*/  STL.64 [R1+0x2248], R74 ;  /* 0x0022484a01007387 */ /* 0x0003e40000100a00 */
[----:B-1----:R-:W-:Y:S05]  /*30c80*/  HMMA.1688.F32.TF32 R72, R84, R78, R248 ;  /* 0x0000004e5448723c */ /* 0x002fea00000810f8 */
[----:B------:R-:W-:Y:S04]  /*30c90*/  STL.64 [R1+0x2230], R88 ;  /* 0x0022305801007387 */ /* 0x000fe80000100a00 */
[----:B------:R-:W-:Y:S04]  /*30ca0*/  STL.64 [R1+0x2238], R90 ;  /* 0x0022385a01007387 */ /* 0x000fe80000100a00 */
[----:B------:R-:W2:Y:S04]  /*30cb0*/  LDL.LU R248, [R1+0x270] ;  /* 0x0002700001f87983 */ /* 0x000ea80000300800 */
[----:B------:R-:W-:Y:S01]  /*30cc0*/  STL.64 [R1+0x2210], R80 ;  /* 0x0022105001007387 */ /* 0x000fe20000100a00 */
[----:B------:R-:W-:-:S03]  /*30cd0*/  IMAD.MOV.U32 R250, RZ, RZ, R49 ;  /* 0x000000fffffa7224 */ /* 0x000fc600078e0031 */
[----:B------:R-:W-:Y:S01]  /*30ce0*/  STL.64 [R1+0x2218], R82 ;  /* 0x0022185201007387 */ /* 0x000fe20000100a00 */
[----:B------:R-:W-:Y:S02]  /*30cf0*/  IMAD.MOV.U32 R251, RZ, RZ, R48 ;  /* 0x000000fffffb7224 */ /* 0x000fe400078e0030 */
[----:B------:R-:W-:Y:S01]  /*30d00*/  IMAD.MOV.U32 R244, RZ, RZ, R65 ;  /* 0x000000fffff47224 */ /* 0x000fe200078e0041 */
[----:B------:R-:W-:Y:S04]  /*30d10*/  LDS R80, [R3+0x4280] ;  /* 0x0042800003507984 */ /* 0x000fe80000000800 */
[----:B------:R1:W-:Y:S04]  /*30d20*/  STL.64 [R1+0xc60], R72 ;  /* 0x000c604801007387 */ /* 0x0003e80000100a00 */
[----:B------:R3:W-:Y:S04]  /*30d30*/  STL.64 [R1+0xc68], R74 ;  /* 0x000c684a01007387 */ /* 0x0007e80000100a00 */
[----:B------:R-:W2:Y:S04]  /*30d40*/  LDL.LU R249, [R1+0x274] ;  /* 0x0002740001f97983 */ /* 0x000ea80000300800 */
[----:B------:R-:W4:Y:S04]  /*30d50*/  LDL.LU R49, [R1+0x4264] ;  /* 0x0042640001317983 */ /* 0x000f280000300800 */
[----:B------:R-:W2:Y:S01]  /*30d60*/  LDL.LU R48, [R1+0x4260] ;  /* 0x0042600001307983 */ /* 0x000ea20000300800 */
[----:B------:R-:W-:-:S02]  /*30d70*/  IMAD.MOV.U32 R245, RZ, RZ, R64 ;  /* 0x000000fffff57224 */ /* 0x000fc400078e0040 */
[----:B------:R-:W-:Y:S01]  /*30d80*/  IMAD.MOV.U32 R246, RZ, RZ, R57 ;  /* 0x000000fffff67224 */ /* 0x000fe200078e0039 */
[----:B------:R-:W3:Y:S01]  /*30d90*/  LDL.LU R65, [R1+0x425c] ;  /* 0x00425c0001417983 */ /* 0x000ee20000300800 */
[----:B------:R-:W-:-:S03]  /*30da0*/  IMAD.MOV.U32 R247, RZ, RZ, R56 ;  /* 0x000000fffff77224 */ /* 0x000fc600078e0038 */
[----:B------:R-:W3:Y:S04]  /*30db0*/  LDL.LU R64, [R1+0x4258] ;  /* 0x0042580001407983 */ /* 0x000ee80000300800 */
[----:B------:R-:W3:Y:S04]  /*30dc0*/  LDL.LU R57, [R1+0x4254] ;  /* 0x0042540001397983 */ /* 0x000ee80000300800 */
[----:B------:R-:W3:Y:S04]  /*30dd0*/  LDL.LU R56, [R1+0x4250] ;  /* 0x0042500001387983 */ /* 0x000ee80000300800 */
[----:B------:R-:W3:Y:S04]  /*30de0*/  LDL.LU R236, [R1+0x290] ;  /* 0x0002900001ec7983 */ /* 0x000ee80000300800 */
[----:B------:R-:W3:Y:S04]  /*30df0*/  LDL.LU R237, [R1+0x294] ;  /* 0x0002940001ed7983 */ /* 0x000ee80000300800 */
[----:B------:R-:W-:Y:S04]  /*30e00*/  LDS R82, [R3+0x6280] ;  /* 0x0062800003527984 */ /* 0x000fe80000000800 */
[----:B------:R-:W-:Y:S04]  /*30e10*/  LDS R81, [R240+0x4280] ;  /* 0x00428000f0517984 */ /* 0x000fe80000000800 */
[----:B------:R-:W1:Y:S01]  /*30e20*/  LDS R83, [R240+0x6280] ;  /* 0x00628000f0537984 */ /* 0x000e620000000800 */
[----:B----4-:R-:W-:-:S02]  /*30e30*/  IMAD.MOV.U32 R239, RZ, RZ, R49 ;  /* 0x000000ffffef7224 */ /* 0x010fc400078e0031 */
[----:B--2---:R-:W-:Y:S02]  /*30e40*/  IMAD.MOV.U32 R238, RZ, RZ, R48 ;  /* 0x000000ffffee7224 */ /* 0x004fe400078e0030 */
[----:B------:R-:W2:Y:S04]  /*30e50*/  LDL.LU R48, [R1+0x424c] ;  /* 0x00424c0001307983 */ /* 0x000ea80000300800 */
[----:B------:R-:W4:Y:S04]  /*30e60*/  LDL.LU R49, [R1+0x4248] ;  /* 0x0042480001317983 */ /* 0x000f280000300800 */
[----:B------:R-:W3:Y:S04]  /*30e70*/  LDL.LU R92, [R1+0x2b0] ;  /* 0x0002b000015c7983 */ /* 0x000ee80000300800 */
[----:B------:R-:W3:Y:S04]  /*30e80*/  LDL.LU R93, [R1+0x2b4] ;  /* 0x0002b400015d7983 */ /* 0x000ee80000300800 */
[----:B------:R-:W3:Y:S04]  /*30e90*/  LDL.LU R94, [R1+0x2b8] ;  /* 0x0002b800015e7983 */ /* 0x000ee80000300800 */
[----:B------:R-:W3:Y:S04]  /*30ea0*/  LDL.LU R95, [R1+0x2bc] ;  /* 0x0002bc00015f7983 */ /* 0x000ee80000300800 */
[----:B------:R-:W3:Y:S04]  /*30eb0*/  LDL.LU R96, [R1+0x2c0] ;  /* 0x0002c00001607983 */ /* 0x000ee80000300800 */
[----:B------:R-:W3:Y:S01]  /*30ec0*/  LDL.LU R97, [R1+0x2c4] ;  /* 0x0002c40001617983 */ /* 0x000ee20000300800 */
[----:B--2---:R-:W-:-:S02]  /*30ed0*/  IMAD.MOV.U32 R99, RZ, RZ, R48 ;  /* 0x000000ffff637224 */ /* 0x004fc400078e0030 */
[----:B----4-:R-:W-:Y:S02]  /*30ee0*/  IMAD.MOV.U32 R98, RZ, RZ, R49 ;  /* 0x000000ffff627224 */ /* 0x010fe400078e0031 */
[----:B------:R-:W2:Y:S04]  /*30ef0*/  LDL.LU R49, [R1+0x4244] ;  /* 0x0042440001317983 */ /* 0x000ea80000300800 */
        /* <DEDUP_REMOVED lines=65> */
[----:B-1----:R-:W2:Y:S04]  /*31310*/  LDL.LU R72, [R1+0x1e60] ;  /* 0x001e600001487983 */ /* 0x002ea80000300800 */
[----:B------:R-:W2:Y:S04]  /*31320*/  LDL.LU R73, [R1+0x1e64] ;  /* 0x001e640001497983 */ /* 0x000ea80000300800 */
[----:B---3--:R-:W3:Y:S04]  /*31330*/  LDL.LU R74, [R1+0x1e68] ;  /* 0x001e6800014a7983 */ /* 0x008ee80000300800 */
        /* <DEDUP_REMOVED lines=23> */
[----:B----4-:R-:W-:-:S03]  /*314b0*/  IMAD.MOV.U32 R134, RZ, RZ, R48 ;  /* 0x000000ffff867224 */ /* 0x010fc600078e0030 */
[----:B------:R-:W4:Y:S01]  /*314c0*/  LDL.LU R198, [R1+0x328] ;  /* 0x0003280001c67983 */ /* 0x000f220000300800 */
[----:B--2---:R-:W-:-:S03]  /*314d0*/  IMAD.MOV.U32 R135, RZ, RZ, R49 ;  /* 0x000000ffff877224 */ /* 0x004fc600078e0031 */
[----:B------:R-:W4:Y:S01]  /*314e0*/  LDL.LU R199, [R1+0x32c] ;  /* 0x00032c0001c77983 */ /* 0x000f220000300800 */
        /* <DEDUP_REMOVED lines=12> */
[C---:B---3--:R-:W-:Y:S11]  /*315b0*/  HMMA.1688.F32.TF32 R144, R84.reuse, R70, R144 ;  /* 0x000000465490723c */ /* 0x048ff60000081090 */
[----:B------:R-:W-:Y:S11]  /*315c0*/  @!UPT UIADD3 URZ, URZ, URZ, URZ ;  /* 0x0000003f3f3ff290 */ /* 0x000ff6000fffe03f */
[----:B------:R-:W-:Y:S01]  /*315d0*/  @!UPT UIADD3 URZ, URZ, URZ, URZ ;  /* 0x0000003f3f3ff290 */ /* 0x000fe2000fffe03f */
[----:B------:R-:W-:Y:S04]  /*315e0*/  STL.64 [R1+0xc30], R144 ;  /* 0x000c309001007387 */ /* 0x000fe80000100a00 */
[----:B------:R1:W-:Y:S04]  /*315f0*/  STL.64 [R1+0xc38], R146 ;  /* 0x000c389201007387 */ /* 0x0003e80000100a00 */
[----:B-1----:R-:W3:Y:S04]  /*31600*/  LDL.LU.64 R146, [R1+0x4220] ;  /* 0x0042200001927983 */ /* 0x002ee80000300a00 */
[----:B------:R-:W2:Y:S01]  /*31610*/  LDL.LU.64 R144, [R1+0x4218] ;  /* 0x0042180001907983 */ /* 0x000ea20000300a00 */
        /* <DEDUP_REMOVED lines=12> */
[----:B-1----:R-:W3:Y:S01]  /*316e0*/  LDL.LU.64 R150, [R1+0x4200] ;  /* 0x0042000001967983 */ /* 0x002ee20000300a00 */
[C---:B------:R-:W-:Y:S03]  /*316f0*/  HMMA.1688.F32.TF32 R116, R84.reuse, R66, R116 ;  /* 0x000000425474723c */ /* 0x040fe60000081074 */
[----:B------:R-:W2:Y:S05]  /*31700*/  LDL.LU.64 R148, [R1+0x41f8] ;  /* 0x0041f80001947983 */ /* 0x000eaa0000300a00 */
[C---:B------:R-:W-:Y:S08]  /*31710*/  HMMA.1688.F32.TF32 R120, R84.reuse, R62, R120 ;  /* 0x0000003e5478723c */ /* 0x040ff00000081078 */
[C---:B------:R-:W-:Y:S08]  /*31720*/  HMMA.1688.F32.TF32 R108, R84.reuse, R58, R108 ;  /* 0x0000003a546c723c */ /* 0x040ff0000008106c */
[C---:B------:R-:W-:Y:S08]  /*31730*/  HMMA.1688.F32.TF32 R100, R84.reuse, R170, R100 ;  /* 0x000000aa5464723c */ /* 0x040ff00000081064 */
[C---:B------:R-:W-:Y:S08]  /*31740*/  HMMA.1688.F32.TF32 R96, R84.reuse, R166, R96 ;  /* 0x000000a65460723c */ /* 0x040ff00000081060 */
[C---:B------:R-:W-:Y:S08]  /*31750*/  HMMA.1688.F32.TF32 R92, R84.reuse, R162, R92 ;  /* 0x000000a2545c723c */ /* 0x040ff0000008105c */
[C---:B------:R-:W-:Y:S08]  /*31760*/  HMMA.1688.F32.TF32 R88, R84.reuse, R158, R88 ;  /* 0x0000009e5458723c */ /* 0x040ff00000081058 */
[C---:B---3--:R-:W-:Y:S11]  /*31770*/  HMMA.1688.F32.TF32 R112, R84.reuse, R150, R112 ;  /* 0x000000965470723c */ /* 0x048ff60000081070 */
[----:B------:R-:W-:Y:S11]  /*31780*/  @!UPT UIADD3 URZ, URZ, URZ, URZ ;  /* 0x0000003f3f3ff290 */ /* 0x000ff6000fffe03f */
[----:B------:R-:W-:Y:S01]  /*31790*/  @!UPT UIADD3 URZ, URZ, URZ, URZ ;  /* 0x0000003f3f3ff290 */ /* 0x000fe2000fffe03f */
[----:B------:R-:W-:Y:S04]  /*317a0*/  STL.64 [R1+0xcc0], R112 ;  /* 0x000cc07001007387 */ /* 0x000fe80000100a00 */
[----:B------:R1:W-:Y:S04]  /*317b0*/  STL.64 [R1+0xcc8], R114 ;  /* 0x000cc87201007387 */ /* 0x0003e80000100a00 */
[----:B-1----:R-:W3:Y:S04]  /*317c0*/  LDL.LU.64 R114, [R1+0x41f0] ;  /* 0x0041f00001727983 */ /* 0x002ee80000300a00 */
[----:B------:R-:W3:Y:S04]  /*317d0*/  LDL.LU.64 R112, [R1+0x41e8] ;  /* 0x0041e80001707983 */ /* 0x000ee80000300a00 */
        /* <DEDUP_REMOVED lines=9> */
[----:B------:R1:W-:Y:S02]  /*31870*/  STL.64 [R1+0xe38], R110 ;  /* 0x000e386e01007387 */ /* 0x0003e40000100a00 */
[C---:B-1----:R-:W-:Y:S08]  /*31880*/  HMMA.1688.F32.TF32 R108, R84.reuse, R54, R124 ;  /* 0x00000036546c723c */ /* 0x042ff0000008107c */
[C---:B------:R-:W-:Y:S11]  /*31890*/  HMMA.1688.F32.TF32 R124, R84.reuse, R50, R128 ;  /* 0x00000032547c723c */ /* 0x040ff60000081080 */
[----:B------:R-:W-:Y:S04]  /*318a0*/  @!UPT UIADD3 URZ, URZ, URZ, URZ ;  /* 0x0000003f3f3ff290 */ /* 0x000fe8000fffe03f */
[----:B------:R-:W-:Y:S04]  /*318b0*/  STL.64 [R1+0xe50], R108 ;  /* 0x000e506c01007387 */ /* 0x000fe80000100a00 */
[----:B------:R1:W-:Y:S02]  /*318c0*/  STL.64 [R1+0xe58], R110 ;  /* 0x000e586e01007387 */ /* 0x0003e40000100a00 */
[C---:B-1----:R-:W-:Y:S02]  /*318d0*/  HMMA.1688.F32.TF32 R108, R84.reuse, R46, R232 ;  /* 0x0000002e546c723c */ /* 0x042fe400000810e8 */
[----:B------:R-:W-:Y:S04]  /*318e0*/  STL.64 [R1+0xed0], R124 ;  /* 0x000ed07c01007387 */ /* 0x000fe80000100a00 */
[----:B------:R1:W-:Y:S02]  /*318f0*/  STL.64 [R1+0xed8], R126 ;  /* 0x000ed87e01007387 */ /* 0x0003e40000100a00 */
[C---:B------:R-:W-:Y:S08]  /*31900*/  HMMA.1688.F32.TF32 R128, R84.reuse, R42, R228 ;  /* 0x0000002a5480723c */ /* 0x040ff000000810e4 */
[C---:B-1----:R-:W-:Y:S07]  /*31910*/  HMMA.1688.F32.TF32 R124, R84.reuse, R38, R224 ;  /* 0x00000026547c723c */ /* 0x042fee00000810e0 */
        /* <DEDUP_REMOVED lines=29> */
[C---:B-1----:R-:W-:Y:S08]  /*31af0*/  HMMA.1688.F32.TF32 R108, R84.reuse, R178, R104 ;  /* 0x000000b2546c723c */ /* 0x042ff00000081068 */
        /* <DEDUP_REMOVED lines=18> */
[C---:B--2---:R-:W-:Y:S08]  /*31c20*/  HMMA.1688.F32.TF32 R92, R84.reuse, R14, R244 ;  /* 0x0000000e545c723c */ /* 0x044ff000000810f4 */
[----:B-1----:R-:W-:Y:S07]  /*31c30*/  HMMA.1688.F32.TF32 R88, R84, R10, R248 ;  /* 0x0000000a5458723c */ /* 0x002fee00000810f8 */
[----:B------:R-:W-:Y:S04]  /*31c40*/  STL.64 [R1+0x2130], R96 ;  /* 0x0021306001007387 */ /* 0x000fe80000100a00 */
[----:B------:R-:W-:Y:S04]  /*31c50*/  STL.64 [R1+0x2138], R98 ;  /* 0x0021386201007387 */ /* 0x000fe80000100a00 */
[----:B------:R-:W2:Y:S04]  /*31c60*/  LDL.LU R236, [R1+0xd20] ;  /* 0x000d200001ec7983 */ /* 0x000ea80000300800 */
[----:B------:R-:W-:Y:S04]  /*31c70*/  STL.64 [R1+0x2120], R92 ;  /* 0x0021205c01007387 */ /* 0x000fe80000100a00 */
[----:B------:R-:W-:Y:S04]  /*31c80*/  STL.64 [R1+0x2128], R94 ;  /* 0x0021285e01007387 */ /* 0x000fe80000100a00 */
[----:B------:R1:W-:Y:S04]  /*31c90*/  STL.64 [R1+0x2110], R88 ;  /* 0x0021105801007387 */ /* 0x0003e80000100a00 */
[----:B------:R4:W-:Y:S04]  /*31ca0*/  STL.64 [R1+0x2118], R90 ;  /* 0x0021185a01007387 */ /* 0x0009e80000100a00 */
        /* <DEDUP_REMOVED lines=44> */
[----:B------:R-:W-:-:S07]  /*31f70*/  IMAD.MOV.U32 R203, RZ, RZ, R24 ;  /* 0x000000ffffcb7224 */ /* 0x000fce00078e0018 */
[----:B------:R-:W-:Y:S01]  /*31f80*/  HMMA.1688.F32.TF32 R124, R84, R6, R200 ;  /* 0x00000006547c723c */ /* 0x000fe200000810c8 */
[----:B------:R-:W-:Y:S01]  /*31f90*/  IMAD.MOV.U32 R246, RZ, RZ, R65 ;  /* 0x000000fffff67224 */ /* 0x000fe200078e0041 */
[----:B------:R-:W-:Y:S01]  /*31fa0*/  LDS R84, [R3+0x4300] ;  /* 0x0043000003547984 */ /* 0x000fe20000000800 */
[----:B------:R-:W-:Y:S02]  /*31fb0*/  IMAD.MOV.U32 R247, RZ, RZ, R64 ;  /* 0x000000fffff77224 */ /* 0x000fe400078e0040 */
[----:B------:R-:W-:Y:S01]  /*31fc0*/  IMAD.MOV.U32 R248, RZ, RZ, R57 ;  /* 0x000000fffff87224 */ /* 0x000fe200078e0039 */
[----:B------:R-:W-:Y:S01]  /*31fd0*/  LDS R86, [R3+0x6300] ;  /* 0x0063000003567984 */ /* 0x000fe20000000800 */
[----:B------:R-:W-:Y:S02]  /*31fe0*/  IMAD.MOV.U32 R249, RZ, RZ, R56 ;  /* 0x000000fffff97224 */ /* 0x000fe400078e0038 */
[----:B------:R-:W-:Y:S01]  /*31ff0*/  IMAD.MOV.U32 R250, RZ, RZ, R49 ;  /* 0x000000fffffa7224 */ /* 0x000fe200078e0031 */
[----:B------:R-:W-:Y:S01]  /*32000*/  LDS R85, [R240+0x4300] ;  /* 0x00430000f0557984 */ /* 0x000fe20000000800 */
[----:B------:R-:W-:-:S03]  /*32010*/  IMAD.MOV.U32 R251, RZ, RZ, R48 ;  /* 0x000000fffffb7224 */ /* 0x000fc600078e0030 */
[----:B------:R-:W1:Y:S09]  /*32020*/  LDS R87, [R240+0x6300] ;  /* 0x00630000f0577984 */ /* 0x000e720000000800 */
[----:B------:R-:W-:Y:S04]  /*32030*/  STL.64 [R1+0x2100], R124 ;  /* 0x0021007c01007387 */ /* 0x000fe80000100a00 */
[----:B------:R-:W-:Y:S01]  /*32040*/  STL.64 [R1+0x2108], R126 ;  /* 0x0021087e01007387 */ /* 0x000fe20000100a00 */
[C---:B--2---:R-:W-:Y:S11]  /*32050*/  HMMA.1688.F32.TF32 R108, R80.reuse, R78, R196 ;  /* 0x0000004e506c723c */ /* 0x044ff600000810c4 */
[----:B------:R-:W-:Y:S11]  /*32060*/  @!UPT UIADD3 URZ, URZ, URZ, URZ ;  /* 0x0000003f3f3ff290 */ /* 0x000ff6000fffe03f */
[----:B------:R-:W-:Y:S01]  /*32070*/  @!UPT UIADD3 URZ, URZ, URZ, URZ ;  /* 0x0000003f3f3ff290 */ /* 0x000fe2000fffe03f */
[----:B------:R-:W-:Y:S04]  /*32080*/  STL.64 [R1+0xa00], R108 ;  /* 0x000a006c01007387 */ /* 0x000fe80000100a00 */
[----:B------:R3:W-:Y:S02]  /*32090*/  STL.64 [R1+0xa08], R110 ;  /* 0x000a086e01007387 */ /* 0x0007e40000100a00 */
[C---:B---3--:R-:W-:Y:S08]  /*320a0*/  HMMA.1688.F32.TF32 R108, R80.reuse, R70, R140 ;  /* 0x00000046506c723c */ /* 0x048ff0000008108c */
[C---:B----4-:R-:W-:Y:S11]  /*320b0*/  HMMA.1688.F32.TF32 R104, R80.reuse, R74, R104 ;  /* 0x0000004a5068723c */ /* 0x050ff60000081068 */
[----:B------:R-:W-:Y:S04]  /*320c0*/  @!UPT UIADD3 URZ, URZ, URZ, URZ ;  /* 0x0000003f3f3ff290 */ /* 0x000fe8000fffe03f */
[----:B------:R2:W-:Y:S01]  /*320d0*/  STL.64 [R1+0x9e8], R110 ;  /* 0x0009e86e01007387 */ /* 0x0005e20000100a00 */
[----:B------:R-:W-:Y:S02]  /*320e0*/  IMAD.MOV.U32 R64, RZ, RZ, R108 ;  /* 0x000000ffff407224 */ /* 0x000fe400078e006c */
[----:B------:R-:W-:Y:S02]  /*320f0*/  IMAD.MOV.U32 R65, RZ, RZ, R109 ;  /* 0x000000ffff417224 */ /* 0x000fe400078e006d */
[----:B--2---:R-:W-:Y:S04]  /*32100*/  HMMA.1688.F32.TF32 R108, R80, R146, R136 ;  /* 0x00000092506c723c */ /* 0x004fe80000081088 */
[----:B------:R-:W-:Y:S02]  /*32110*/  IMAD.MOV.U32 R56, RZ, RZ, R104 ;  /* 0x000000ffff387224 */ /* 0x000fe400078e0068 */
[----:B------:R-:W-:-:S02]  /*32120*/  IMAD.MOV.U32 R57, RZ, RZ, R105 ;  /* 0x000000ffff397224 */ /* 0x000fc400078e0069 */
[C---:B------:R-:W-:Y:S11]  /*32130*/  HMMA.1688.F32.TF32 R100, R80.reuse, R66, R100 ;  /* 0x000000425064723c */ /* 0x040ff60000081064 */
[----:B------:R-:W-:Y:S04]  /*32140*/  @!UPT UIADD3 URZ, URZ, URZ, URZ ;  /* 0x0000003f3f3ff290 */ /* 0x000fe8000fffe03f */
[----:B------:R-:W-:Y:S04]  /*32150*/  STL.64 [R1+0xa20], R108 ;  /* 0x000a206c01007387 */ /* 0x000fe80000100a00 */
[----:B------:R-:W-:Y:S04]  /*32160*/  STL.64 [R1+0xa28], R110 ;  /* 0x000a286e01007387 */ /* 0x000fe80000100a00 */
[----:B------:R2:W-:Y:S02]  /*32170*/  STL.64 [R1+0xa18], R106 ;  /* 0x000a186a01007387 */ /* 0x0005e40000100a00 */
[----:B--2---:R-:W-:Y:S02]  /*32180*/  HMMA.1688.F32.TF32 R104, R80, R150, R132 ;  /* 0x000000965068723c */ /* 0x004fe40000081084 */
[----:B------:R-:W-:Y:S01]  /*32190*/  STL [R1+0x3ec4], R57 ;  /* 0x003ec43901007387 */ /* 0x000fe20000100800 */
[----:B------:R-:W-:-:S03]  /*321a0*/  IMAD.MOV.U32 R48, RZ, RZ, R100 ;  /* 0x000000ffff307224 */ /* 0x000fc600078e0064 */
[----:B------:R-:W-:Y:S01]  /*321b0*/  STL [R1+0x3ec0], R56 ;  /* 0x003ec03801007387 */ /* 0x000fe20000100800 */
[----:B------:R-:W-:Y:S11]  /*321c0*/  IMAD.MOV.U32 R49, RZ, RZ, R101 ;  /* 0x000000ffff317224 */ /* 0x000ff600078e0065 */
[----:B------:R-:W-:Y:S05]  /*321d0*/  @!UPT UIADD3 URZ, URZ, URZ, URZ ;  /* 0x0000003f3f3ff290 */ /* 0x000fea000fffe03f */
[----:B------:R-:W-:Y:S04]  /*321e0*/  STL.64 [R1+0xa90], R104 ;  /* 0x000a906801007387 */ /* 0x000fe80000100a00 */
[----:B------:R-:W-:Y:S04]  /*321f0*/  STL.64 [R1+0xa98], R106 ;  /* 0x000a986a01007387 */ /* 0x000fe80000100a00 */
[----:B------:R2:W-:Y:S02]  /*32200*/  STL.64 [R1+0xa88], R102 ;  /* 0x000a886601007387 */ /* 0x0005e40000100a00 */
[C---:B--2---:R-:W-:Y:S08]  /*32210*/  HMMA.1688.F32.TF32 R100, R80.reuse, R62, R96 ;  /* 0x0000003e5064723c */ /* 0x044ff00000081060 */
[C---:B------:R-:W-:Y:S08]  /*32220*/  HMMA.1688.F32.TF32 R96, R80.reuse, R58, R92 ;  /* 0x0000003a5060723c */ /* 0x040ff0000008105c */
[C---:B------:R-:W-:Y:S08]  /*32230*/  HMMA.1688.F32.TF32 R92, R80.reuse, R54, R88 ;  /* 0x00000036505c723c */ /* 0x040ff00000081058 */
[----:B------:R-:W-:Y:S01]  /*32240*/  HMMA.1688.F32.TF32 R88, R80, R50, R236 ;  /* 0x000000325058723c */ /* 0x000fe200000810ec */
[----:B------:R-:W-:Y:S04]  /*32250*/  STL [R1+0x3e94], R49 ;  /* 0x003e943101007387 */ /* 0x000fe80000100800 */
[----:B------:R-:W-:Y:S04]  /*32260*/  STL [R1+0x3e90], R48 ;  /* 0x003e903001007387 */ /* 0x000fe80000100800 */
[----:B------:R-:W-:Y:S04]  /*32270*/  STL.64 [R1+0xaf0], R100 ;  /* 0x000af06401007387 */ /* 0x000fe80000100a00 */
[----:B------:R-:W-:Y:S04]  /*32280*/  STL.64 [R1+0xaf8], R102 ;  /* 0x000af86601007387 */ /* 0x000fe80000100a00 */
[----:B------:R-:W-:Y:S04]  /*32290*/  STL.64 [R1+0xae0], R96 ;  /* 0x000ae06001007387 */ /* 0x000fe80000100a00 */
[----:B------:R-:W-:Y:S04]  /*322a0*/  STL.64 [R1+0xae8], R98 ;  /* 0x000ae86201007387 */ /* 0x000fe80000100a00 */
[----:B------:R-:W-:Y:S01]  /*322b0*/  STL.64 [R1+0xb10], R92 ;  /* 0x000b105c01007387 */ /* 0x000fe20000100a00 */
[----:B------:R-:W-:-:S03]  /*322c0*/  IMAD.MOV.U32 R32, RZ, RZ, R88 ;  /* 0x000000ffff207224 */ /* 0x000fc600078e0058 */
[----:B------:R2:W-:Y:S01]  /*322d0*/  STL.64 [R1+0xb18], R94 ;  /* 0x000b185e01007387 */ /* 0x0005e20000100a00 */
[----:B------:R-:W-:-:S03]  /*322e0*/  IMAD.MOV.U32 R33, RZ, RZ, R89 ;  /* 0x000000ffff217224 */ /* 0x000fc600078e0059 */
[----:B------:R3:W-:Y:S01]  /*322f0*/  STL.64 [R1+0xc08], R90 ;  /* 0x000c085a01007387 */ /* 0x0007e20000100a00 */
[C---:B--2---:R-:W-:Y:S08]  /*32300*/  HMMA.1688.F32.TF32 R92, R80.reuse, R46, R244 ;  /* 0x0000002e505c723c */ /* 0x044ff000000810f4 */
[----:B---3--:R-:W-:Y:S01]  /*32310*/  HMMA.1688.F32.TF32 R88, R80, R42, R248 ;  /* 0x0000002a5058723c */ /* 0x008fe200000810f8 */
[----:B------:R-:W-:Y:S01]  /*32320*/  STL [R1+0x3db0], R33 ;  /* 0x003db02101007387 */ /* 0x000fe20000100800 */
[----:B------:R-:W-:-:S03]  /*32330*/  IMAD.MOV.U32 R244, RZ, RZ, R16 ;  /* 0x000000fffff47224 */ /* 0x000fc600078e0010 */
[----:B------:R-:W-:Y:S01]  /*32340*/  STL [R1+0x3dac], R32 ;  /* 0x003dac2001007387 */ /* 0x000fe20000100800 */
[----:B------:R-:W-:Y:S02]  /*32350*/  IMAD.MOV.U32 R245, RZ, RZ, R17 ;  /* 0x000000fffff57224 */ /* 0x000fe400078e0011 */
[----:B------:R-:W-:Y:S02]  /*32360*/  IMAD.MOV.U32 R246, RZ, RZ, R20 ;  /* 0x000000fffff67224 */ /* 0x000fe400078e0014 */
[----:B------:R-:W-:-:S05]  /*32370*/  IMAD.MOV.U32 R247, RZ, RZ, R21 ;  /* 0x000000fffff77224 */ /* 0x000fca00078e0015 */
[----:B------:R-:W-:Y:S04]  /*32380*/  STL.64 [R1+0xcd0], R92 ;  /* 0x000cd05c01007387 */ /* 0x000fe80000100a00 */
[----:B------:R-:W-:Y:S04]  /*32390*/  STL.64 [R1+0xcd8], R94 ;  /* 0x000cd85e01007387 */ /* 0x000fe80000100a00 */
[----:B------:R2:W-:Y:S01]  /*323a0*/  STL.64 [R1+0xd28], R90 ;  /* 0x000d285a01007387 */ /* 0x0005e20000100a00 */
[----:B------:R-:W-:-:S03]  /*323b0*/  IMAD.MOV.U32 R236, RZ, RZ, R45 ;  /* 0x000000ffffec7224 */ /* 0x000fc600078e002d */
[----:B------:R-:W3:Y:S01]  /*323c0*/  LDL.LU R16, [R1+0x41c4] ;  /* 0x0041c40001107983 */ /* 0x000ee20000300800 */
[----:B------:R-:W-:-:S03]  /*323d0*/  IMAD.MOV.U32 R237, RZ, RZ, R44 ;  /* 0x000000ffffed7224 */ /* 0x000fc600078e002c */
[----:B------:R-:W4:Y:S01]  /*323e0*/  LDL.LU R17, [R1+0x41c0] ;  /* 0x0041c00001117983 */ /* 0x000f220000300800 */
[----:B------:R-:W-:-:S03]  /*323f0*/  IMAD.MOV.U32 R238, RZ, RZ, R52 ;  /* 0x000000ffffee7224 */ /* 0x000fc600078e0034 */
[----:B------:R-:W3:Y:S01]  /*32400*/  LDL.LU R20, [R1+0x41bc] ;  /* 0x0041bc0001147983 */ /* 0x000ee20000300800 */
[----:B------:R-:W-:-:S03]  /*32410*/  IMAD.MOV.U32 R239, RZ, RZ, R53 ;  /* 0x000000ffffef7224 */ /* 0x000fc600078e0035 */
[----:B------:R-:W3:Y:S04]  /*32420*/  LDL.LU R21, [R1+0x41b8] ;  /* 0x0041b80001157983 */ /* 0x000ee80000300800 */
[----:B------:R-:W3:Y:S04]  /*32430*/  LDL.LU R45, [R1+0x41b4] ;  /* 0x0041b400012d7983 */ /* 0x000ee80000300800 */
[----:B------:R-:W4:Y:S04]  /*32440*/  LDL.LU R44, [R1+0x41b0] ;  /* 0x0041b000012c7983 */ /* 0x000f280000300800 */
[----:B------:R-:W4:Y:S04]  /*32450*/  LDL.LU R52, [R1+0x41ac] ;  /* 0x0041ac0001347983 */ /* 0x000f280000300800 */
[----:B------:R-:W4:Y:S01]  /*32460*/  LDL.LU R53, [R1+0x41a8] ;  /* 0x0041a80001357983 */ /* 0x000f220000300800 */
[----:B------:R-:W-:-:S02]  /*32470*/  IMAD.MOV.U32 R24, RZ, RZ, R88 ;  /* 0x000000ffff187224 */ /* 0x000fc400078e0058 */
[----:B------:R-:W-:Y:S02]  /*32480*/  IMAD.MOV.U32 R25, RZ, RZ, R89 ;  /* 0x000000ffff197224 */ /* 0x000fe400078e0059 */
[----:B------:R-:W-:Y:S02]  /*32490*/  IMAD.MOV.U32 R88, RZ, RZ, R37 ;  /* 0x000000ffff587224 */ /* 0x000fe400078e0025 */
[----:B------:R-:W4:Y:S01]  /*324a0*/  LDL.LU R37, [R1+0x41a4] ;  /* 0x0041a40001257983 */ /* 0x000f220000300800 */
[----:B------:R-:W-:Y:S02]  /*324b0*/  IMAD.MOV.U32 R89, RZ, RZ, R36 ;  /* 0x000000ffff597224 */ /* 0x000fe400078e0024 */
[----:B--2---:R-:W-:Y:S01]  /*324c0*/  IMAD.MOV.U32 R90, RZ, RZ, R28 ;  /* 0x000000ffff5a7224 */ /* 0x004fe200078e001c */
[----:B------:R-:W2:Y:S01]  /*324d0*/  LDL.LU R36, [R1+0x41a0] ;  /* 0x0041a00001247983 */ /* 0x000ea20000300800 */
[----:B------:R-:W-:-:S03]  /*324e0*/  IMAD.MOV.U32 R91, RZ, RZ, R29 ;  /* 0x000000ffff5b7224 */ /* 0x000fc600078e001d */
[----:B------:R-:W2:Y:S04]  /*324f0*/  LDL.LU R28, [R1+0x419c] ;  /* 0x00419c00011c7983 */ /* 0x000ea80000300800 */
[----:B------:R-:W2:Y:S01]  /*32500*/  LDL.LU R29, [R1+0x4198] ;  /* 0x00419800011d7983 */ /* 0x000ea20000300800 */
[----:B---3--:R-:W-:Y:S02]  /*32510*/  IMAD.MOV.U32 R99, RZ, RZ, R45 ;  /* 0x000000ffff637224 */ /* 0x008fe400078e002d */
[----:B----4-:R-:W-:Y:S02]  /*32520*/  IMAD.MOV.U32 R98, RZ, RZ, R44 ;  /* 0x000000ffff627224 */ /* 0x010fe400078e002c */
[----:B------:R-:W-:Y:S02]  /*32530*/  IMAD.MOV.U32 R96, RZ, RZ, R52 ;  /* 0x000000ffff607224 */ /* 0x000fe400078e0034 */
[----:B------:R-:W3:Y:S01]  /*32540*/  LDL.LU R52, [R1+0x4194] ;  /* 0x0041940001347983 */ /* 0x000ee20000300800 */
[----:B------:R-:W-:-:S03]  /*32550*/  IMAD.MOV.U32 R97, RZ, RZ, R53 ;  /* 0x000000ffff617224 */ /* 0x000fc600078e0035 */
[----:B------:R-:W4:Y:S04]  /*32560*/  LDL.LU R53, [R1+0x4190] ;  /* 0x0041900001357983 */ /* 0x000f280000300800 */
[----:B------:R-:W4:Y:S04]  /*32570*/  LDL.LU R44, [R1+0x418c] ;  /* 0x00418c00012c7983 */ /* 0x000f280000300800 */
[----:B------:R-:W4:Y:S01]  /*32580*/  LDL.LU R45, [R1+0x4188] ;  /* 0x00418800012d7983 */ /* 0x000f220000300800 */
[----:B--2---:R-:W-:Y:S02]  /*32590*/  IMAD.MOV.U32 R102, RZ, RZ, R36 ;  /* 0x000000ffff667224 */ /* 0x004fe400078e0024 */
[----:B------:R-:W-:-:S02]  /*325a0*/  IMAD.MOV.U32 R100, RZ, RZ, R28 ;  /* 0x000000ffff647224 */ /* 0x000fc400078e001c */
[----:B------:R-:W2:Y:S01]  /*325b0*/  LDL.LU R28, [R1+0x4184] ;  /* 0x00418400011c7983 */ /* 0x000ea20000300800 */
[----:B------:R-:W-:-:S03]  /*325c0*/  IMAD.MOV.U32 R101, RZ, RZ, R29 ;  /* 0x000000ffff657224 */ /* 0x000fc600078e001d */
        /* <DEDUP_REMOVED lines=10> */
[----:B------:R-:W2:Y:S04]  /*32670*/  LDL.LU R53, [R1+0x416c] ;  /* 0x00416c0001357983 */ /* 0x000ea80000300800 */
[----:B------:R-:W2:Y:S04]  /*32680*/  LDL.LU R52, [R1+0x4168] ;  /* 0x0041680001347983 */ /* 0x000ea80000300800 */
[----:B------:R-:W2:Y:S04]  /*32690*/  LDL.LU R136, [R1+0x210] ;  /* 0x0002100001887983 */ /* 0x000ea80000300800 */
[----:B------:R-:W2:Y:S04]  /*326a0*/  LDL.LU R137, [R1+0x214] ;  /* 0x0002140001897983 */ /* 0x000ea80000300800 */
[----:B------:R-:W2:Y:S04]  /*326b0*/  LDL.LU R138, [R1+0x218] ;  /* 0x00021800018a7983 */ /* 0x000ea80000300800 */
[----:B------:R-:W2:Y:S01]  /*326c0*/  LDL.LU R139, [R1+0x21c] ;  /* 0x00021c00018b7983 */ /* 0x000ea20000300800 */
[----:B---3--:R-:W-:-:S02]  /*326d0*/  IMAD.MOV.U32 R143, RZ, RZ, R44 ;  /* 0x000000ffff8f7224 */ /* 0x008fc400078e002c */
[----:B----4-:R-:W-:Y:S02]  /*326e0*/  IMAD.MOV.U32 R142, RZ, RZ, R45 ;  /* 0x000000ffff8e7224 */ /* 0x010fe400078e002d */
[----:B--2---:R-:W-:Y:S02]  /*326f0*/  IMAD.MOV.U32 R140, RZ, RZ, R53 ;  /* 0x000000ffff8c7224 */ /* 0x004fe400078e0035 */
[----:B------:R-:W2:Y:S01]  /*32700*/  LDL.LU R53, [R1+0x4164] ;  /* 0x0041640001357983 */ /* 0x000ea20000300800 */
[----:B------:R-:W-:-:S03]  /*32710*/  IMAD.MOV.U32 R141, RZ, RZ, R52 ;  /* 0x000000ffff8d7224 */ /* 0x000fc600078e0034 */
        /* <DEDUP_REMOVED lines=39> */
[----:B--2---:R-:W-:-:S02]  /*32990*/  IMAD.MOV.U32 R203, RZ, RZ, R53 ;  /* 0x000000ffffcb7224 */ /* 0x004fc400078e0035 */
[----:B---3--:R-:W-:Y:S02]  /*329a0*/  IMAD.MOV.U32 R202, RZ, RZ, R52 ;  /* 0x000000ffffca7224 */ /* 0x008fe400078e0034 */
[----:B----4-:R-:W-:Y:S02]  /*329b0*/  IMAD.MOV.U32 R201, RZ, RZ, R45 ;  /* 0x000000ffffc97224 */ /* 0x010fe400078e002d */
[----:B------:R-:W-:Y:S02]  /*329c0*/  IMAD.MOV.U32 R200, RZ, RZ, R44 ;  /* 0x000000ffffc87224 */ /* 0x000fe400078e002c */
[----:B------:R-:W2:Y:S04]  /*329d0*/  LDL.LU R44, [R1+0x4154] ;  /* 0x00415400012c7983 */ /* 0x000ea80000300800 */
[----:B------:R-:W1:Y:S04]  /*329e0*/  LDL.LU R45, [R1+0x4150] ;  /* 0x00415000012d7983 */ /* 0x000e680000300800 */
[----:B------:R-:W2:Y:S04]  /*329f0*/  LDL.LU R52, [R1+0x414c] ;  /* 0x00414c0001347983 */ /* 0x000ea80000300800 */
[----:B------:R-:W2:Y:S04]  /*32a00*/  LDL.LU R53, [R1+0x4148] ;  /* 0x0041480001357983 */ /* 0x000ea80000300800 */
[----:B------:R-:W1:Y:S04]  /*32a10*/  LDL.LU R248, [R1+0x25b0] ;  /* 0x0025b00001f87983 */ /* 0x000e680000300800 */
[----:B------:R-:W1:Y:S04]  /*32a20*/  LDL.LU R249, [R1+0x25b4] ;  /* 0x0025b40001f97983 */ /* 0x000e680000300800 */
[----:B------:R-:W1:Y:S04]  /*32a30*/  LDL.LU R250, [R1+0x25b8] ;  /* 0x0025b80001fa7983 */ /* 0x000e680000300800 */
[----:B------:R-:W1:Y:S04]  /*32a40*/  LDL.LU R251, [R1+0x25bc] ;  /* 0x0025bc0001fb7983 */ /* 0x000e680000300800 */
[----:B------:R-:W-:Y:S01]  /*32a50*/  STL [R1+0x3d6c], R25 ;  /* 0x003d6c1901007387 */ /* 0x000fe20000100800 */
[----:B------:R-:W-:-:S03]  /*32a60*/  IMAD.MOV.U32 R94, RZ, RZ, R17 ;  /* 0x000000ffff5e7224 */ /* 0x000fc600078e0011 */
[----:B------:R-:W-:Y:S01]  /*32a70*/  STL [R1+0x3d68], R24 ;  /* 0x003d681801007387 */ /* 0x000fe20000100800 */
[----:B------:R-:W-:Y:S01]  /*32a80*/  IMAD.MOV.U32 R95, RZ, RZ, R16 ;  /* 0x000000ffff5f7224 */ /* 0x000fe200078e0010 */
[C---:B------:R-:W-:Y:S08]  /*32a90*/  HMMA.1688.F32.TF32 R108, R80.reuse, R34, R228 ;  /* 0x00000022506c723c */ /* 0x040ff000000810e4 */
[----:B------:R-:W-:Y:S11]  /*32aa0*/  HMMA.1688.F32.TF32 R124, R80, R38, R232 ;  /* 0x00000026507c723c */ /* 0x000ff600000810e8 */
[----:B------:R-:W-:Y:S05]  /*32ab0*/  @!UPT UIADD3 URZ, URZ, URZ, URZ ;  /* 0x0000003f3f3ff290 */ /* 0x000fea000fffe03f */
[----:B------:R-:W-:Y:S02]  /*32ac0*/  IMAD.MOV.U32 R16, RZ, RZ, R108 ;  /* 0x000000ffff107224 */ /* 0x000fe400078e006c */
[----:B------:R-:W-:-:S05]  /*32ad0*/  IMAD.MOV.U32 R17, RZ, RZ, R109 ;  /* 0x000000ffff117224 */ /* 0x000fca00078e006d */
[----:B------:R-:W-:Y:S04]  /*32ae0*/  STL.64 [R1+0xe80], R124 ;  /* 0x000e807c01007387 */ /* 0x000fe80000100a00 */
[----:B------:R3:W-:Y:S04]  /*32af0*/  STL.64 [R1+0xe88], R126 ;  /* 0x000e887e01007387 */ /* 0x0007e80000100a00 */
[----:B------:R3:W-:Y:S02]  /*32b00*/  STL.64 [R1+0x1038], R110 ;  /* 0x0010386e01007387 */ /* 0x0007e40000100a00 */
[C---:B---3--:R-:W-:Y:S08]  /*32b10*/  HMMA.1688.F32.TF32 R124, R80.reuse, R30, R224 ;  /* 0x0000001e507c723c */ /* 0x048ff000000810e0 */
[----:B------:R-:W-:Y:S01]  /*32b20*/  HMMA.1688.F32.TF32 R108, R80, R26, R220 ;  /* 0x0000001a506c723c */ /* 0x000fe200000810dc */
[----:B------:R-:W-:Y:S04]  /*32b30*/  STL [R1+0x3ce0], R17 ;  /* 0x003ce01101007387 */ /* 0x000fe80000100800 */
[----:B------:R-:W-:Y:S10]  /*32b40*/  STL [R1+0x3cdc], R16 ;  /* 0x003cdc1001007387 */ /* 0x000ff40000100800 */
[----:B------:R-:W-:Y:S04]  /*32b50*/  STL.64 [R1+0x11c0], R124 ;  /* 0x0011c07c01007387 */ /* 0x000fe80000100a00 */
[----:B------:R3:W-:Y:S04]  /*32b60*/  STL.64 [R1+0x11c8], R126 ;  /* 0x0011c87e01007387 */ /* 0x0007e80000100a00 */
[----:B------:R3:W-:Y:S01]  /*32b70*/  STL.64 [R1+0x1308], R110 ;  /* 0x0013086e01007387 */ /* 0x0007e20000100a00 */
[----:B------:R-:W-:-:S02]  /*32b80*/  IMAD.MOV.U32 R8, RZ, RZ, R108 ;  /* 0x000000ffff087224 */ /* 0x000fc400078e006c */
[----:B------:R-:W-:Y:S01]  /*32b90*/  IMAD.MOV.U32 R9, RZ, RZ, R109 ;  /* 0x000000ffff097224 */ /* 0x000fe200078e006d */
[C---:B---3--:R-:W-:Y:S08]  /*32ba0*/  HMMA.1688.F32.TF32 R124, R80.reuse, R22, R216 ;  /* 0x00000016507c723c */ /* 0x048ff000000810d8 */
[C---:B------:R-:W-:Y:S01]  /*32bb0*/  HMMA.1688.F32.TF32 R108, R80.reuse, R18, R212 ;  /* 0x00000012506c723c */ /* 0x040fe200000810d4 */
[----:B------:R-:W-:Y:S04]  /*32bc0*/  STL [R1+0x3c94], R9 ;  /* 0x003c940901007387 */ /* 0x000fe80000100800 */
[----:B------:R-:W-:Y:S03]  /*32bd0*/  STL [R1+0x3c90], R8 ;  /* 0x003c900801007387 */ /* 0x000fe60000100800 */
[C---:B------:R-:W-:Y:S07]  /*32be0*/  HMMA.1688.F32.TF32 R128, R80.reuse, R194, R208 ;  /* 0x000000c25080723c */ /* 0x040fee00000810d0 */
[----:B------:R-:W-:Y:S04]  /*32bf0*/  STL.64 [R1+0x1550], R124 ;  /* 0x0015507c01007387 */ /* 0x000fe80000100a00 */
[----:B------:R3:W-:Y:S04]  /*32c00*/  STL.64 [R1+0x1558], R126 ;  /* 0x0015587e01007387 */ /* 0x0007e80000100a00 */
[----:B------:R-:W-:Y:S04]  /*32c10*/  STL.64 [R1+0x1630], R108 ;  /* 0x0016306c01007387 */ /* 0x000fe80000100a00 */
[----:B------:R3:W-:Y:S02]  /*32c20*/  STL.64 [R1+0x1638], R110 ;  /* 0x0016386e01007387 */ /* 0x0007e40000100a00 */
[C---:B---3--:R-:W-:Y:S08]  /*32c30*/  HMMA.1688.F32.TF32 R124, R80.reuse, R190, R204 ;  /* 0x000000be507c723c */ /* 0x048ff000000810cc */
[----:B------:R-:W-:Y:S01]  /*32c40*/  HMMA.1688.F32.TF32 R108, R80, R186, R200 ;  /* 0x000000ba506c723c */ /* 0x000fe200000810c8 */
[----:B------:R-:W-:Y:S01]  /*32c50*/  STL.64 [R1+0x2090], R128 ;  /* 0x0020908001007387 */ /* 0x000fe20000100a00 */
[----:B------:R-:W-:-:S02]  /*32c60*/  IMAD.MOV.U32 R104, RZ, RZ, R37 ;  /* 0x000000ffff687224 */ /* 0x000fc400078e0025 */
[----:B------:R-:W-:Y:S01]  /*32c70*/  IMAD.MOV.U32 R105, RZ, RZ, R36 ;  /* 0x000000ffff697224 */ /* 0x000fe200078e0024 */
[----:B------:R3:W-:Y:S01]  /*32c80*/  STL.64 [R1+0x2098], R130 ;  /* 0x0020988201007387 */ /* 0x0007e20000100a00 */
[----:B------:R-:W-:Y:S02]  /*32c90*/  IMAD.MOV.U32 R106, RZ, RZ, R29 ;  /* 0x000000ffff6a7224 */ /* 0x000fe400078e001d */
[----:B------:R-:W-:-:S07]  /*32ca0*/  IMAD.MOV.U32 R107, RZ, RZ, R28 ;  /* 0x000000ffff6b7224 */ /* 0x000fce00078e001c */
[----:B------:R-:W-:Y:S01]  /*32cb0*/  STL.64 [R1+0x2080], R124 ;  /* 0x0020807c01007387 */ /* 0x000fe20000100a00 */
[C---:B---3--:R-:W-:Y:S03]  /*32cc0*/  HMMA.1688.F32.TF32 R128, R80.reuse, R182, R196 ;  /* 0x000000b65080723c */ /* 0x048fe600000810c4 */
[----:B------:R3:W-:Y:S04]  /*32cd0*/  STL.64 [R1+0x2088], R126 ;  /* 0x0020887e01007387 */ /* 0x0007e80000100a00 */
[----:B------:R-:W-:Y:S04]  /*32ce0*/  STL.64 [R1+0x2070], R108 ;  /* 0x0020706c01007387 */ /* 0x000fe80000100a00 */
[----:B------:R3:W-:Y:S02]  /*32cf0*/  STL.64 [R1+0x2078], R110 ;  /* 0x0020786e01007387 */ /* 0x0007e40000100a00 */
[C---:B---3--:R-:W-:Y:S08]  /*32d00*/  HMMA.1688.F32.TF32 R124, R80.reuse, R178, R140 ;  /* 0x000000b2507c723c */ /* 0x048ff0000008108c */
[C---:B------:R-:W-:Y:S08]  /*32d10*/  HMMA.1688.F32.TF32 R108, R80.reuse, R174, R136 ;  /* 0x000000ae506c723c */ /* 0x040ff00000081088 */
[----:B------:R-:W-:Y:S01]  /*32d20*/  HMMA.1688.F32.TF32 R104, R80, R170, R104 ;  /* 0x000000aa5068723c */ /* 0x000fe20000081068 */
[----:B------:R-:W-:Y:S01]  /*32d30*/  STL.64 [R1+0x2060], R128 ;  /* 0x0020608001007387 */ /* 0x000fe20000100a00 */
[----:B------:R-:W-:-:S03]  /*32d40*/  IMAD.MOV.U32 R92, RZ, RZ, R21 ;  /* 0x000000ffff5c7224 */ /* 0x000fc600078e0015 */
[----:B------:R-:W-:Y:S01]  /*32d50*/  STL.64 [R1+0x2068], R130 ;  /* 0x0020688201007387 */ /* 0x000fe20000100a00 */
[----:B------:R-:W-:-:S03]  /*32d60*/  IMAD.MOV.U32 R93, RZ, RZ, R20 ;  /* 0x000000ffff5d7224 */ /* 0x000fc600078e0014 */
[----:B------:R-:W-:Y:S04]  /*32d70*/  STL.64 [R1+0x2050], R124 ;  /* 0x0020507c01007387 */ /* 0x000fe80000100a00 */
[----:B------:R3:W-:Y:S04]  /*32d80*/  STL.64 [R1+0x2058], R126 ;  /* 0x0020587e01007387 */ /* 0x0007e80000100a00 */
[----:B------:R-:W-:Y:S04]  /*32d90*/  STL.64 [R1+0x2040], R108 ;  /* 0x0020406c01007387 */ /* 0x000fe80000100a00 */
[----:B------:R3:W-:Y:S02]  /*32da0*/  STL.64 [R1+0x2048], R110 ;  /* 0x0020486e01007387 */ /* 0x0007e40000100a00 */
[C---:B---3--:R-:W-:Y:S02]  /*32db0*/  HMMA.1688.F32.TF32 R124, R80.reuse, R166, R132 ;  /* 0x000000a6507c723c */ /* 0x048fe40000081084 */
[----:B------:R-:W-:Y:S04]  /*32dc0*/  STL.64 [R1+0x2030], R104 ;  /* 0x0020306801007387 */ /* 0x000fe80000100a00 */
[----:B------:R3:W-:Y:S02]  /*32dd0*/  STL.64 [R1+0x2038], R106 ;  /* 0x0020386a01007387 */ /* 0x0007e40000100a00 */
[C---:B------:R-:W-:Y:S08]  /*32de0*/  HMMA.1688.F32.TF32 R108, R80.reuse, R162, R100 ;  /* 0x000000a2506c723c */ /* 0x040ff00000081064 */
[C---:B---3--:R-:W-:Y:S08]  /*32df0*/  HMMA.1688.F32.TF32 R104, R80.reuse, R158, R96 ;  /* 0x0000009e5068723c */ /* 0x048ff00000081060 */
[C---:B------:R-:W-:Y:S08]  /*32e00*/  HMMA.1688.F32.TF32 R100, R80.reuse, R154, R92 ;  /* 0x0000009a5064723c */ /* 0x040ff0000008105c */
[C---:B------:R-:W-:Y:S08]  /*32e10*/  HMMA.1688.F32.TF32 R96, R80.reuse, R14, R88 ;  /* 0x0000000e5060723c */ /* 0x040ff00000081058 */
[C---:B------:R-:W-:Y:S08]  /*32e20*/  HMMA.1688.F32.TF32 R92, R80.reuse, R10, R236 ;  /* 0x0000000a505c723c */ /* 0x040ff000000810ec */
[----:B------:R-:W-:Y:S08]  /*32e30*/  HMMA.1688.F32.TF32 R88, R80, R6, R244 ;  /* 0x000000065058723c */ /* 0x000ff000000810f4 */
[----:B-1----:R-:W-:Y:S01]  /*32e40*/  HMMA.1688.F32.TF32 R80, R84, R78, R248 ;  /* 0x0000004e5450723c */ /* 0x002fe200000810f8 */
        /* <DEDUP_REMOVED lines=8> */
[----:B------:R1:W-:Y:S04]  /*32ed0*/  STL.64 [R1+0x1fd0], R96 ;  /* 0x001fd06001007387 */ /* 0x0003e80000100a00 */
[----:B------:R1:W-:Y:S04]  /*32ee0*/  STL.64 [R1+0x1fd8], R98 ;  /* 0x001fd86201007387 */ /* 0x0003e80000100a00 */
[----:B------:R1:W-:Y:S04]  /*32ef0*/  STL.64 [R1+0x1fc0], R92 ;  /* 0x001fc05c01007387 */ /* 0x0003e80000100a00 */
[----:B------:R1:W-:Y:S04]  /*32f00*/  STL.64 [R1+0x1fc8], R94 ;  /* 0x001fc85e01007387 */ /* 0x0003e80000100a00 */
[----:B------:R-:W4:Y:S04]  /*32f10*/  LDL.LU R236, [R1+0xeb0] ;  /* 0x000eb00001ec7983 */ /* 0x000f280000300800 */
[----:B------:R1:W-:Y:S04]  /*32f20*/  STL.64 [R1+0x1fa0], R88 ;  /* 0x001fa05801007387 */ /* 0x0003e80000100a00 */
[----:B------:R1:W-:Y:S04]  /*32f30*/  STL.64 [R1+0x1fa8], R90 ;  /* 0x001fa85a01007387 */ /* 0x0003e80000100a00 */
[----:B------:R-:W-:Y:S04]  /*32f40*/  STL.64 [R1+0x810], R80 ;  /* 0x0008105001007387 */ /* 0x000fe80000100a00 */
[----:B------:R-:W-:Y:S04]  /*32f50*/  STL.64 [R1+0x818], R82 ;  /* 0x0008185201007387 */ /* 0x000fe80000100a00 */
[----:B------:R-:W4:Y:S04]  /*32f60*/  LDL.LU R237, [R1+0xeb4] ;  /* 0x000eb40001ed7983 */ /* 0x000f280000300800 */
[----:B------:R-:W4:Y:S04]  /*32f70*/  LDL.LU R238, [R1+0xeb8] ;  /* 0x000eb80001ee7983 */ /* 0x000f280000300800 */
[----:B------:R-:W4:Y:S04]  /*32f80*/  LDL.LU R239, [R1+0xebc] ;  /* 0x000ebc0001ef7983 */ /* 0x000f280000300800 */
[----:B-1----:R-:W4:Y:S04]  /*32f90*/  LDL.LU R100, [R1+0x1cf0] ;  /* 0x001cf00001647983 */ /* 0x002f280000300800 */
[----:B------:R-:W4:Y:S04]  /*32fa0*/  LDL.LU R101, [R1+0x1cf4] ;  /* 0x001cf40001657983 */ /* 0x000f280000300800 */
[----:B---3--:R-:W4:Y:S04]  /*32fb0*/  LDL.LU R102, [R1+0x1cf8] ;  /* 0x001cf80001667983 */ /* 0x008f280000300800 */
[----:B------:R-:W4:Y:S04]  /*32fc0*/  LDL.LU R103, [R1+0x1cfc] ;  /* 0x001cfc0001677983 */ /* 0x000f280000300800 */
        /* <DEDUP_REMOVED lines=33> */
[----:B------:R-:W-:Y:S01]  /*331e0*/  IMAD.MOV.U32 R249, RZ, RZ, R52 ;  /* 0x000000fffff97224 */ /* 0x000fe200078e0034 */
[----:B------:R-:W-:Y:S01]  /*331f0*/  LDS R80, [R3+0x4380] ;  /* 0x0043800003507984 */ /* 0x000fe20000000800 */
[----:B------:R-:W-:Y:S02]  /*33200*/  IMAD.MOV.U32 R250, RZ, RZ, R45 ;  /* 0x000000fffffa7224 */ /* 0x000fe400078e002d */
[----:B------:R-:W-:Y:S01]  /*33210*/  IMAD.MOV.U32 R251, RZ, RZ, R44 ;  /* 0x000000fffffb7224 */ /* 0x000fe200078e002c */
[----:B------:R-:W-:Y:S04]  /*33220*/  LDS R82, [R3+0x6380] ;  /* 0x0063800003527984 */ /* 0x000fe80000000800 */
[----:B------:R-:W-:Y:S04]  /*33230*/  LDS R81, [R240+0x4380] ;  /* 0x00438000f0517984 */ /* 0x000fe80000000800 */
[----:B------:R-:W1:Y:S01]  /*33240*/  LDS R83, [R240+0x6380] ;  /* 0x00638000f0537984 */ /* 0x000e620000000800 */
[C---:B---3--:R-:W-:Y:S08]  /*33250*/  HMMA.1688.F32.TF32 R108, R84.reuse, R146, R136 ;  /* 0x00000092546c723c */ /* 0x048ff00000081088 */
[C---:B----4-:R-:W-:Y:S08]  /*33260*/  HMMA.1688.F32.TF32 R124, R84.reuse, R70, R140 ;  /* 0x00000046547c723c */ /* 0x050ff0000008108c */
[C---:B------:R-:W-:Y:S11]  /*33270*/  HMMA.1688.F32.TF32 R104, R84.reuse, R74, R104 ;  /* 0x0000004a5468723c */ /* 0x040ff60000081068 */
[----:B------:R-:W-:Y:S04]  /*33280*/  @!UPT UIADD3 URZ, URZ, URZ, URZ ;  /* 0x0000003f3f3ff290 */ /* 0x000fe8000fffe03f */
[----:B------:R-:W-:Y:S01]  /*33290*/  STL.64 [R1+0x820], R124 ;  /* 0x0008207c01007387 */ /* 0x000fe20000100a00 */
[----:B------:R-:W-:Y:S03]  /*332a0*/  HMMA.1688.F32.TF32 R100, R84, R66, R100 ;  /* 0x000000425464723c */ /* 0x000fe60000081064 */
[----:B------:R-:W-:Y:S04]  /*332b0*/  STL.64 [R1+0x828], R126 ;  /* 0x0008287e01007387 */ /* 0x000fe80000100a00 */
[----:B------:R-:W-:Y:S04]  /*332c0*/  STL.64 [R1+0x830], R108 ;  /* 0x0008306c01007387 */ /* 0x000fe80000100a00 */
[----:B------:R-:W-:Y:S04]  /*332d0*/  STL.64 [R1+0x838], R110 ;  /* 0x0008386e01007387 */ /* 0x000fe80000100a00 */
[----:B------:R2:W-:Y:S01]  /*332e0*/  STL.64 [R1+0x858], R106 ;  /* 0x0008586a01007387 */ /* 0x0005e20000100a00 */
[----:B------:R-:W-:-:S02]  /*332f0*/  IMAD.MOV.U32 R52, RZ, RZ, R104 ;  /* 0x000000ffff347224 */ /* 0x000fc400078e0068 */
[----:B------:R-:W-:Y:S02]  /*33300*/  IMAD.MOV.U32 R53, RZ, RZ, R105 ;  /* 0x000000ffff357224 */ /* 0x000fe400078e0069 */
[C---:B--2---:R-:W-:Y:S08]  /*33310*/  HMMA.1688.F32.TF32 R104, R84.reuse, R150, R132 ;  /* 0x000000965468723c */ /* 0x044ff00000081084 */
[C---:B------:R-:W-:Y:S08]  /*33320*/  HMMA.1688.F32.TF32 R96, R84.reuse, R62, R96 ;  /* 0x0000003e5460723c */ /* 0x040ff00000081060 */
[----:B------:R-:W-:Y:S01]  /*33330*/  HMMA.1688.F32.TF32 R92, R84, R58, R92 ;  /* 0x0000003a545c723c */ /* 0x000fe2000008105c */
[----:B------:R-:W-:Y:S01]  /*33340*/  STL [R1+0x3ebc], R53 ;  /* 0x003ebc3501007387 */ /* 0x000fe20000100800 */
[----:B------:R-:W-:-:S02]  /*33350*/  IMAD.MOV.U32 R45, RZ, RZ, R101 ;  /* 0x000000ffff2d7224 */ /* 0x000fc400078e0065 */
[----:B------:R-:W-:Y:S01]  /*33360*/  IMAD.MOV.U32 R44, RZ, RZ, R100 ;  /* 0x000000ffff2c7224 */ /* 0x000fe200078e0064 */
[----:B------:R-:W-:Y:S04]  /*33370*/  STL [R1+0x3eb8], R52 ;  /* 0x003eb83401007387 */ /* 0x000fe80000100800 */
[----:B------:R-:W-:Y:S04]  /*33380*/  STL.64 [R1+0x870], R104 ;  /* 0x0008706801007387 */ /* 0x000fe80000100a00 */
[----:B------:R-:W-:Y:S04]  /*33390*/  STL.64 [R1+0x878], R106 ;  /* 0x0008786a01007387 */ /* 0x000fe80000100a00 */
[----:B------:R-:W-:Y:S04]  /*333a0*/  STL.64 [R1+0x968], R102 ;  /* 0x0009686601007387 */ /* 0x000fe80000100a00 */
[----:B------:R-:W-:Y:S04]  /*333b0*/  STL [R1+0x3e7c], R45 ;  /* 0x003e7c2d01007387 */ /* 0x000fe80000100800 */
[----:B------:R-:W-:Y:S01]  /*333c0*/  STL [R1+0x3e78], R44 ;  /* 0x003e782c01007387 */ /* 0x000fe20000100800 */
[----:B------:R-:W-:-:S03]  /*333d0*/  IMAD.MOV.U32 R36, RZ, RZ, R92 ;  /* 0x000000ffff247224 */ /* 0x000fc600078e005c */
[----:B------:R-:W-:Y:S01]  /*333e0*/  STL.64 [R1+0x970], R96 ;  /* 0x0009706001007387 */ /* 0x000fe20000100a00 */
[----:B------:R-:W-:-:S03]  /*333f0*/  IMAD.MOV.U32 R37, RZ, RZ, R93 ;  /* 0x000000ffff257224 */ /* 0x000fc600078e005d */
[----:B------:R-:W-:Y:S04]  /*33400*/  STL.64 [R1+0x978], R98 ;  /* 0x0009786201007387 */ /* 0x000fe80000100a00 */
[----:B------:R2:W-:Y:S02]  /*33410*/  STL.64 [R1+0x988], R94 ;  /* 0x0009885e01007387 */ /* 0x0005e40000100a00 */
[C---:B--2---:R-:W-:Y:S08]  /*33420*/  HMMA.1688.F32.TF32 R92, R84.reuse, R54, R88 ;  /* 0x00000036545c723c */ /* 0x044ff00000081058 */
        /* <DEDUP_REMOVED lines=8> */
[C---:B--2---:R-:W-:Y:S08]  /*334b0*/  HMMA.1688.F32.TF32 R92, R84.reuse, R46, R244 ;  /* 0x0000002e545c723c */ /* 0x044ff000000810f4 */
[----:B---3--:R-:W-:Y:S01]  /*334c0*/  HMMA.1688.F32.TF32 R88, R84, R42, R248 ;  /* 0x0000002a5458723c */ /* 0x008fe200000810f8 */
[----:B------:R-:W-:Y:S04]  /*334d0*/  STL [R1+0x3db4], R29 ;  /* 0x003db41d01007387 */ /* 0x000fe80000100800 */
[----:B------:R-:W-:Y:S10]  /*334e0*/  STL [R1+0x3da8], R28 ;  /* 0x003da81c01007387 */ /* 0x000ff40000100800 */
[----:B------:R-:W-:Y:S04]  /*334f0*/  STL.64 [R1+0x9b0], R92 ;  /* 0x0009b05c01007387 */ /* 0x000fe80000100a00 */
[----:B------:R-:W-:Y:S04]  /*33500*/  STL.64 [R1+0x9b8], R94 ;  /* 0x0009b85e01007387 */ /* 0x000fe80000100a00 */
[----:B------:R2:W-:Y:S04]  /*33510*/  STL.64 [R1+0xb08], R90 ;  /* 0x000b085a01007387 */ /* 0x0005e80000100a00 */
[----:B------:R-:W3:Y:S04]  /*33520*/  LDL.LU R244, [R1+0xe0] ;  /* 0x0000e00001f47983 */ /* 0x000ee80000300800 */
[----:B------:R-:W3:Y:S04]  /*33530*/  LDL.LU R245, [R1+0xe4] ;  /* 0x0000e40001f57983 */ /* 0x000ee80000300800 */
[----:B------:R-:W3:Y:S04]  /*33540*/  LDL.LU R246, [R1+0xe8] ;  /* 0x0000e80001f67983 */ /* 0x000ee80000300800 */
[----:B------:R-:W3:Y:S01]  /*33550*/  LDL.LU R247, [R1+0xec] ;  /* 0x0000ec0001f77983 */ /* 0x000ee20000300800 */
[----:B------:R-:W-:-:S03]  /*33560*/  IMAD.MOV.U32 R20, RZ, RZ, R88 ;  /* 0x000000ffff147224 */ /* 0x000fc600078e0058 */
[----:B------:R-:W4:Y:S01]  /*33570*/  LDL.LU R236, [R1+0xf0] ;  /* 0x0000f00001ec7983 */ /* 0x000f220000300800 */
[----:B------:R-:W-:-:S03]  /*33580*/  IMAD.MOV.U32 R21, RZ, RZ, R89 ;  /* 0x000000ffff157224 */ /* 0x000fc600078e0059 */
[----:B------:R-:W4:Y:S04]  /*33590*/  LDL.LU R237, [R1+0xf4] ;  /* 0x0000f40001ed7983 */ /* 0x000f280000300800 */
[----:B------:R-:W4:Y:S04]  /*335a0*/  LDL.LU R238, [R1+0xf8] ;  /* 0x0000f80001ee7983 */ /* 0x000f280000300800 */
[----:B------:R-:W4:Y:S04]  /*335b0*/  LDL.LU R239, [R1+0xfc] ;  /* 0x0000fc0001ef7983 */ /* 0x000f280000300800 */
[----:B------:R-:W3:Y:S04]  /*335c0*/  LDL.LU R88, [R1+0x100] ;  /* 0x0001000001587983 */ /* 0x000ee80000300800 */
[----:B------:R-:W3:Y:S04]  /*335d0*/  LDL.LU R89, [R1+0x104] ;  /* 0x0001040001597983 */ /* 0x000ee80000300800 */
[----:B--2---:R-:W3:Y:S04]  /*335e0*/  LDL.LU R90, [R1+0x108] ;  /* 0x00010800015a7983 */ /* 0x004ee80000300800 */
[----:B------:R-:W3:Y:S04]  /*335f0*/  LDL.LU R91, [R1+0x10c] ;  /* 0x00010c00015b7983 */ /* 0x000ee80000300800 */
[----:B------:R-:W2:Y:S04]  /*33600*/  LDL.LU R96, [R1+0x120] ;  /* 0x0001200001607983 */ /* 0x000ea80000300800 */
[----:B------:R-:W2:Y:S04]  /*33610*/  LDL.LU R97, [R1+0x124] ;  /* 0x0001240001617983 */ /* 0x000ea80000300800 */
[----:B------:R-:W2:Y:S04]  /*33620*/  LDL.LU R98, [R1+0x128] ;  /* 0x0001280001627983 */ /* 0x000ea80000300800 */
[----:B------:R-:W2:Y:S04]  /*33630*/  LDL.LU R99, [R1+0x12c] ;  /* 0x00012c0001637983 */ /* 0x000ea80000300800 */
        /* <DEDUP_REMOVED lines=58> */
[----:B------:R-:W-:Y:S01]  /*339e0*/  STL [R1+0x3d60], R21 ;  /* 0x003d601501007387 */ /* 0x000fe20000100800 */
[----:B------:R-:W-:-:S03]  /*339f0*/  IMAD.MOV.U32 R250, RZ, RZ, R2 ;  /* 0x000000fffffa7224 */ /* 0x000fc600078e0002 */
[----:B------:R-:W-:Y:S01]  /*33a00*/  STL [R1+0x3d5c], R20 ;  /* 0x003d5c1401007387 */ /* 0x000fe20000100800 */
[----:B------:R-:W-:Y:S01]  /*33a10*/  IMAD.MOV.U32 R251, RZ, RZ, R0 ;  /* 0x000000fffffb7224 */ /* 0x000fe200078e0000 */
[C---:B---3--:R-:W-:Y:S08]  /*33a20*/  HMMA.1688.F32.TF32 R88, R84.reuse, R158, R88 ;  /* 0x0000009e5458723c */ /* 0x048ff00000081058 */
[C---:B--2---:R-:W-:Y:S08]  /*33a30*/  HMMA.1688.F32.TF32 R96, R84.reuse, R166, R96 ;  /* 0x000000a65460723c */ /* 0x044ff00000081060 */
[C---:B----4-:R-:W-:Y:S08]  /*33a40*/  HMMA.1688.F32.TF32 R108, R84.reuse, R34, R220 ;  /* 0x00000022546c723c */ /* 0x050ff000000810dc */
[----:B------:R-:W-:Y:S11]  /*33a50*/  HMMA.1688.F32.TF32 R124, R84, R38, R224 ;  /* 0x00000026547c723c */ /* 0x000ff600000810e0 */
[----:B------:R-:W-:Y:S05]  /*33a60*/  @!UPT UIADD3 URZ, URZ, URZ, URZ ;  /* 0x0000003f3f3ff290 */ /* 0x000fea000fffe03f */
[----:B------:R-:W-:Y:S02]  /*33a70*/  IMAD.MOV.U32 R252, RZ, RZ, R109 ;  /* 0x000000fffffc7224 */ /* 0x000fe400078e006d */
[----:B------:R-:W-:Y:S02]  /*33a80*/  IMAD.MOV.U32 R2, RZ, RZ, R110 ;  /* 0x000000ffff027224 */ /* 0x000fe400078e006e */
[----:B------:R-:W-:-:S03]  /*33a90*/  IMAD.MOV.U32 R0, RZ, RZ, R111 ;  /* 0x000000ffff007224 */ /* 0x000fc600078e006f */
[----:B------:R-:W-:Y:S04]  /*33aa0*/  STL.64 [R1+0xc40], R124 ;  /* 0x000c407c01007387 */ /* 0x000fe80000100a00 */
[----:B------:R2:W-:Y:S04]  /*33ab0*/  STL.64 [R1+0xc48], R126 ;  /* 0x000c487e01007387 */ /* 0x0005e80000100a00 */
[----:B------:R3:W-:Y:S01]  /*33ac0*/  STL [R1+0xc90], R108 ;  /* 0x000c906c01007387 */ /* 0x0007e20000100800 */
[C---:B--2---:R-:W-:Y:S08]  /*33ad0*/  HMMA.1688.F32.TF32 R124, R84.reuse, R30, R216 ;  /* 0x0000001e547c723c */ /* 0x044ff000000810d8 */
[----:B---3--:R-:W-:Y:S01]  /*33ae0*/  HMMA.1688.F32.TF32 R108, R84, R26, R212 ;  /* 0x0000001a546c723c */ /* 0x008fe200000810d4 */
[----:B------:R-:W-:Y:S04]  /*33af0*/  STL [R1+0x3cec], R0 ;  /* 0x003cec0001007387 */ /* 0x000fe80000100800 */
[----:B------:R-:W-:Y:S04]  /*33b00*/  STL [R1+0x3ce8], R2 ;  /* 0x003ce80201007387 */ /* 0x000fe80000100800 */
[----:B------:R-:W-:Y:S06]  /*33b10*/  STL [R1+0x3ce4], R252 ;  /* 0x003ce4fc01007387 */ /* 0x000fec0000100800 */
[----:B------:R-:W-:Y:S04]  /*33b20*/  STL.64 [R1+0xe20], R124 ;  /* 0x000e207c01007387 */ /* 0x000fe80000100a00 */
[----:B------:R-:W-:Y:S04]  /*33b30*/  STL.64 [R1+0xe28], R126 ;  /* 0x000e287e01007387 */ /* 0x000fe80000100a00 */
[----:B------:R2:W-:Y:S01]  /*33b40*/  STL.64 [R1+0xeb8], R110 ;  /* 0x000eb86e01007387 */ /* 0x0005e20000100a00 */
[----:B------:R-:W-:-:S02]  /*33b50*/  IMAD.MOV.U32 R4, RZ, RZ, R108 ;  /* 0x000000ffff047224 */ /* 0x000fc400078e006c */
[----:B------:R-:W-:Y:S02]  /*33b60*/  IMAD.MOV.U32 R5, RZ, RZ, R109 ;  /* 0x000000ffff057224 */ /* 0x000fe400078e006d */
[C---:B--2---:R-:W-:Y:S03]  /*33b70*/  HMMA.1688.F32.TF32 R108, R84.reuse, R22, R208 ;  /* 0x00000016546c723c */ /* 0x044fe600000810d0 */
[----:B------:R-:W-:Y:S04]  /*33b80*/  STL [R1+0x3c8c], R5 ;  /* 0x003c8c0501007387 */ /* 0x000fe80000100800 */
[----:B------:R-:W-:Y:S01]  /*33b90*/  STL [R1+0x3c88], R4 ;  /* 0x003c880401007387 */ /* 0x000fe20000100800 */
[C---:B------:R-:W-:Y:S08]  /*33ba0*/  HMMA.1688.F32.TF32 R128, R84.reuse, R18, R204 ;  /* 0x000000125480723c */ /* 0x040ff000000810cc */
[C---:B------:R-:W-:Y:S07]  /*33bb0*/  HMMA.1688.F32.TF32 R124, R84.reuse, R194, R200 ;  /* 0x000000c2547c723c */ /* 0x040fee00000810c8 */
[----:B------:R-:W-:Y:S04]  /*33bc0*/  STL.64 [R1+0x10b0], R108 ;  /* 0x0010b06c01007387 */ /* 0x000fe80000100a00 */
[----:B------:R2:W-:Y:S02]  /*33bd0*/  STL.64 [R1+0x10b8], R110 ;  /* 0x0010b86e01007387 */ /* 0x0005e40000100a00 */
[C---:B--2---:R-:W-:Y:S02]  /*33be0*/  HMMA.1688.F32.TF32 R108, R84.reuse, R190, R196 ;  /* 0x000000be546c723c */ /* 0x044fe400000810c4 */
[----:B------:R-:W-:Y:S04]  /*33bf0*/  STL.64 [R1+0x1450], R128 ;  /* 0x0014508001007387 */ /* 0x000fe80000100a00 */
[----:B------:R2:W-:Y:S04]  /*33c00*/  STL.64 [R1+0x1458], R130 ;  /* 0x0014588201007387 */ /* 0x0005e80000100a00 */
[----:B------:R-:W-:Y:S04]  /*33c10*/  STL.64 [R1+0x1f70], R124 ;  /* 0x001f707c01007387 */ /* 0x000fe80000100a00 */
[----:B------:R3:W-:Y:S01]  /*33c20*/  STL.64 [R1+0x1f78], R126 ;  /* 0x001f787e01007387 */ /* 0x0007e20000100a00 */
[C---:B--2---:R-:W-:Y:S08]  /*33c30*/  HMMA.1688.F32.TF32 R128, R84.reuse, R186, R140 ;  /* 0x000000ba5480723c */ /* 0x044ff0000008108c */
[----:B------:R-:W-:Y:S01]  /*33c40*/  STL.64 [R1+0x1f60], R108 ;  /* 0x001f606c01007387 */ /* 0x000fe20000100a00 */
[C---:B---3--:R-:W-:Y:S03]  /*33c50*/  HMMA.1688.F32.TF32 R124, R84.reuse, R182, R136 ;  /* 0x000000b6547c723c */ /* 0x048fe60000081088 */
[----:B------:R2:W-:Y:S05]  /*33c60*/  STL.64 [R1+0x1f68], R110 ;  /* 0x001f686e01007387 */ /* 0x0005ea0000100a00 */
        /* <DEDUP_REMOVED lines=18> */
[C---:B--2---:R-:W-:Y:S03]  /*33d90*/  HMMA.1688.F32.TF32 R96, R84.reuse, R154, R236 ;  /* 0x0000009a5460723c */ /* 0x044fe600000810ec */
[----:B------:R-:W-:Y:S04]  /*33da0*/  STL.64 [R1+0x1ee0], R88 ;  /* 0x001ee05801007387 */ /* 0x000fe80000100a00 */
[----:B------:R2:W-:Y:S01]  /*33db0*/  STL.64 [R1+0x1ee8], R90 ;  /* 0x001ee85a01007387 */ /* 0x0005e20000100a00 */
[C---:B---3--:R-:W-:Y:S08]  /*33dc0*/  HMMA.1688.F32.TF32 R92, R84.reuse, R14, R244 ;  /* 0x0000000e545c723c */ /* 0x048ff000000810f4 */
[C---:B--2---:R-:W-:Y:S07]  /*33dd0*/  HMMA.1688.F32.TF32 R88, R84.reuse, R10, R248 ;  /* 0x0000000a5458723c */ /* 0x044fee00000810f8 */
        /* <DEDUP_REMOVED lines=22> */
[----:B---3--:R-:W3:Y:S04]  /*33f40*/  LDL.LU R88, [R1+0x6f0] ;  /* 0x0006f00001587983 */ /* 0x008ee80000300800 */
[----:B------:R-:W3:Y:S04]  /*33f50*/  LDL.LU R89, [R1+0x6f4] ;  /* 0x0006f40001597983 */ /* 0x000ee80000300800 */
[----:B----4-:R-:W3:Y:S04]  /*33f60*/  LDL.LU R90, [R1+0x6f8] ;  /* 0x0006f800015a7983 */ /* 0x010ee80000300800 */
[----:B------:R-:W3:Y:S04]  /*33f70*/  LDL.LU R91, [R1+0x6fc] ;  /* 0x0006fc00015b7983 */ /* 0x000ee80000300800 */
        /* <DEDUP_REMOVED lines=48> */
[----:B------:R-:W1:Y:S04]  /*34280*/  LDL.LU R128, [R1+0x2730] ;  /* 0x0027300001807983 */ /* 0x000e680000300800 */
[----:B------:R-:W1:Y:S04]  /*34290*/  LDL.LU R129, [R1+0x2734] ;  /* 0x0027340001817983 */ /* 0x000e680000300800 */
[----:B------:R-:W1:Y:S04]  /*342a0*/  LDL.LU R130, [R1+0x2738] ;  /* 0x0027380001827983 */ /* 0x000e680000300800 */
[----:B------:R-:W1:Y:S04]  /*342b0*/  LDL.LU R131, [R1+0x273c] ;  /* 0x00273c0001837983 */ /* 0x000e680000300800 */
        /* <DEDUP_REMOVED lines=20> */
[----:B------:R-:W4:Y:S04]  /*34400*/  LDL.LU R104, [R1] ;  /* 0x0000000001687983 */ /* 0x000f280000300800 */
[----:B------:R-:W4:Y:S04]  /*34410*/  LDL.LU R105, [R1+0x4] ;  /* 0x0000040001697983 */ /* 0x000f280000300800 */
[----:B------:R-:W4:Y:S04]  /*34420*/  LDL.LU R106, [R1+0x8] ;  /* 0x00000800016a7983 */ /* 0x000f280000300800 */
[----:B------:R-:W4:Y:S01]  /*34430*/  LDL.LU R107, [R1+0xc] ;  /* 0x00000c00016b7983 */ /* 0x000f220000300800 */
[----:B--2---:R-:W-:Y:S03]  /*34440*/  HMMA.1688.F32.TF32 R84, R84, R6, R124 ;  /* 0x000000065454723c */ /* 0x004fe6000008107c */
[----:B------:R-:W2:Y:S04]  /*34450*/  LDL.LU.64 R126, [R1+0x4140] ;  /* 0x00414000017e7983 */ /* 0x000ea80000300a00 */
[----:B------:R-:W2:Y:S11]  /*34460*/  LDL.LU.64 R124, [R1+0x4138] ;  /* 0x00413800017c7983 */ /* 0x000eb60000300a00 */
[----:B------:R-:W-:Y:S05]  /*34470*/  @!UPT UIADD3 URZ, URZ, URZ, URZ ;  /* 0x0000003f3f3ff290 */ /* 0x000fea000fffe03f */
[----:B------:R1:W-:Y:S04]  /*34480*/  STL.64 [R1+0x1e70], R84 ;  /* 0x001e705401007387 */ /* 0x0003e80000100a00 */
[----:B------:R1:W-:Y:S04]  /*34490*/  STL.64 [R1+0x1e78], R86 ;  /* 0x001e785601007387 */ /* 0x0003e80000100a00 */
[----:B-1----:R-:W2:Y:S04]  /*344a0*/  LDL.LU R84, [R1+0x27b0] ;  /* 0x0027b00001547983 */ /* 0x002ea80000300800 */
[----:B------:R-:W2:Y:S04]  /*344b0*/  LDL.LU R85, [R1+0x27b4] ;  /* 0x0027b40001557983 */ /* 0x000ea80000300800 */
[----:B------:R-:W2:Y:S04]  /*344c0*/  LDL.LU R86, [R1+0x27b8] ;  /* 0x0027b80001567983 */ /* 0x000ea80000300800 */
[----:B------:R-:W2:Y:S01]  /*344d0*/  LDL.LU R87, [R1+0x27bc] ;  /* 0x0027bc0001577983 */ /* 0x000ea20000300800 */
[C---:B------:R-:W-:Y:S08]  /*344e0*/  HMMA.1688.F32.TF32 R128, R80.reuse, R70, R128 ;  /* 0x000000465080723c */ /* 0x040ff00000081080 */
[C---:B---3--:R-:W-:Y:S08]  /*344f0*/  HMMA.1688.F32.TF32 R232, R80.reuse, R146, R232 ;  /* 0x0000009250e8723c */ /* 0x048ff000000810e8 */
[C---:B------:R-:W-:Y:S08]  /*34500*/  HMMA.1688.F32.TF32 R228, R80.reuse, R74, R228 ;  /* 0x0000004a50e4723c */ /* 0x040ff000000810e4 */
[C---:B------:R-:W-:Y:S08]  /*34510*/  HMMA.1688.F32.TF32 R224, R80.reuse, R150, R224 ;  /* 0x0000009650e0723c */ /* 0x040ff000000810e0 */
[C---:B------:R-:W-:Y:S08]  /*34520*/  HMMA.1688.F32.TF32 R220, R80.reuse, R66, R220 ;  /* 0x0000004250dc723c */ /* 0x040ff000000810dc */
[C---:B------:R-:W-:Y:S08]  /*34530*/  HMMA.1688.F32.TF32 R216, R80.reuse, R62, R216 ;  /* 0x0000003e50d8723c */ /* 0x040ff000000810d8 */
[C---:B------:R-:W-:Y:S08]  /*34540*/  HMMA.1688.F32.TF32 R212, R80.reuse, R58, R212 ;  /* 0x0000003a50d4723c */ /* 0x040ff000000810d4 */
[C---:B------:R-:W-:Y:S08]  /*34550*/  HMMA.1688.F32.TF32 R208, R80.reuse, R54, R208 ;  /* 0x0000003650d0723c */ /* 0x040ff000000810d0 */
[C---:B----4-:R-:W-:Y:S08]  /*34560*/  HMMA.1688.F32.TF32 R204, R80.reuse, R50, R204 ;  /* 0x0000003250cc723c */ /* 0x050ff000000810cc */
[C---:B------:R-:W-:Y:S08]  /*34570*/  HMMA.1688.F32.TF32 R200, R80.reuse, R46, R200 ;  /* 0x0000002e50c8723c */ /* 0x040ff000000810c8 */
[C---:B------:R-:W-:Y:S08]  /*34580*/  HMMA.1688.F32.TF32 R196, R80.reuse, R42, R196 ;  /* 0x0000002a50c4723c */ /* 0x040ff000000810c4 */
[C---:B------:R-:W-:Y:S08]  /*34590*/  HMMA.1688.F32.TF32 R140, R80.reuse, R38, R140 ;  /* 0x00000026508c723c */ /* 0x040ff0000008108c */
[C---:B------:R-:W-:Y:S08]  /*345a0*/  HMMA.1688.F32.TF32 R132, R80.reuse, R34, R132 ;  /* 0x000000225084723c */ /* 0x040ff00000081084 */
[C---:B------:R-:W-:Y:S08]  /*345b0*/  HMMA.1688.F32.TF32 R100, R80.reuse, R30, R100 ;  /* 0x0000001e5064723c */ /* 0x040ff00000081064 */
[----:B------:R-:W-:Y:S01]  /*345c0*/  HMMA.1688.F32.TF32 R96, R80, R26, R96 ;  /* 0x0000001a5060723c */ /* 0x000fe20000081060 */
[----:B------:R-:W-:-:S07]  /*345d0*/  IMAD.MOV.U32 R0, RZ, RZ, R143 ;  /* 0x000000ffff007224 */ /* 0x000fce00078e008f */
[C---:B------:R-:W-:Y:S08]  /*345e0*/  HMMA.1688.F32.TF32 R92, R80.reuse, R22, R92 ;  /* 0x00000016505c723c */ /* 0x040ff0000008105c */
[C---:B------:R-:W-:Y:S08]  /*345f0*/  HMMA.1688.F32.TF32 R88, R80.reuse, R18, R88 ;  /* 0x000000125058723c */ /* 0x040ff00000081058 */
[C---:B------:R-:W-:Y:S08]  /*34600*/  HMMA.1688.F32.TF32 R236, R80.reuse, R194, R236 ;  /* 0x000000c250ec723c */ /* 0x040ff000000810ec */
[C---:B------:R-:W-:Y:S08]  /*34610*/  HMMA.1688.F32.TF32 R244, R80.reuse, R190, R244 ;  /* 0x000000be50f4723c */ /* 0x040ff000000810f4 */
[C---:B------:R-:W-:Y:S08]  /*34620*/  HMMA.1688.F32.TF32 R248, R80.reuse, R186, R248 ;  /* 0x000000ba50f8723c */ /* 0x040ff000000810f8 */
[C---:B--2---:R-:W-:Y:S11]  /*34630*/  HMMA.1688.F32.TF32 R84, R80.reuse, R78, R84 ;  /* 0x0000004e5054723c */ /* 0x044ff60000081054 */
[----:B------:R-:W-:Y:S11]  /*34640*/  @!UPT UIADD3 URZ, URZ, URZ, URZ ;  /* 0x0000003f3f3ff290 */ /* 0x000ff6000fffe03f */
[----:B------:R-:W-:Y:S01]  /*34650*/  @!UPT UIADD3 URZ, URZ, URZ, URZ ;  /* 0x0000003f3f3ff290 */ /* 0x000fe2000fffe03f */
[----:B------:R-:W-:Y:S04]  /*34660*/  STL.64 [R1+0x730], R84 ;  /* 0x0007305401007387 */ /* 0x000fe80000100a00 */
[----:B------:R-:W-:Y:S04]  /*34670*/  STL.64 [R1+0x738], R86 ;  /* 0x0007385601007387 */ /* 0x000fe80000100a00 */
[----:B------:R-:W-:Y:S04]  /*34680*/  STL.64 [R1+0x750], R128 ;  /* 0x0007508001007387 */ /* 0x000fe80000100a00 */
[----:B------:R1:W-:Y:S01]  /*34690*/  STL.64 [R1+0x758], R130 ;  /* 0x0007588201007387 */ /* 0x0003e20000100a00 */
[C---:B------:R-:W-:Y:S03]  /*346a0*/  HMMA.1688.F32.TF32 R108, R80.reuse, R182, R108 ;  /* 0x000000b6506c723c */ /* 0x040fe6000008106c */
[----:B------:R-:W-:Y:S04]  /*346b0*/  LDS R84, [R3+0x4400] ;  /* 0x0044000003547984 */ /* 0x000fe80000000800 */
[----:B------:R-:W-:Y:S04]  /*346c0*/  LDS R86, [R3+0x6400] ;  /* 0x0064000003567984 */ /* 0x000fe80000000800 */
[----:B-1----:R-:W2:Y:S04]  /*346d0*/  LDL.LU.64 R130, [R1+0x4130] ;  /* 0x0041300001827983 */ /* 0x002ea80000300a00 */
[----:B------:R-:W2:Y:S04]  /*346e0*/  LDL.LU.64 R128, [R1+0x4128] ;  /* 0x0041280001807983 */ /* 0x000ea80000300a00 */
[----:B------:R-:W-:Y:S04]  /*346f0*/  STL.64 [R1+0x740], R232 ;  /* 0x000740e801007387 */ /* 0x000fe80000100a00 */
[----:B------:R1:W-:Y:S01]  /*34700*/  STL.64 [R1+0x748], R234 ;  /* 0x000748ea01007387 */ /* 0x0003e20000100a00 */
[C---:B------:R-:W-:Y:S03]  /*34710*/  HMMA.1688.F32.TF32 R136, R80.reuse, R178, R136 ;  /* 0x000000b25088723c */ /* 0x040fe60000081088 */
[----:B------:R-:W-:Y:S04]  /*34720*/  LDS R85, [R240+0x4400] ;  /* 0x00440000f0557984 */ /* 0x000fe80000000800 */
[----:B------:R-:W3:Y:S04]  /*34730*/  LDS R87, [R240+0x6400] ;  /* 0x00640000f0577984 */ /* 0x000ee80000000800 */
[----:B-1----:R-:W4:Y:S04]  /*34740*/  LDL.LU.64 R234, [R1+0x4120] ;  /* 0x0041200001ea7983 */ /* 0x002f280000300a00 */
[----:B------:R-:W4:Y:S04]  /*34750*/  LDL.LU.64 R232, [R1+0x4118] ;  /* 0x0041180001e87983 */ /* 0x000f280000300a00 */
[----:B------:R-:W-:Y:S04]  /*34760*/  STL.64 [R1+0x780], R228 ;  /* 0x000780e401007387 */ /* 0x000fe80000100a00 */
[----:B------:R1:W-:Y:S04]  /*34770*/  STL.64 [R1+0x788], R230 ;  /* 0x000788e601007387 */ /* 0x0003e80000100a00 */
[----:B-1----:R-:W2:Y:S04]  /*34780*/  LDL.LU.64 R230, [R1+0x4110] ;  /* 0x0041100001e67983 */ /* 0x002ea80000300a00 */
[----:B------:R-:W2:Y:S04]  /*34790*/  LDL.LU.64 R228, [R1+0x4108] ;  /* 0x0041080001e47983 */ /* 0x000ea80000300a00 */
        /* <DEDUP_REMOVED lines=33> */
[----:B------:R1:W-:Y:S04]  /*349b0*/  STL [R1+0x868], R142 ;  /* 0x0008688e01007387 */ /* 0x0003e80000100800 */
[----:B-1----:R-:W2:Y:S04]  /*349c0*/  LDL.LU.64 R142, [R1+0x4080] ;  /* 0x00408000018e7983 */ /* 0x002ea80000300a00 */
[----:B------:R-:W2:Y:S04]  /*349d0*/  LDL.LU.64 R140, [R1+0x4078] ;  /* 0x00407800018c7983 */ /* 0x000ea80000300a00 */
[----:B------:R-:W-:Y:S04]  /*349e0*/  STL [R1+0x3cf0], R0 ;  /* 0x003cf00001007387 */ /* 0x000fe80000100800 */
        /* <DEDUP_REMOVED lines=26> */
[----:B-1----:R-:W4:Y:S04]  /*34b90*/  LDL.LU.64 R246, [R1+0x4010] ;  /* 0x0040100001f67983 */ /* 0x002f280000300a00 */
[----:B------:R-:W4:Y:S04]  /*34ba0*/  LDL.LU.64 R244, [R1+0x4008] ;  /* 0x0040080001f47983 */ /* 0x000f280000300a00 */
[----:B------:R-:W-:Y:S04]  /*34bb0*/  STL.64 [R1+0x1e40], R248 ;  /* 0x001e40f801007387 */ /* 0x000fe80000100a00 */
[----:B------:R1:W-:Y:S04]  /*34bc0*/  STL.64 [R1+0x1e48], R250 ;  /* 0x001e48fa01007387 */ /* 0x0003e80000100a00 */
[----:B-1----:R-:W4:Y:S04]  /*34bd0*/  LDL.LU.64 R250, [R1+0x4000] ;  /* 0x0040000001fa7983 */ /* 0x002f280000300a00 */
[----:B------:R-:W4:Y:S04]  /*34be0*/  LDL.LU.64 R248, [R1+0x3ff8] ;  /* 0x003ff80001f87983 */ /* 0x000f280000300a00 */
[----:B------:R-:W-:Y:S04]  /*34bf0*/  STL.64 [R1+0x1e30], R108 ;  /* 0x001e306c01007387 */ /* 0x000fe80000100a00 */
[----:B------:R1:W-:Y:S02]  /*34c00*/  STL.64 [R1+0x1e38], R110 ;  /* 0x001e386e01007387 */ /* 0x0003e40000100a00 */
[C---:B-1----:R-:W-:Y:S02]  /*34c10*/  HMMA.1688.F32.TF32 R108, R80.reuse, R174, R104 ;  /* 0x000000ae506c723c */ /* 0x042fe40000081068 */
[----:B------:R-:W-:Y:S04]  /*34c20*/  STL.64 [R1+0x1e20], R136 ;  /* 0x001e208801007387 */ /* 0x000fe80000100a00 */
[----:B------:R-:W-:Y:S11]  /*34c30*/  STL.64 [R1+0x1e28], R138 ;  /* 0x001e288a01007387 */ /* 0x000ff60000100a00 */
[----:B------:R-:W-:Y:S06]  /*34c40*/  @!UPT UIADD3 URZ, URZ, URZ, URZ ;  /* 0x0000003f3f3ff290 */ /* 0x000fec000fffe03f */
[----:B------:R-:W-:Y:S04]  /*34c50*/  STL.64 [R1+0x1e10], R108 ;  /* 0x001e106c01007387 */ /* 0x000fe80000100a00 */
[----:B------:R3:W-:Y:S01]  /*34c60*/  STL.64 [R1+0x1e18], R110 ;  /* 0x001e186e01007387 */ /* 0x0007e20000100a00 */
[C---:B--2---:R-:W-:Y:S08]  /*34c70*/  HMMA.1688.F32.TF32 R92, R80.reuse, R154, R92 ;  /* 0x0000009a505c723c */ /* 0x044ff0000008105c */
[C---:B---3--:R-:W-:Y:S08]  /*34c80*/  HMMA.1688.F32.TF32 R108, R80.reuse, R162, R236 ;  /* 0x000000a2506c723c */ /* 0x048ff000000810ec */
[C---:B----4-:R-:W-:Y:S08]  /*34c90*/  HMMA.1688.F32.TF32 R136, R80.reuse, R166, R244 ;  /* 0x000000a65088723c */ /* 0x050ff000000810f4 */
[C---:B------:R-:W-:Y:S11]  /*34ca0*/  HMMA.1688.F32.TF32 R104, R80.reuse, R170, R248 ;  /* 0x000000aa5068723c */ /* 0x040ff600000810f8 */
[----:B------:R-:W-:Y:S11]  /*34cb0*/  @!UPT UIADD3 URZ, URZ, URZ, URZ ;  /* 0x0000003f3f3ff290 */ /* 0x000ff6000fffe03f */
[----:B------:R-:W-:Y:S01]  /*34cc0*/  @!UPT UIADD3 URZ, URZ, URZ, URZ ;  /* 0x0000003f3f3ff290 */ /* 0x000fe2000fffe03f */
[----:B------:R-:W-:Y:S04]  /*34cd0*/  STL.64 [R1+0x1e00], R104 ;  /* 0x001e006801007387 */ /* 0x000fe80000100a00 */
[----:B------:R1:W-:Y:S02]  /*34ce0*/  STL.64 [R1+0x1e08], R106 ;  /* 0x001e086a01007387 */ /* 0x0003e40000100a00 */
        /* <DEDUP_REMOVED lines=8> */
[----:B------:R-:W2:Y:S04]  /*34d70*/  LDL.LU R248, [R1+0x23d0] ;  /* 0x0023d00001f87983 */ /* 0x000ea80000300800 */
[----:B------:R-:W-:Y:S04]  /*34d80*/  STL.64 [R1+0x1dc0], R92 ;  /* 0x001dc05c01007387 */ /* 0x000fe80000100a00 */
[----:B------:R-:W-:Y:S04]  /*34d90*/  STL.64 [R1+0x1dc8], R94 ;  /* 0x001dc85e01007387 */ /* 0x000fe80000100a00 */
[----:B------:R-:W-:Y:S04]  /*34da0*/  STL.64 [R1+0x1db0], R88 ;  /* 0x001db05801007387 */ /* 0x000fe80000100a00 */
[----:B------:R1:W-:Y:S04]  /*34db0*/  STL.64 [R1+0x1db8], R90 ;  /* 0x001db85a01007387 */ /* 0x0003e80000100a00 */
[----:B------:R-:W2:Y:S04]  /*34dc0*/  LDL.LU R249, [R1+0x23d4] ;  /* 0x0023d40001f97983 */ /* 0x000ea80000300800 */
[----:B------:R-:W2:Y:S04]  /*34dd0*/  LDL.LU R250, [R1+0x23d8] ;  /* 0x0023d80001fa7983 */ /* 0x000ea80000300800 */
[----:B------:R-:W2:Y:S04]  /*34de0*/  LDL.LU R251, [R1+0x23dc] ;  /* 0x0023dc0001fb7983 */ /* 0x000ea80000300800 */
[----:B------:R-:W3:Y:S04]  /*34df0*/  LDL.LU R244, [R1+0x29b0] ;  /* 0x0029b00001f47983 */ /* 0x000ee80000300800 */
[----:B------:R-:W3:Y:S04]  /*34e00*/  LDL.LU R245, [R1+0x29b4] ;  /* 0x0029b40001f57983 */ /* 0x000ee80000300800 */
[----:B------:R-:W3:Y:S04]  /*34e10*/  LDL.LU R246, [R1+0x29b8] ;  /* 0x0029b80001f67983 */ /* 0x000ee80000300800 */
[----:B------:R-:W3:Y:S01]  /*34e20*/  LDL.LU R247, [R1+0x29bc] ;  /* 0x0029bc0001f77983 */ /* 0x000ee20000300800 */
[C---:B-1----:R-:W-:Y:S03]  /*34e30*/  HMMA.1688.F32.TF32 R88, R80.reuse, R10, R100 ;  /* 0x0000000a5058723c */ /* 0x042fe60000081064 */
[----:B------:R-:W4:Y:S04]  /*34e40*/  LDL.LU R92, [R1+0x2480] ;  /* 0x00248000015c7983 */ /* 0x000f280000300800 */
[----:B------:R-:W4:Y:S01]  /*34e50*/  LDL.LU R93, [R1+0x2484] ;  /* 0x00248400015d7983 */ /* 0x000f220000300800 */
[----:B------:R-:W-:Y:S03]  /*34e60*/  HMMA.1688.F32.TF32 R80, R80, R6, R132 ;  /* 0x000000065050723c */ /* 0x000fe60000081084 */
        /* <DEDUP_REMOVED lines=16> */
[----:B------:R-:W4:Y:S04]  /*34f70*/  LDL.LU R110, [R1+0x1c88] ;  /* 0x001c8800016e7983 */ /* 0x000f280000300800 */
[----:B------:R-:W4:Y:S04]  /*34f80*/  LDL.LU R111, [R1+0x1c8c] ;  /* 0x001c8c00016f7983 */ /* 0x000f280000300800 */
[----:B------:R-:W4:Y:S04]  /*34f90*/  LDL.LU R100, [R1+0x25e0] ;  /* 0x0025e00001647983 */ /* 0x000f280000300800 */
[----:B------:R1:W-:Y:S04]  /*34fa0*/  STL.64 [R1+0x1da0], R88 ;  /* 0x001da05801007387 */ /* 0x0003e80000100a00 */
[----:B------:R-:W-:Y:S04]  /*34fb0*/  STL.64 [R1+0x1da8], R90 ;  /* 0x001da85a01007387 */ /* 0x000fe80000100a00 */
[----:B------:R-:W4:Y:S04]  /*34fc0*/  LDL.LU R101, [R1+0x25e4] ;  /* 0x0025e40001657983 */ /* 0x000f280000300800 */
[----:B------:R-:W4:Y:S04]  /*34fd0*/  LDL.LU R102, [R1+0x25e8] ;  /* 0x0025e80001667983 */ /* 0x000f280000300800 */
[----:B------:R-:W4:Y:S04]  /*34fe0*/  LDL.LU R103, [R1+0x25ec] ;  /* 0x0025ec0001677983 */ /* 0x000f280000300800 */
[----:B------:R-:W4:Y:S04]  /*34ff0*/  LDL.LU R132, [R1+0x2740] ;  /* 0x0027400001847983 */ /* 0x000f280000300800 */
[----:B------:R-:W-:Y:S04]  /*35000*/  STL.64 [R1+0x1d90], R80 ;  /* 0x001d905001007387 */ /* 0x000fe80000100a00 */
[----:B------:R3:W-:Y:S04]  /*35010*/  STL.64 [R1+0x1d98], R82 ;  /* 0x001d985201007387 */ /* 0x0007e80000100a00 */
[----:B------:R-:W4:Y:S04]  /*35020*/  LDL.LU R133, [R1+0x2744] ;  /* 0x0027440001857983 */ /* 0x000f280000300800 */
[----:B------:R-:W4:Y:S04]  /*35030*/  LDL.LU R134, [R1+0x2748] ;  /* 0x0027480001867983 */ /* 0x000f280000300800 */
[----:B------:R-:W4:Y:S04]  /*35040*/  LDL.LU R135, [R1+0x274c] ;  /* 0x00274c0001877983 */ /* 0x000f280000300800 */
[----:B-1----:R-:W4:Y:S01]  /*35050*/  LDL.LU R88, [R1+0x1ad0] ;  /* 0x001ad00001587983 */ /* 0x002f220000300800 */
[C---:B---3--:R-:W-:Y:S11]  /*35060*/  HMMA.1688.F32.TF32 R80, R84.reuse, R78, R244 ;  /* 0x0000004e5450723c */ /* 0x048ff600000810f4 */
[----:B------:R-:W-:Y:S11]  /*35070*/  @!UPT UIADD3 URZ, URZ, URZ, URZ ;  /* 0x0000003f3f3ff290 */ /* 0x000ff6000fffe03f */
[----:B------:R-:W-:Y:S01]  /*35080*/  @!UPT UIADD3 URZ, URZ, URZ, URZ ;  /* 0x0000003f3f3ff290 */ /* 0x000fe2000fffe03f */
[----:B------:R-:W-:Y:S04]  /*35090*/  STL.64 [R1+0x620], R80 ;  /* 0x0006205001007387 */ /* 0x000fe80000100a00 */
[----:B------:R-:W-:Y:S04]  /*350a0*/  STL.64 [R1+0x628], R82 ;  /* 0x0006285201007387 */ /* 0x000fe80000100a00 */
        /* <DEDUP_REMOVED lines=11> */
[C---:B--2---:R-:W-:Y:S03]  /*35160*/  HMMA.1688.F32.TF32 R136, R84.reuse, R70, R136 ;  /* 0x000000465488723c */ /* 0x044fe60000081088 */
[----:B------:R-:W-:Y:S04]  /*35170*/  LDS R80, [R3+0x4480] ;  /* 0x0044800003507984 */ /* 0x000fe80000000800 */
[----:B------:R-:W-:Y:S01]  /*35180*/  LDS R82, [R3+0x6480] ;  /* 0x0064800003527984 */ /* 0x000fe20000000800 */
[C---:B------:R-:W-:Y:S03]  /*35190*/  HMMA.1688.F32.TF32 R104, R84.reuse, R146, R104 ;  /* 0x000000925468723c */ /* 0x040fe60000081068 */
[----:B------:R-:W-:Y:S04]  /*351a0*/  LDS R81, [R240+0x4480] ;  /* 0x00448000f0517984 */ /* 0x000fe80000000800 */
[----:B------:R-:W1:Y:S01]  /*351b0*/  LDS R83, [R240+0x6480] ;  /* 0x00648000f0537984 */ /* 0x000e620000000800 */
[C---:B----4-:R-:W-:Y:S07]  /*351c0*/  HMMA.1688.F32.TF32 R100, R84.reuse, R150, R100 ;  /* 0x000000965464723c */ /* 0x050fee0000081064 */
[----:B------:R-:W-:Y:S01]  /*351d0*/  STL.64 [R1+0x650], R136 ;  /* 0x0006508801007387 */ /* 0x000fe20000100a00 */
[----:B------:R-:W-:Y:S03]  /*351e0*/  HMMA.1688.F32.TF32 R132, R84, R74, R132 ;  /* 0x0000004a5484723c */ /* 0x000fe60000081084 */
[----:B------:R2:W-:Y:S04]  /*351f0*/  STL.64 [R1+0x658], R138 ;  /* 0x0006588a01007387 */ /* 0x0005e80000100a00 */
[----:B--2---:R-:W2:Y:S04]  /*35200*/  LDL.LU.64 R138, [R1+0x3ff0] ;  /* 0x003ff000018a7983 */ /* 0x004ea80000300a00 */
[----:B------:R-:W2:Y:S04]  /*35210*/  LDL.LU.64 R136, [R1+0x3fe8] ;  /* 0x003fe80001887983 */ /* 0x000ea80000300a00 */
[----:B------:R-:W-:Y:S09]  /*35220*/  STL.64 [R1+0x640], R104 ;  /* 0x0006406801007387 */ /* 0x000ff20000100a00 */
[----:B------:R-:W-:Y:S01]  /*35230*/  IMAD.MOV.U32 R53, RZ, RZ, R132 ;  /* 0x000000ffff357224 */ /* 0x000fe200078e0084 */
[----:B------:R4:W-:Y:S01]  /*35240*/  STL.64 [R1+0x648], R106 ;  /* 0x0006486a01007387 */ /* 0x0009e20000100a00 */
[----:B------:R-:W-:-:S03]  /*35250*/  IMAD.MOV.U32 R52, RZ, RZ, R133 ;  /* 0x000000ffff347224 */ /* 0x000fc600078e0085 */
[----:B----4-:R-:W4:Y:S04]  /*35260*/  LDL.LU.64 R106, [R1+0x3fe0] ;  /* 0x003fe000016a7983 */ /* 0x010f280000300a00 */
[----:B------:R-:W4:Y:S04]  /*35270*/  LDL.LU.64 R104, [R1+0x3fd8] ;  /* 0x003fd80001687983 */ /* 0x000f280000300a00 */
[----:B------:R1:W-:Y:S04]  /*35280*/  STL.64 [R1+0x678], R134 ;  /* 0x0006788601007387 */ /* 0x0003e80000100a00 */
[----:B------:R-:W-:Y:S04]  /*35290*/  STL [R1+0x3ecc], R53 ;  /* 0x003ecc3501007387 */ /* 0x000fe80000100800 */
[----:B------:R-:W-:Y:S01]  /*352a0*/  STL [R1+0x3ec8], R52 ;  /* 0x003ec83401007387 */ /* 0x000fe20000100800 */
[C---:B-1----:R-:W-:Y:S03]  /*352b0*/  HMMA.1688.F32.TF32 R132, R84.reuse, R66, R96 ;  /* 0x000000425484723c */ /* 0x042fe60000081060 */
[----:B------:R-:W-:Y:S04]  /*352c0*/  STL.64 [R1+0x660], R100 ;  /* 0x0006606401007387 */ /* 0x000fe80000100a00 */
[----:B------:R1:W-:Y:S01]  /*352d0*/  STL.64 [R1+0x668], R102 ;  /* 0x0006686601007387 */ /* 0x0003e20000100a00 */
[C---:B------:R-:W-:Y:S08]  /*352e0*/  HMMA.1688.F32.TF32 R96, R84.reuse, R58, R248 ;  /* 0x0000003a5460723c */ /* 0x040ff000000810f8 */
[C---:B-1----:R-:W-:Y:S08]  /*352f0*/  HMMA.1688.F32.TF32 R100, R84.reuse, R62, R92 ;  /* 0x0000003e5464723c */ /* 0x042ff0000008105c */
[C---:B------:R-:W-:Y:S01]  /*35300*/  HMMA.1688.F32.TF32 R92, R84.reuse, R54, R108 ;  /* 0x00000036545c723c */ /* 0x040fe2000008106c */
[----:B------:R-:W-:Y:S04]  /*35310*/  STL.64 [R1+0x690], R132 ;  /* 0x0006908401007387 */ /* 0x000fe80000100a00 */
[----:B------:R-:W-:Y:S10]  /*35320*/  STL.64 [R1+0x698], R134 ;  /* 0x0006988601007387 */ /* 0x000ff40000100a00 */
        /* <DEDUP_REMOVED lines=10> */
[----:B------:R-:W4:Y:S04]  /*353d0*/  LDL.LU R108, [R1+0xd00] ;  /* 0x000d0000016c7983 */ /* 0x000f280000300800 */
[----:B------:R-:W4:Y:S04]  /*353e0*/  LDL.LU R109, [R1+0xd04] ;  /* 0x000d0400016d7983 */ /* 0x000f280000300800 */
[----:B------:R-:W4:Y:S04]  /*353f0*/  LDL.LU R110, [R1+0xd08] ;  /* 0x000d0800016e7983 */ /* 0x000f280000300800 */
[----:B------:R-:W4:Y:S01]  /*35400*/  LDL.LU R111, [R1+0xd0c] ;  /* 0x000d0c00016f7983 */ /* 0x000f220000300800 */
[C---:B---3--:R-:W-:Y:S11]  /*35410*/  HMMA.1688.F32.TF32 R88, R84.reuse, R50, R88 ;  /* 0x000000325458723c */ /* 0x048ff60000081058 */
[----:B------:R-:W-:Y:S11]  /*35420*/  @!UPT UIADD3 URZ, URZ, URZ, URZ ;  /* 0x0000003f3f3ff290 */ /* 0x000ff6000fffe03f */
[----:B------:R-:W-:Y:S02]  /*35430*/  @!UPT UIADD3 URZ, URZ, URZ, URZ ;  /* 0x0000003f3f3ff290 */ /* 0x000fe4000fffe03f */
[----:B------:R-:W-:Y:S02]  /*35440*/  IMAD.MOV.U32 R29, RZ, RZ, R88 ;  /* 0x000000ffff1d7224 */ /* 0x000fe400078e0058 */
[----:B------:R-:W-:Y:S02]  /*35450*/  IMAD.MOV.U32 R33, RZ, RZ, R89 ;  /* 0x000000ffff217224 */ /* 0x000fe400078e0059 */
[----:B------:R-:W-:Y:S02]  /*35460*/  IMAD.MOV.U32 R32, RZ, RZ, R90 ;  /* 0x000000ffff207224 */ /* 0x000fe400078e005a */
[----:B------:R-:W-:Y:S01]  /*35470*/  IMAD.MOV.U32 R28, RZ, RZ, R91 ;  /* 0x000000ffff1c7224 */ /* 0x000fe200078e005b */
[C---:B-1----:R-:W-:Y:S08]  /*35480*/  HMMA.1688.F32.TF32 R92, R84.reuse, R46, R236 ;  /* 0x0000002e545c723c */ /* 0x042ff000000810ec */
[C---:B------:R-:W-:Y:S01]  /*35490*/  HMMA.1688.F32.TF32 R88, R84.reuse, R42, R244 ;  /* 0x0000002a5458723c */ /* 0x040fe200000810f4 */
[----:B------:R-:W-:Y:S04]  /*354a0*/  STL [R1+0x3dc4], R29 ;  /* 0x003dc41d01007387 */ /* 0x000fe80000100800 */
[----:B------:R-:W-:Y:S04]  /*354b0*/  STL [R1+0x3dc0], R33 ;  /* 0x003dc02101007387 */ /* 0x000fe80000100800 */
[----:B------:R-:W-:Y:S04]  /*354c0*/  STL [R1+0x3dbc], R32 ;  /* 0x003dbc2001007387 */ /* 0x000fe80000100800 */
[----:B------:R-:W-:Y:S04]  /*354d0*/  STL [R1+0x3db8], R28 ;  /* 0x003db81c01007387 */ /* 0x000fe80000100800 */
[----:B------:R-:W3:Y:S04]  /*354e0*/  LDL.LU R100, [R1+0xac0] ;  /* 0x000ac00001647983 */ /* 0x000ee80000300800 */
[----:B------:R1:W-:Y:S04]  /*354f0*/  STL.64 [R1+0x6c0], R92 ;  /* 0x0006c05c01007387 */ /* 0x0003e80000100a00 */
[----:B------:R1:W-:Y:S04]  /*35500*/  STL.64 [R1+0x6c8], R94 ;  /* 0x0006c85e01007387 */ /* 0x0003e80000100a00 */
[----:B------:R-:W-:Y:S04]  /*35510*/  STL.64 [R1+0x6f0], R88 ;  /* 0x0006f05801007387 */ /* 0x000fe80000100a00 */
[----:B------:R2:W-:Y:S04]  /*35520*/  STL.64 [R1+0x6f8], R90 ;  /* 0x0006f85a01007387 */ /* 0x0005e80000100a00 */
[----:B------:R-:W3:Y:S04]  /*35530*/  LDL.LU R101, [R1+0xac4] ;  /* 0x000ac40001657983 */ /* 0x000ee80000300800 */
[----:B------:R-:W3:Y:S04]  /*35540*/  LDL.LU R102, [R1+0xac8] ;  /* 0x000ac80001667983 */ /* 0x000ee80000300800 */
[----:B------:R-:W3:Y:S04]  /*35550*/  LDL.LU R103, [R1+0xacc] ;  /* 0x000acc0001677983 */ /* 0x000ee80000300800 */
[----:B------:R-:W3:Y:S04]  /*35560*/  LDL.LU R132, [R1+0xc20] ;  /* 0x000c200001847983 */ /* 0x000ee80000300800 */
[----:B------:R-:W3:Y:S04]  /*35570*/  LDL.LU R133, [R1+0xc24] ;  /* 0x000c240001857983 */ /* 0x000ee80000300800 */
[----:B------:R-:W3:Y:S04]  /*35580*/  LDL.LU R134, [R1+0xc28] ;  /* 0x000c280001867983 */ /* 0x000ee80000300800 */
[----:B------:R-:W3:Y:S04]  /*35590*/  LDL.LU R135, [R1+0xc2c] ;  /* 0x000c2c0001877983 */ /* 0x000ee80000300800 */
[----:B-1----:R-:W3:Y:S04]  /*355a0*/  LDL.LU R92, [R1+0x8a0] ;  /* 0x0008a000015c7983 */ /* 0x002ee80000300800 */
[----:B------:R-:W3:Y:S04]  /*355b0*/  LDL.LU R93, [R1+0x8a4] ;  /* 0x0008a400015d7983 */ /* 0x000ee80000300800 */
[----:B------:R-:W3:Y:S04]  /*355c0*/  LDL.LU R94, [R1+0x8a8] ;  /* 0x0008a800015e7983 */ /* 0x000ee80000300800 */
[----:B------:R-:W3:Y:S04]  /*355d0*/  LDL.LU R95, [R1+0x8ac] ;  /* 0x0008ac00015f7983 */ /* 0x000ee80000300800 */
[----:B------:R-:W3:Y:S04]  /*355e0*/  LDL.LU R96, [R1+0x9d0] ;  /* 0x0009d00001607983 */ /* 0x000ee80000300800 */
[----:B------:R-:W3:Y:S04]  /*355f0*/  LDL.LU R97, [R1+0x9d4] ;  /* 0x0009d40001617983 */ /* 0x000ee80000300800 */
[----:B------:R-:W3:Y:S04]  /*35600*/  LDL.LU R98, [R1+0x9d8] ;  /* 0x0009d80001627983 */ /* 0x000ee80000300800 */
[----:B------:R-:W3:Y:S01]  /*35610*/  LDL.LU R99, [R1+0x9dc] ;  /* 0x0009dc0001637983 */ /* 0x000ee20000300800 */
[----:B--2---:R-:W-:Y:S11]  /*35620*/  HMMA.1688.F32.TF32 R88, R84, R38, R248 ;  /* 0x000000265458723c */ /* 0x004ff600000810f8 */
[----:B------:R-:W-:Y:S11]  /*35630*/  @!UPT UIADD3 URZ, URZ, URZ, URZ ;  /* 0x0000003f3f3ff290 */ /* 0x000ff6000fffe03f */
[----:B------:R-:W-:Y:S01]  /*35640*/  @!UPT UIADD3 URZ, URZ, URZ, URZ ;  /* 0x0000003f3f3ff290 */ /* 0x000fe2000fffe03f */
[----:B------:R-:W-:Y:S01]  /*35650*/  STL.64 [R1+0x6e0], R88 ;  /* 0x0006e05801007387 */ /* 0x000fe20000100a00 */
[----:B------:R-:W-:-:S03]  /*35660*/  IMAD.MOV.U32 R0, RZ, RZ, R91 ;  /* 0x000000ffff007224 */ /* 0x000fc600078e005b */
[----:B------:R4:W-:Y:S02]  /*35670*/  STL [R1+0x6e8], R90 ;  /* 0x0006e85a01007387 */ /* 0x0009e40000100800 */
[C---:B----4-:R-:W-:Y:S02]  /*35680*/  HMMA.1688.F32.TF32 R88, R84.reuse, R34, R108 ;  /* 0x000000225458723c */ /* 0x050fe4000008106c */
[----:B------:R-:W-:Y:S04]  /*35690*/  STL [R1+0x3cf4], R0 ;  /* 0x003cf40001007387 */ /* 0x000fe80000100800 */
[----:B------:R-:W2:Y:S11]  /*356a0*/  LDL.LU R248, [R1+0x2860] ;  /* 0x0028600001f87983 */ /* 0x000eb60000300800 */
[----:B------:R-:W-:Y:S06]  /*356b0*/  @!UPT UIADD3 URZ, URZ, URZ, URZ ;  /* 0x0000003f3f3ff290 */ /* 0x000fec000fffe03f */
        /* <DEDUP_REMOVED lines=21> */
[C---:B---3--:R-:W-:Y:S08]  /*35810*/  HMMA.1688.F32.TF32 R100, R84.reuse, R26, R100 ;  /* 0x0000001a5464723c */ /* 0x048ff00000081064 */
[----:B------:R-:W-:Y:S11]  /*35820*/  HMMA.1688.F32.TF32 R132, R84, R30, R132 ;  /* 0x0000001e5484723c */ /* 0x000ff60000081084 */
[----:B------:R-:W-:Y:S05]  /*35830*/  @!UPT UIADD3 URZ, URZ, URZ, URZ ;  /* 0x0000003f3f3ff290 */ /* 0x000fea000fffe03f */
[----:B------:R-:W-:Y:S02]  /*35840*/  IMAD.MOV.U32 R5, RZ, RZ, R102 ;  /* 0x000000ffff057224 */ /* 0x000fe400078e0066 */
[----:B------:R-:W-:-:S05]  /*35850*/  IMAD.MOV.U32 R4, RZ, RZ, R103 ;  /* 0x000000ffff047224 */ /* 0x000fca00078e0067 */
[----:B------:R-:W-:Y:S04]  /*35860*/  STL.64 [R1+0x770], R132 ;  /* 0x0007708401007387 */ /* 0x000fe80000100a00 */
[----:B------:R1:W-:Y:S04]  /*35870*/  STL.64 [R1+0x778], R134 ;  /* 0x0007788601007387 */ /* 0x0003e80000100a00 */
[----:B------:R3:W-:Y:S01]  /*35880*/  STL.64 [R1+0xa60], R100 ;  /* 0x000a606401007387 */ /* 0x0007e20000100a00 */
[C---:B-1----:R-:W-:Y:S08]  /*35890*/  HMMA.1688.F32.TF32 R132, R84.reuse, R22, R96 ;  /* 0x000000165484723c */ /* 0x042ff00000081060 */
[C---:B---3--:R-:W-:Y:S08]  /*358a0*/  HMMA.1688.F32.TF32 R100, R84.reuse, R18, R92 ;  /* 0x000000125464723c */ /* 0x048ff0000008105c */
[C---:B------:R-:W-:Y:S08]  /*358b0*/  HMMA.1688.F32.TF32 R96, R84.reuse, R194, R104 ;  /* 0x000000c25460723c */ /* 0x040ff00000081068 */
[C---:B------:R-:W-:Y:S01]  /*358c0*/  HMMA.1688.F32.TF32 R92, R84.reuse, R190, R136 ;  /* 0x000000be545c723c */ /* 0x040fe20000081088 */
[----:B------:R-:W-:Y:S04]  /*358d0*/  STL [R1+0x3c9c], R4 ;  /* 0x003c9c0401007387 */ /* 0x000fe80000100800 */
[----:B------:R-:W-:Y:S04]  /*358e0*/  STL [R1+0x3c98], R5 ;  /* 0x003c980501007387 */ /* 0x000fe80000100800 */
        /* <DEDUP_REMOVED lines=37> */
[----:B-1----:R-:W-:Y:S08]  /*35b40*/  HMMA.1688.F32.TF32 R92, R84, R6, R128 ;  /* 0x00000006545c723c */ /* 0x002ff00000081080 */
[C---:B--2---:R-:W-:Y:S01]  /*35b50*/  HMMA.1688.F32.TF32 R84, R80.reuse, R78, R88 ;  /* 0x0000004e5054723c */ /* 0x044fe20000081058 */
        /* <DEDUP_REMOVED lines=9> */
[----:B------:R-:W-:Y:S01]  /*35bf0*/  LDS R90, [R3+0x6500] ;  /* 0x00650000035a7984 */ /* 0x000fe20000000800 */
[C---:B----4-:R-:W-:Y:S03]  /*35c00*/  HMMA.1688.F32.TF32 R84, R80.reuse, R70, R236 ;  /* 0x000000465054723c */ /* 0x050fe600000810ec */
[----:B------:R-:W-:Y:S04]  /*35c10*/  LDS R89, [R240+0x4500] ;  /* 0x00450000f0597984 */ /* 0x000fe80000000800 */
[----:B------:R-:W1:Y:S01]  /*35c20*/  LDS R91, [R240+0x6500] ;  /* 0x00650000f05b7984 */ /* 0x000e620000000800 */
[C---:B------:R-:W-:Y:S08]  /*35c30*/  HMMA.1688.F32.TF32 R96, R80.reuse, R146, R244 ;  /* 0x000000925060723c */ /* 0x040ff000000810f4 */
[C---:B------:R-:W-:Y:S07]  /*35c40*/  HMMA.1688.F32.TF32 R92, R80.reuse, R74, R248 ;  /* 0x0000004a505c723c */ /* 0x040fee00000810f8 */
[----:B------:R-:W-:Y:S04]  /*35c50*/  STL.64 [R1+0x110], R84 ;  /* 0x0001105401007387 */ /* 0x000fe80000100a00 */
[----:B------:R2:W-:Y:S02]  /*35c60*/  STL.64 [R1+0x118], R86 ;  /* 0x0001185601007387 */ /* 0x0005e40000100a00 */
[C---:B--2---:R-:W-:Y:S02]  /*35c70*/  HMMA.1688.F32.TF32 R84, R80.reuse, R150, R108 ;  /* 0x000000965054723c */ /* 0x044fe4000008106c */
[----:B------:R2:W-:Y:S04]  /*35c80*/  STL.64 [R1+0x100], R96 ;  /* 0x0001006001007387 */ /* 0x0005e80000100a00 */
[----:B------:R3:W-:Y:S04]  /*35c90*/  STL.64 [R1+0x108], R98 ;  /* 0x0001086201007387 */ /* 0x0007e80000100a00 */
[----:B------:R-:W4:Y:S04]  /*35ca0*/  LDL.LU R244, [R1+0xcf0] ;  /* 0x000cf00001f47983 */ /* 0x000f280000300800 */
[----:B------:R1:W-:Y:S04]  /*35cb0*/  STL.64 [R1+0x1d0], R92 ;  /* 0x0001d05c01007387 */ /* 0x0003e80000100a00 */
[----:B------:R1:W-:Y:S05]  /*35cc0*/  STL.64 [R1+0x1d8], R94 ;  /* 0x0001d85e01007387 */ /* 0x0003ea0000100a00 */
[----:B------:R-:W-:Y:S04]  /*35cd0*/  STL.64 [R1+0x1c0], R84 ;  /* 0x0001c05401007387 */ /* 0x000fe80000100a00 */
[----:B------:R1:W-:Y:S04]  /*35ce0*/  STL.64 [R1+0x1c8], R86 ;  /* 0x0001c85601007387 */ /* 0x0003e80000100a00 */
[----:B------:R-:W4:Y:S04]  /*35cf0*/  LDL.LU R245, [R1+0xcf4] ;  /* 0x000cf40001f57983 */ /* 0x000f280000300800 */
[----:B------:R-:W4:Y:S04]  /*35d00*/  LDL.LU R246, [R1+0xcf8] ;  /* 0x000cf80001f67983 */ /* 0x000f280000300800 */
[----:B------:R-:W4:Y:S04]  /*35d10*/  LDL.LU R247, [R1+0xcfc] ;  /* 0x000cfc0001f77983 */ /* 0x000f280000300800 */
        /* <DEDUP_REMOVED lines=36> */
[----:B-1----:R-:W4:Y:S04]  /*35f60*/  LDL.LU R92, [R1+0x1020] ;  /* 0x00102000015c7983 */ /* 0x002f280000300800 */
        /* <DEDUP_REMOVED lines=11> */
[C---:B--2---:R-:W-:Y:S08]  /*36020*/  HMMA.1688.F32.TF32 R84, R80.reuse, R66, R200 ;  /* 0x000000425054723c */ /* 0x044ff000000810c8 */
[C---:B---3--:R-:W-:Y:S11]  /*36030*/  HMMA.1688.F32.TF32 R128, R80.reuse, R62, R196 ;  /* 0x0000003e5080723c */ /* 0x048ff600000810c4 */
[----:B------:R-:W-:Y:S04]  /*36040*/  @!UPT UIADD3 URZ, URZ, URZ, URZ ;  /* 0x0000003f3f3ff290 */ /* 0x000fe8000fffe03f */
[----:B------:R-:W-:Y:S01]  /*36050*/  STL [R1+0x2b0], R84 ;  /* 0x0002b05401007387 */ /* 0x000fe20000100800 */
[----:B------:R-:W-:Y:S02]  /*36060*/  IMAD.MOV.U32 R49, RZ, RZ, R85 ;  /* 0x000000ffff317224 */ /* 0x000fe400078e0055 */
[----:B------:R-:W-:Y:S01]  /*36070*/  IMAD.MOV.U32 R48, RZ, RZ, R86 ;  /* 0x000000ffff307224 */ /* 0x000fe200078e0056 */
[----:B------:R4:W-:Y:S02]  /*36080*/  STL [R1+0x2bc], R87 ;  /* 0x0002bc5701007387 */ /* 0x0009e40000100800 */
[C---:B----4-:R-:W-:Y:S02]  /*36090*/  HMMA.1688.F32.TF32 R84, R80.reuse, R58, R140 ;  /* 0x0000003a5054723c */ /* 0x050fe4000008108c */
[----:B------:R-:W-:Y:S04]  /*360a0*/  STL [R1+0x3e9c], R49 ;  /* 0x003e9c3101007387 */ /* 0x000fe80000100800 */
[----:B------:R-:W-:Y:S04]  /*360b0*/  STL [R1+0x3e98], R48 ;  /* 0x003e983001007387 */ /* 0x000fe80000100800 */
[----:B------:R-:W-:Y:S04]  /*360c0*/  STL.64 [R1+0x2a0], R128 ;  /* 0x0002a08001007387 */ /* 0x000fe80000100a00 */
[----:B------:R1:W-:Y:S09]  /*360d0*/  STL.64 [R1+0x2a8], R130 ;  /* 0x0002a88201007387 */ /* 0x0003f20000100a00 */
[----:B------:R-:W-:Y:S01]  /*360e0*/  STL [R1+0x390], R84 ;  /* 0x0003905401007387 */ /* 0x000fe20000100800 */
[----:B------:R-:W-:Y:S01]  /*360f0*/  IMAD.MOV.U32 R37, RZ, RZ, R85 ;  /* 0x000000ffff257224 */ /* 0x000fe200078e0055 */
[C---:B-1----:R-:W-:Y:S01]  /*36100*/  HMMA.1688.F32.TF32 R128, R80.reuse, R54, R136 ;  /* 0x000000365080723c */ /* 0x042fe20000081088 */
[----:B------:R-:W-:Y:S01]  /*36110*/  IMAD.MOV.U32 R36, RZ, RZ, R86 ;  /* 0x000000ffff247224 */ /* 0x000fe200078e0056 */
[----:B------:R1:W-:Y:S06]  /*36120*/  STL [R1+0x39c], R87 ;  /* 0x00039c5701007387 */ /* 0x0003ec0000100800 */
[C---:B-1----:R-:W-:Y:S01]  /*36130*/  HMMA.1688.F32.TF32 R84, R80.reuse, R50, R104 ;  /* 0x000000325054723c */ /* 0x042fe20000081068 */
[----:B------:R-:W-:Y:S04]  /*36140*/  STL [R1+0x3e44], R37 ;  /* 0x003e442501007387 */ /* 0x000fe80000100800 */
[----:B------:R-:W-:Y:S03]  /*36150*/  STL [R1+0x3e40], R36 ;  /* 0x003e402401007387 */ /* 0x000fe60000100800 */
[C---:B------:R-:W-:Y:S07]  /*36160*/  HMMA.1688.F32.TF32 R104, R80.reuse, R46, R132 ;  /* 0x0000002e5068723c */ /* 0x040fee0000081084 */
[----:B------:R-:W-:Y:S04]  /*36170*/  STL.64 [R1+0x380], R128 ;  /* 0x0003808001007387 */ /* 0x000fe80000100a00 */
[----:B------:R-:W-:Y:S01]  /*36180*/  STL.64 [R1+0x388], R130 ;  /* 0x0003888201007387 */ /* 0x000fe20000100a00 */
[----:B------:R-:W-:Y:S03]  /*36190*/  HMMA.1688.F32.TF32 R100, R80, R42, R100 ;  /* 0x0000002a5064723c */ /* 0x000fe60000081064 */
[----:B------:R1:W-:Y:S01]  /*361a0*/  STL.64 [R1+0x498], R86 ;  /* 0x0004985601007387 */ /* 0x0003e20000100a00 */
[----:B------:R-:W-:-:S02]  /*361b0*/  IMAD.MOV.U32 R32, RZ, RZ, R84 ;  /* 0x000000ffff207224 */ /* 0x000fc400078e0054 */
[----:B------:R-:W-:Y:S02]  /*361c0*/  IMAD.MOV.U32 R28, RZ, RZ, R85 ;  /* 0x000000ffff1c7224 */ /* 0x000fe400078e0055 */
[C---:B-1----:R-:W-:Y:S01]  /*361d0*/  HMMA.1688.F32.TF32 R84, R80.reuse, R38, R96 ;  /* 0x000000265054723c */ /* 0x042fe20000081060 */
[----:B------:R-:W-:Y:S04]  /*361e0*/  STL [R1+0x3dcc], R32 ;  /* 0x003dcc2001007387 */ /* 0x000fe80000100800 */
[----:B------:R-:W-:Y:S04]  /*361f0*/  STL [R1+0x3dc8], R28 ;  /* 0x003dc81c01007387 */ /* 0x000fe80000100800 */
[----:B------:R-:W-:Y:S01]  /*36200*/  STL.64 [R1+0x440], R104 ;  /* 0x0004406801007387 */ /* 0x000fe20000100a00 */
[C---:B------:R-:W-:Y:S03]  /*36210*/  HMMA.1688.F32.TF32 R96, R80.reuse, R34, R92 ;  /* 0x000000225060723c */ /* 0x040fe6000008105c */
[----:B------:R-:W-:Y:S05]  /*36220*/  STL.64 [R1+0x448], R106 ;  /* 0x0004486a01007387 */ /* 0x000fea0000100a00 */
[----:B------:R-:W-:Y:S05]  /*36230*/  HMMA.1688.F32.TF32 R92, R80, R30, R236 ;  /* 0x0000001e505c723c */ /* 0x000fea00000810ec */
[----:B------:R-:W-:Y:S01]  /*36240*/  STL [R1+0x580], R84 ;  /* 0x0005805401007387 */ /* 0x000fe20000100800 */
[----:B------:R-:W-:-:S03]  /*36250*/  IMAD.MOV.U32 R0, RZ, RZ, R85 ;  /* 0x000000ffff007224 */ /* 0x000fc600078e0055 */
[----:B------:R-:W-:Y:S04]  /*36260*/  STL.64 [R1+0x590], R100 ;  /* 0x0005906401007387 */ /* 0x000fe80000100a00 */
[----:B------:R-:W-:Y:S04]  /*36270*/  STL.64 [R1+0x598], R102 ;  /* 0x0005986601007387 */ /* 0x000fe80000100a00 */
[----:B------:R1:W-:Y:S02]  /*36280*/  STL.64 [R1+0x588], R86 ;  /* 0x0005885601007387 */ /* 0x0003e40000100a00 */
[----:B-1----:R-:W-:Y:S02]  /*36290*/  HMMA.1688.F32.TF32 R84, R80, R26, R244 ;  /* 0x0000001a5054723c */ /* 0x002fe400000810f4 */
[----:B------:R-:W-:Y:S04]  /*362a0*/  STL [R1+0x3cf8], R0 ;  /* 0x003cf80001007387 */ /* 0x000fe80000100800 */
[----:B------:R-:W-:Y:S04]  /*362b0*/  STL.64 [R1+0x600], R96 ;  /* 0x0006006001007387 */ /* 0x000fe80000100a00 */
[----:B------:R-:W-:Y:S04]  /*362c0*/  STL.64 [R1+0x608], R98 ;  /* 0x0006086201007387 */ /* 0x000fe80000100a00 */
[----:B------:R-:W-:Y:S04]  /*362d0*/  STL.64 [R1+0x5f0], R92 ;  /* 0x0005f05c01007387 */ /* 0x000fe80000100a00 */
[----:B------:R1:W-:Y:S05]  /*362e0*/  STL.64 [R1+0x5f8], R94 ;  /* 0x0005f85e01007387 */ /* 0x0003ea0000100a00 */
[----:B------:R2:W-:Y:S01]  /*362f0*/  STL [R1+0x63c], R87 ;  /* 0x00063c5701007387 */ /* 0x0005e20000100800 */
[----:B------:R-:W-:-:S02]  /*36300*/  IMAD.MOV.U32 R5, RZ, RZ, R84 ;  /* 0x000000ffff057224 */ /* 0x000fc400078e0054 */
[----:B------:R-:W-:Y:S02]  /*36310*/  IMAD.MOV.U32 R9, RZ, RZ, R85 ;  /* 0x000000ffff097224 */ /* 0x000fe400078e0055 */
[----:B------:R-:W-:Y:S01]  /*36320*/  IMAD.MOV.U32 R8, RZ, RZ, R86 ;  /* 0x000000ffff087224 */ /* 0x000fe200078e0056 */
[C---:B-1----:R-:W-:Y:S08]  /*36330*/  HMMA.1688.F32.TF32 R92, R80.reuse, R22, R248 ;  /* 0x00000016505c723c */ /* 0x042ff000000810f8 */
[C---:B--2---:R-:W-:Y:S01]  /*36340*/  HMMA.1688.F32.TF32 R84, R80.reuse, R18, R108 ;  /* 0x000000125054723c */ /* 0x044fe2000008106c */
[----:B------:R-:W-:Y:S04]  /*36350*/  STL [R1+0x3ca8], R5 ;  /* 0x003ca80501007387 */ /* 0x000fe80000100800 */
[----:B------:R-:W-:Y:S04]  /*36360*/  STL [R1+0x3ca4], R9 ;  /* 0x003ca40901007387 */ /* 0x000fe80000100800 */
[----:B------:R-:W-:Y:S04]  /*36370*/  STL [R1+0x3ca0], R8 ;  /* 0x003ca00801007387 */ /* 0x000fe80000100800 */
[----:B------:R-:W2:Y:S04]  /*36380*/  LDL.LU R248, [R1+0x2760] ;  /* 0x0027600001f87983 */ /* 0x000ea80000300800 */
[----:B------:R1:W-:Y:S04]  /*36390*/  STL.64 [R1+0x9f0], R92 ;  /* 0x0009f05c01007387 */ /* 0x0003e80000100a00 */
[----:B------:R3:W-:Y:S04]  /*363a0*/  STL.64 [R1+0x9f8], R94 ;  /* 0x0009f85e01007387 */ /* 0x0007e80000100a00 */
        /* <DEDUP_REMOVED lines=83> */
[----:B---3--:R-:W3:Y:S04]  /*368e0*/  LDL.LU R94, [R1+0x29d8] ;  /* 0x0029d800015e7983 */ /* 0x008ee80000300800 */
[----:B------:R-:W3:Y:S04]  /*368f0*/  LDL.LU R95, [R1+0x29dc] ;  /* 0x0029dc00015f7983 */ /* 0x000ee80000300800 */
[----:B------:R-:W3:Y:S04]  /*36900*/  LDL.LU R108, [R1+0x2600] ;  /* 0x00260000016c7983 */ /* 0x000ee80000300800 */
[----:B------:R-:W3:Y:S04]  /*36910*/  LDL.LU R109, [R1+0x2604] ;  /* 0x00260400016d7983 */ /* 0x000ee80000300800 */
[----:B------:R-:W3:Y:S04]  /*36920*/  LDL.LU R110, [R1+0x2608] ;  /* 0x00260800016e7983 */ /* 0x000ee80000300800 */
[----:B------:R-:W3:Y:S01]  /*36930*/  LDL.LU R111, [R1+0x260c] ;  /* 0x00260c00016f7983 */ /* 0x000ee20000300800 */
[----:B------:R-:W-:Y:S08]  /*36940*/  HMMA.1688.F32.TF32 R124, R80, R6, R124 ;  /* 0x00000006507c723c */ /* 0x000ff0000008107c */
[----:B--2---:R-:W-:Y:S08]  /*36950*/  HMMA.1688.F32.TF32 R100, R88, R146, R100 ;  /* 0x000000925864723c */ /* 0x004ff00000081064 */
[C---:B----4-:R-:W-:Y:S08]  /*36960*/  HMMA.1688.F32.TF32 R208, R80.reuse, R166, R208 ;  /* 0x000000a650d0723c */ /* 0x050ff000000810d0 */
[C---:B------:R-:W-:Y:S08]  /*36970*/  HMMA.1688.F32.TF32 R220, R80.reuse, R178, R220 ;  /* 0x000000b250dc723c */ /* 0x040ff000000810dc */
[C---:B------:R-:W-:Y:S08]  /*36980*/  HMMA.1688.F32.TF32 R84, R80.reuse, R194, R128 ;  /* 0x000000c25054723c */ /* 0x040ff00000081080 */
[C---:B------:R-:W-:Y:S08]  /*36990*/  HMMA.1688.F32.TF32 R232, R80.reuse, R190, R232 ;  /* 0x000000be50e8723c */ /* 0x040ff000000810e8 */
[C---:B------:R-:W-:Y:S07]  /*369a0*/  HMMA.1688.F32.TF32 R128, R80.reuse, R186, R228 ;  /* 0x000000ba5080723c */ /* 0x040fee00000810e4 */
[----:B------:R-:W-:Y:S04]  /*369b0*/  STL.64 [R1+0x1c30], R84 ;  /* 0x001c305401007387 */ /* 0x000fe80000100a00 */
[----:B------:R1:W-:Y:S02]  /*369c0*/  STL.64 [R1+0x1c38], R86 ;  /* 0x001c385601007387 */ /* 0x0003e40000100a00 */
[C---:B-1----:R-:W-:Y:S02]  /*369d0*/  HMMA.1688.F32.TF32 R84, R80.reuse, R182, R224 ;  /* 0x000000b65054723c */ /* 0x042fe400000810e0 */
[----:B------:R-:W-:Y:S04]  /*369e0*/  STL.64 [R1+0x1c20], R232 ;  /* 0x001c20e801007387 */ /* 0x000fe80000100a00 */
[----:B------:R-:W-:Y:S04]  /*369f0*/  STL.64 [R1+0x1c28], R234 ;  /* 0x001c28ea01007387 */ /* 0x000fe80000100a00 */
[----:B------:R-:W-:Y:S04]  /*36a00*/  STL.64 [R1+0x1c10], R128 ;  /* 0x001c108001007387 */ /* 0x000fe80000100a00 */
[----:B------:R1:W-:Y:S09]  /*36a10*/  STL.64 [R1+0x1c18], R130 ;  /* 0x001c188201007387 */ /* 0x0003f20000100a00 */
[----:B------:R-:W-:Y:S01]  /*36a20*/  STL.64 [R1+0x1c00], R84 ;  /* 0x001c005401007387 */ /* 0x000fe20000100a00 */
[C---:B-1----:R-:W-:Y:S03]  /*36a30*/  HMMA.1688.F32.TF32 R128, R80.reuse, R174, R216 ;  /* 0x000000ae5080723c */ /* 0x042fe600000810d8 */
[----:B------:R1:W-:Y:S05]  /*36a40*/  STL.64 [R1+0x1c08], R86 ;  /* 0x001c085601007387 */ /* 0x0003ea0000100a00 */
[C---:B-1----:R-:W-:Y:S01]  /*36a50*/  HMMA.1688.F32.TF32 R84, R80.reuse, R170, R212 ;  /* 0x000000aa5054723c */ /* 0x042fe200000810d4 */
[----:B------:R-:W-:Y:S04]  /*36a60*/  STL.64 [R1+0xad0], R220 ;  /* 0x000ad0dc01007387 */ /* 0x000fe80000100a00 */
[----:B------:R-:W-:Y:S10]  /*36a70*/  STL.64 [R1+0xad8], R222 ;  /* 0x000ad8de01007387 */ /* 0x000ff40000100a00 */
[----:B------:R-:W-:Y:S04]  /*36a80*/  STL.64 [R1+0x1bf0], R128 ;  /* 0x001bf08001007387 */ /* 0x000fe80000100a00 */
[----:B------:R1:W-:Y:S04]  /*36a90*/  STL.64 [R1+0x1bf8], R130 ;  /* 0x001bf88201007387 */ /* 0x0003e80000100a00 */
[----:B------:R-:W-:Y:S01]  /*36aa0*/  STL.64 [R1+0x1be0], R84 ;  /* 0x001be05401007387 */ /* 0x000fe20000100a00 */
[C---:B-1----:R-:W-:Y:S03]  /*36ab0*/  HMMA.1688.F32.TF32 R128, R80.reuse, R162, R204 ;  /* 0x000000a25080723c */ /* 0x042fe600000810cc */
[----:B------:R1:W-:Y:S05]  /*36ac0*/  STL.64 [R1+0x1be8], R86 ;  /* 0x001be85601007387 */ /* 0x0003ea0000100a00 */
[C---:B-1----:R-:W-:Y:S01]  /*36ad0*/  HMMA.1688.F32.TF32 R84, R80.reuse, R158, R200 ;  /* 0x0000009e5054723c */ /* 0x042fe200000810c8 */
[----:B------:R-:W-:Y:S04]  /*36ae0*/  STL.64 [R1+0x1bd0], R208 ;  /* 0x001bd0d001007387 */ /* 0x000fe80000100a00 */
[----:B------:R-:W-:Y:S03]  /*36af0*/  STL.64 [R1+0x1bd8], R210 ;  /* 0x001bd8d201007387 */ /* 0x000fe60000100a00 */
[C---:B------:R-:W-:Y:S07]  /*36b00*/  HMMA.1688.F32.TF32 R196, R80.reuse, R154, R196 ;  /* 0x0000009a50c4723c */ /* 0x040fee00000810c4 */
[----:B------:R-:W-:Y:S04]  /*36b10*/  STL.64 [R1+0x1bc0], R128 ;  /* 0x001bc08001007387 */ /* 0x000fe80000100a00 */
[----:B------:R1:W-:Y:S04]  /*36b20*/  STL.64 [R1+0x1bc8], R130 ;  /* 0x001bc88201007387 */ /* 0x0003e80000100a00 */
[----:B------:R-:W-:Y:S01]  /*36b30*/  STL.64 [R1+0x1bb0], R84 ;  /* 0x001bb05401007387 */ /* 0x000fe20000100a00 */
[C---:B-1----:R-:W-:Y:S03]  /*36b40*/  HMMA.1688.F32.TF32 R128, R80.reuse, R14, R140 ;  /* 0x0000000e5080723c */ /* 0x042fe6000008108c */
[----:B------:R1:W-:Y:S05]  /*36b50*/  STL.64 [R1+0x1bb8], R86 ;  /* 0x001bb85601007387 */ /* 0x0003ea0000100a00 */
[----:B-1----:R-:W-:Y:S08]  /*36b60*/  HMMA.1688.F32.TF32 R84, R80, R10, R136 ;  /* 0x0000000a5054723c */ /* 0x002ff00000081088 */
[C---:B------:R-:W-:Y:S01]  /*36b70*/  HMMA.1688.F32.TF32 R80, R88.reuse, R78, R104 ;  /* 0x0000004e5850723c */ /* 0x040fe20000081068 */
        /* <DEDUP_REMOVED lines=9> */
[----:B------:R-:W-:Y:S04]  /*36c10*/  STL.64 [R1+0x40], R80 ;  /* 0x0000405001007387 */ /* 0x000fe80000100a00 */
[----:B------:R1:W-:Y:S01]  /*36c20*/  STL.64 [R1+0x48], R82 ;  /* 0x0000485201007387 */ /* 0x0003e20000100a00 */
[C---:B---3--:R-:W-:Y:S03]  /*36c30*/  HMMA.1688.F32.TF32 R92, R88.reuse, R150, R92 ;  /* 0x00000096585c723c */ /* 0x048fe6000008105c */
[----:B------:R-:W-:Y:S04]  /*36c40*/  LDS R84, [R3+0x4580] ;  /* 0x0045800003547984 */ /* 0x000fe80000000800 */
[----:B------:R-:W-:Y:S01]  /*36c50*/  LDS R86, [R3+0x6580] ;  /* 0x0065800003567984 */ /* 0x000fe20000000800 */
[----:B-1----:R-:W-:Y:S03]  /*36c60*/  HMMA.1688.F32.TF32 R80, R88, R74, R96 ;  /* 0x0000004a5850723c */ /* 0x002fe60000081060 */
[----:B------:R-:W-:Y:S04]  /*36c70*/  STL.64 [R1+0xf0], R104 ;  /* 0x0000f06801007387 */ /* 0x000fe80000100a00 */
[----:B------:R-:W-:Y:S04]  /*36c80*/  STL.64 [R1+0xf8], R106 ;  /* 0x0000f86a01007387 */ /* 0x000fe80000100a00 */
[----:B------:R-:W-:Y:S04]  /*36c90*/  STL.64 [R1+0xe0], R100 ;  /* 0x0000e06401007387 */ /* 0x000fe80000100a00 */
[----:B------:R-:W-:Y:S04]  /*36ca0*/  STL.64 [R1+0xe8], R102 ;  /* 0x0000e86601007387 */ /* 0x000fe80000100a00 */
[----:B------:R-:W-:Y:S04]  /*36cb0*/  LDS R85, [R240+0x4580] ;  /* 0x00458000f0557984 */ /* 0x000fe80000000800 */
[----:B------:R-:W1:Y:S01]  /*36cc0*/  LDS R87, [R240+0x6580] ;  /* 0x00658000f0577984 */ /* 0x000e620000000800 */
[----:B------:R-:W-:-:S03]  /*36cd0*/  IMAD.MOV.U32 R57, RZ, RZ, R81 ;  /* 0x000000ffff397224 */ /* 0x000fc600078e0051 */
[----:B------:R-:W-:Y:S01]  /*36ce0*/  STL [R1+0x1b0], R80 ;  /* 0x0001b05001007387 */ /* 0x000fe20000100800 */
[----:B------:R-:W-:-:S03]  /*36cf0*/  IMAD.MOV.U32 R56, RZ, RZ, R82 ;  /* 0x000000ffff387224 */ /* 0x000fc600078e0052 */
[----:B------:R2:W-:Y:S02]  /*36d00*/  STL [R1+0x1bc], R83 ;  /* 0x0001bc5301007387 */ /* 0x0005e40000100800 */
[C---:B--2---:R-:W-:Y:S02]  /*36d10*/  HMMA.1688.F32.TF32 R80, R88.reuse, R66, R236 ;  /* 0x000000425850723c */ /* 0x044fe400000810ec */
[----:B------:R-:W-:Y:S04]  /*36d20*/  STL [R1+0x3ed4], R57 ;  /* 0x003ed43901007387 */ /* 0x000fe80000100800 */
[----:B------:R-:W-:Y:S02]  /*36d30*/  STL [R1+0x3ed0], R56 ;  /* 0x003ed03801007387 */ /* 0x000fe40000100800 */
[C---:B------:R-:W-:Y:S02]  /*36d40*/  HMMA.1688.F32.TF32 R96, R88.reuse, R62, R244 ;  /* 0x0000003e5860723c */ /* 0x040fe400000810f4 */
[----:B------:R-:W-:Y:S04]  /*36d50*/  STL.64 [R1+0x1a0], R92 ;  /* 0x0001a05c01007387 */ /* 0x000fe80000100a00 */
[----:B------:R2:W-:Y:S09]  /*36d60*/  STL.64 [R1+0x1a8], R94 ;  /* 0x0001a85e01007387 */ /* 0x0005f20000100a00 */
[----:B------:R-:W-:Y:S01]  /*36d70*/  STL.64 [R1+0x290], R80 ;  /* 0x0002905001007387 */ /* 0x000fe20000100a00 */
[C---:B--2---:R-:W-:Y:S03]  /*36d80*/  HMMA.1688.F32.TF32 R92, R88.reuse, R58, R248 ;  /* 0x0000003a585c723c */ /* 0x044fe600000810f8 */
[----:B------:R2:W-:Y:S05]  /*36d90*/  STL.64 [R1+0x298], R82 ;  /* 0x0002985201007387 */ /* 0x0005ea0000100a00 */
[C---:B--2---:R-:W-:Y:S01]  /*36da0*/  HMMA.1688.F32.TF32 R80, R88.reuse, R54, R108 ;  /* 0x000000365850723c */ /* 0x044fe2000008106c */
[----:B------:R2:W-:Y:S04]  /*36db0*/  STL.64 [R1+0x280], R96 ;  /* 0x0002806001007387 */ /* 0x0005e80000100a00 */
[----:B------:R3:W-:Y:S04]  /*36dc0*/  STL.64 [R1+0x288], R98 ;  /* 0x0002886201007387 */ /* 0x0007e80000100a00 */
[----:B------:R-:W4:Y:S06]  /*36dd0*/  LDL.LU R248, [R1+0xba0] ;  /* 0x000ba00001f87983 */ /* 0x000f2c0000300800 */
[----:B------:R1:W-:Y:S04]  /*36de0*/  STL.64 [R1+0x370], R92 ;  /* 0x0003705c01007387 */ /* 0x0003e80000100a00 */
[----:B------:R1:W-:Y:S04]  /*36df0*/  STL.64 [R1+0x378], R94 ;  /* 0x0003785e01007387 */ /* 0x0003e80000100a00 */
        /* <DEDUP_REMOVED lines=53> */
[----:B-1----:R-:W3:Y:S04]  /*37150*/  LDL.LU R92, [R1+0xbd0] ;  /* 0x000bd000015c7983 */ /* 0x002ee80000300800 */
[----:B------:R-:W3:Y:S04]  /*37160*/  LDL.LU R93, [R1+0xbd4] ;  /* 0x000bd400015d7983 */ /* 0x000ee80000300800 */
[----:B------:R-:W3:Y:S04]  /*37170*/  LDL.LU R94, [R1+0xbd8] ;  /* 0x000bd800015e7983 */ /* 0x000ee80000300800 */
[----:B------:R-:W3:Y:S04]  /*37180*/  LDL.LU R95, [R1+0xbdc] ;  /* 0x000bdc00015f7983 */ /* 0x000ee80000300800 */
[----:B------:R-:W2:Y:S04]  /*37190*/  LDL.LU R108, [R1+0xb90] ;  /* 0x000b9000016c7983 */ /* 0x000ea80000300800 */
[----:B------:R-:W2:Y:S04]  /*371a0*/  LDL.LU R109, [R1+0xb94] ;  /* 0x000b9400016d7983 */ /* 0x000ea80000300800 */
[----:B------:R-:W2:Y:S04]  /*371b0*/  LDL.LU R110, [R1+0xb98] ;  /* 0x000b9800016e7983 */ /* 0x000ea80000300800 */
[----:B------:R-:W2:Y:S01]  /*371c0*/  LDL.LU R111, [R1+0xb9c] ;  /* 0x000b9c00016f7983 */ /* 0x000ea20000300800 */
[C---:B----4-:R-:W-:Y:S08]  /*371d0*/  HMMA.1688.F32.TF32 R80, R88.reuse, R50, R208 ;  /* 0x000000325850723c */ /* 0x050ff000000810d0 */
[C---:B------:R-:W-:Y:S11]  /*371e0*/  HMMA.1688.F32.TF32 R124, R88.reuse, R46, R204 ;  /* 0x0000002e587c723c */ /* 0x040ff600000810cc */
[----:B------:R-:W-:Y:S04]  /*371f0*/  @!UPT UIADD3 URZ, URZ, URZ, URZ ;  /* 0x0000003f3f3ff290 */ /* 0x000fe8000fffe03f */
[----:B------:R1:W-:Y:S01]  /*37200*/  STL.64 [R1+0x430], R80 ;  /* 0x0004305001007387 */ /* 0x0003e20000100a00 */
[----:B------:R-:W-:Y:S02]  /*37210*/  IMAD.MOV.U32 R29, RZ, RZ, R82 ;  /* 0x000000ffff1d7224 */ /* 0x000fe400078e0052 */
[----:B------:R-:W-:Y:S02]  /*37220*/  IMAD.MOV.U32 R33, RZ, RZ, R83 ;  /* 0x000000ffff217224 */ /* 0x000fe400078e0053 */
[C---:B-1----:R-:W-:Y:S01]  /*37230*/  HMMA.1688.F32.TF32 R80, R88.reuse, R42, R200 ;  /* 0x0000002a5850723c */ /* 0x042fe200000810c8 */
[----:B------:R-:W-:Y:S04]  /*37240*/  STL [R1+0x3dd4], R29 ;  /* 0x003dd41d01007387 */ /* 0x000fe80000100800 */
[----:B------:R-:W-:Y:S04]  /*37250*/  STL [R1+0x3dd0], R33 ;  /* 0x003dd02101007387 */ /* 0x000fe80000100800 */
[----:B------:R-:W-:Y:S01]  /*37260*/  STL.64 [R1+0x420], R124 ;  /* 0x0004207c01007387 */ /* 0x000fe20000100a00 */
[C---:B------:R-:W-:Y:S03]  /*37270*/  HMMA.1688.F32.TF32 R128, R88.reuse, R34, R140 ;  /* 0x000000225880723c */ /* 0x040fe6000008108c */
[----:B------:R1:W-:Y:S10]  /*37280*/  STL.64 [R1+0x428], R126 ;  /* 0x0004287e01007387 */ /* 0x0003f40000100a00 */
[----:B------:R-:W-:Y:S01]  /*37290*/  STL [R1+0x530], R80 ;  /* 0x0005305001007387 */ /* 0x000fe20000100800 */
[----:B-1----:R-:W-:Y:S01]  /*372a0*/  HMMA.1688.F32.TF32 R124, R88, R38, R196 ;  /* 0x00000026587c723c */ /* 0x002fe200000810c4 */
[----:B------:R-:W-:-:S02]  /*372b0*/  IMAD.MOV.U32 R25, RZ, RZ, R81 ;  /* 0x000000ffff197224 */ /* 0x000fc400078e0051 */
[----:B------:R1:W-:Y:S01]  /*372c0*/  STL [R1+0x53c], R83 ;  /* 0x00053c5301007387 */ /* 0x0003e20000100800 */
[----:B------:R-:W-:-:S04]  /*372d0*/  IMAD.MOV.U32 R24, RZ, RZ, R82 ;  /* 0x000000ffff187224 */ /* 0x000fc800078e0052 */
[C---:B-1----:R-:W-:Y:S01]  /*372e0*/  HMMA.1688.F32.TF32 R80, R88.reuse, R30, R136 ;  /* 0x0000001e5850723c */ /* 0x042fe20000081088 */
[----:B------:R-:W-:Y:S04]  /*372f0*/  STL [R1+0x3d74], R25 ;  /* 0x003d741901007387 */ /* 0x000fe80000100800 */
[----:B------:R-:W-:Y:S10]  /*37300*/  STL [R1+0x3d70], R24 ;  /* 0x003d701801007387 */ /* 0x000ff40000100800 */
[----:B------:R-:W-:Y:S04]  /*37310*/  STL.64 [R1+0x4e0], R124 ;  /* 0x0004e07c01007387 */ /* 0x000fe80000100a00 */
[----:B------:R-:W-:Y:S04]  /*37320*/  STL.64 [R1+0x4e8], R126 ;  /* 0x0004e87e01007387 */ /* 0x000fe80000100a00 */
[----:B------:R-:W-:Y:S04]  /*37330*/  STL.64 [R1+0x5d0], R128 ;  /* 0x0005d08001007387 */ /* 0x000fe80000100a00 */
[----:B------:R-:W-:Y:S04]  /*37340*/  STL.64 [R1+0x5d8], R130 ;  /* 0x0005d88201007387 */ /* 0x000fe80000100a00 */
[----:B------:R-:W-:Y:S04]  /*37350*/  STL.64 [R1+0x5c0], R80 ;  /* 0x0005c05001007387 */ /* 0x000fe80000100a00 */
[----:B------:R1:W-:Y:S02]  /*37360*/  STL.64 [R1+0x5c8], R82 ;  /* 0x0005c85201007387 */ /* 0x0003e40000100a00 */
[C---:B-1----:R-:W-:Y:S08]  /*37370*/  HMMA.1688.F32.TF32 R80, R88.reuse, R18, R100 ;  /* 0x000000125850723c */ /* 0x042ff00000081064 */
[C---:B------:R-:W-:Y:S08]  /*37380*/  HMMA.1688.F32.TF32 R124, R88.reuse, R26, R104 ;  /* 0x0000001a587c723c */ /* 0x040ff00000081068 */
[C---:B------:R-:W-:Y:S08]  /*37390*/  HMMA.1688.F32.TF32 R104, R88.reuse, R22, R132 ;  /* 0x000000165868723c */ /* 0x040ff00000081084 */
[----:B--2---:R-:W-:Y:S01]  /*373a0*/  HMMA.1688.F32.TF32 R96, R88, R194, R96 ;  /* 0x000000c25860723c */ /* 0x004fe20000081060 */
[----:B------:R-:W-:-:S02]  /*373b0*/  IMAD.MOV.U32 R176, RZ, RZ, R80 ;  /* 0x000000ffffb07224 */ /* 0x000fc400078e0050 */
[----:B------:R-:W-:Y:S02]  /*373c0*/  IMAD.MOV.U32 R177, RZ, RZ, R81 ;  /* 0x000000ffffb17224 */ /* 0x000fe400078e0051 */
[----:B------:R-:W-:Y:S02]  /*373d0*/  IMAD.MOV.U32 R168, RZ, RZ, R82 ;  /* 0x000000ffffa87224 */ /* 0x000fe400078e0052 */
[----:B------:R-:W-:Y:S01]  /*373e0*/  IMAD.MOV.U32 R169, RZ, RZ, R83 ;  /* 0x000000ffffa97224 */ /* 0x000fe200078e0053 */
[C---:B---3--:R-:W-:Y:S08]  /*373f0*/  HMMA.1688.F32.TF32 R92, R88.reuse, R190, R92 ;  /* 0x000000be585c723c */ /* 0x048ff0000008105c */
        /* <DEDUP_REMOVED lines=17> */
[C---:B-1----:R-:W-:Y:S07]  /*37510*/  HMMA.1688.F32.TF32 R80, R88.reuse, R174, R108 ;  /* 0x000000ae5850723c */ /* 0x042fee000008106c */
[----:B------:R1:W-:Y:S04]  /*37520*/  STL.64 [R1+0x1b40], R96 ;  /* 0x001b406001007387 */ /* 0x0003e80000100a00 */
[----:B------:R2:W-:Y:S04]  /*37530*/  STL.64 [R1+0x1b48], R98 ;  /* 0x001b486201007387 */ /* 0x0005e80000100a00 */
        /* <DEDUP_REMOVED lines=42> */
[----:B--2---:R-:W2:Y:S04]  /*377e0*/  LDL.LU R98, [R1+0x2bd8] ;  /* 0x002bd80001627983 */ /* 0x004ea80000300800 */
[----:B------:R-:W2:Y:S04]  /*377f0*/  LDL.LU R99, [R1+0x2bdc] ;  /* 0x002bdc0001637983 */ /* 0x000ea80000300800 */
[----:B----4-:R-:W4:Y:S04]  /*37800*/  LDL.LU R92, [R1+0x2b80] ;  /* 0x002b8000015c7983 */ /* 0x010f280000300800 */
[----:B------:R-:W4:Y:S04]  /*37810*/  LDL.LU R93, [R1+0x2b84] ;  /* 0x002b8400015d7983 */ /* 0x000f280000300800 */
[----:B------:R-:W4:Y:S04]  /*37820*/  LDL.LU R94, [R1+0x2b88] ;  /* 0x002b8800015e7983 */ /* 0x000f280000300800 */
[----:B------:R-:W4:Y:S04]  /*37830*/  LDL.LU R95, [R1+0x2b8c] ;  /* 0x002b8c00015f7983 */ /* 0x000f280000300800 */
        /* <DEDUP_REMOVED lines=13> */
[C---:B------:R-:W-:Y:S08]  /*37910*/  HMMA.1688.F32.TF32 R128, R88.reuse, R170, R204 ;  /* 0x000000aa5880723c */ /* 0x040ff000000810cc */
[C---:B------:R-:W-:Y:S11]  /*37920*/  HMMA.1688.F32.TF32 R80, R88.reuse, R162, R196 ;  /* 0x000000a25850723c */ /* 0x040ff600000810c4 */
[----:B------:R-:W-:Y:S04]  /*37930*/  @!UPT UIADD3 URZ, URZ, URZ, URZ ;  /* 0x0000003f3f3ff290 */ /* 0x000fe8000fffe03f */
        /* <DEDUP_REMOVED lines=8> */
[C---:B-1----:R-:W-:Y:S08]  /*379c0*/  HMMA.1688.F32.TF32 R80, R88.reuse, R14, R104 ;  /* 0x0000000e5850723c */ /* 0x042ff00000081068 */
[C---:B------:R-:W-:Y:S08]  /*379d0*/  HMMA.1688.F32.TF32 R104, R88.reuse, R10, R132 ;  /* 0x0000000a5868723c */ /* 0x040ff00000081084 */
[----:B------:R-:W-:Y:S01]  /*379e0*/  HMMA.1688.F32.TF32 R88, R88, R6, R120 ;  /* 0x000000065858723c */ /* 0x000fe20000081078 */
[----:B------:R-:W-:Y:S04]  /*379f0*/  STL.64 [R1+0x1b00], R128 ;  /* 0x001b008001007387 */ /* 0x000fe80000100a00 */
[----:B------:R-:W-:Y:S04]  /*37a00*/  STL.64 [R1+0x1b08], R130 ;  /* 0x001b088201007387 */ /* 0x000fe80000100a00 */
[----:B------:R-:W-:Y:S04]  /*37a10*/  STL.64 [R1+0x1ae0], R124 ;  /* 0x001ae07c01007387 */ /* 0x000fe80000100a00 */
[----:B------:R-:W-:Y:S04]  /*37a20*/  STL.64 [R1+0x1ae8], R126 ;  /* 0x001ae87e01007387 */ /* 0x000fe80000100a00 */
[----:B------:R-:W-:Y:S04]  /*37a30*/  STL.64 [R1+0x1ad0], R80 ;  /* 0x001ad05001007387 */ /* 0x000fe80000100a00 */
[----:B------:R1:W-:Y:S01]  /*37a40*/  STL.64 [R1+0x1ad8], R82 ;  /* 0x001ad85201007387 */ /* 0x0003e20000100a00 */
[C---:B--2---:R-:W-:Y:S03]  /*37a50*/  HMMA.1688.F32.TF32 R96, R84.reuse, R70, R96 ;  /* 0x000000465460723c */ /* 0x044fe60000081060 */
[----:B------:R-:W-:Y:S05]  /*37a60*/  STL.64 [R1+0x1ac0], R104 ;  /* 0x001ac06801007387 */ /* 0x000fea0000100a00 */
[C---:B-1----:R-:W-:Y:S01]  /*37a70*/  HMMA.1688.F32.TF32 R80, R84.reuse, R78, R100 ;  /* 0x0000004e5450723c */ /* 0x042fe20000081064 */
[----:B------:R-:W-:Y:S04]  /*37a80*/  STL.64 [R1+0x1ac8], R106 ;  /* 0x001ac86a01007387 */ /* 0x000fe80000100a00 */
[----:B------:R-:W-:Y:S03]  /*37a90*/  STL.64 [R1+0x1aa0], R88 ;  /* 0x001aa05801007387 */ /* 0x000fe60000100a00 */
[C---:B----4-:R-:W-:Y:S01]  /*37aa0*/  HMMA.1688.F32.TF32 R92, R84.reuse, R146, R92 ;  /* 0x00000092545c723c */ /* 0x050fe2000008105c */
[----:B------:R1:W-:Y:S07]  /*37ab0*/  STL.64 [R1+0x1aa8], R90 ;  /* 0x001aa85a01007387 */ /* 0x0003ee0000100a00 */
[----:B-1----:R-:W-:Y:S08]  /*37ac0*/  HMMA.1688.F32.TF32 R88, R84, R74, R236 ;  /* 0x0000004a5458723c */ /* 0x002ff000000810ec */
[----:B------:R-:W-:-:S02]  /*37ad0*/  IMAD.MOV.U32 R60, RZ, RZ, R82 ;  /* 0x000000ffff3c7224 */ /* 0x000fc400078e0052 */
[----:B------:R-:W-:Y:S01]  /*37ae0*/  IMAD.MOV.U32 R61, RZ, RZ, R81 ;  /* 0x000000ffff3d7224 */ /* 0x000fe200078e0051 */
[----:B------:R-:W-:Y:S04]  /*37af0*/  STL [R1+0x30], R80 ;  /* 0x0000305001007387 */ /* 0x000fe80000100800 */
[----:B------:R-:W-:Y:S04]  /*37b00*/  STL [R1+0x3c], R83 ;  /* 0x00003c5301007387 */ /* 0x000fe80000100800 */
[----:B------:R-:W-:Y:S04]  /*37b10*/  STL [R1+0x3f7c], R60 ;  /* 0x003f7c3c01007387 */ /* 0x000fe80000100800 */
[----:B------:R-:W-:Y:S04]  /*37b20*/  STL [R1+0x3f78], R61 ;  /* 0x003f783d01007387 */ /* 0x000fe80000100800 */
[----:B------:R-:W-:Y:S04]  /*37b30*/  STL.64 [R1+0xd0], R96 ;  /* 0x0000d06001007387 */ /* 0x000fe80000100a00 */
[----:B------:R-:W-:Y:S01]  /*37b40*/  STL.64 [R1+0xd8], R98 ;  /* 0x0000d86201007387 */ /* 0x000fe20000100a00 */
[----:B------:R-:W-:-:S03]  /*37b50*/  IMAD.MOV.U32 R56, RZ, RZ, R88 ;  /* 0x000000ffff387224 */ /* 0x000fc600078e0058 */
[----:B------:R-:W-:Y:S01]  /*37b60*/  STL.64 [R1+0xc0], R92 ;  /* 0x0000c05c01007387 */ /* 0x000fe20000100a00 */
[----:B------:R-:W-:Y:S02]  /*37b70*/  IMAD.MOV.U32 R53, RZ, RZ, R90 ;  /* 0x000000ffff357224 */ /* 0x000fe400078e005a */
[----:B------:R-:W-:Y:S01]  /*37b80*/  IMAD.MOV.U32 R52, RZ, RZ, R91 ;  /* 0x000000ffff347224 */ /* 0x000fe200078e005b */
[----:B------:R1:W-:Y:S04]  /*37b90*/  STL.64 [R1+0xc8], R94 ;  /* 0x0000c85e01007387 */ /* 0x0003e80000100a00 */
[----:B------:R2:W-:Y:S04]  /*37ba0*/  STL [R1+0x194], R89 ;  /* 0x0001945901007387 */ /* 0x0005e80000100800 */
[----:B------:R-:W-:Y:S01]  /*37bb0*/  LDS R80, [R3+0x4600] ;  /* 0x0046000003507984 */ /* 0x000fe20000000800 */
[C---:B-1----:R-:W-:Y:S03]  /*37bc0*/  HMMA.1688.F32.TF32 R92, R84.reuse, R150, R244 ;  /* 0x00000096545c723c */ /* 0x042fe600000810f4 */
[----:B------:R-:W-:Y:S04]  /*37bd0*/  LDS R82, [R3+0x6600] ;  /* 0x0066000003527984 */ /* 0x000fe80000000800 */
[----:B------:R-:W-:Y:S01]  /*37be0*/  LDS R81, [R240+0x4600] ;  /* 0x00460000f0517984 */ /* 0x000fe20000000800 */
[----:B--2---:R-:W-:Y:S03]  /*37bf0*/  HMMA.1688.F32.TF32 R88, R84, R66, R248 ;  /* 0x000000425458723c */ /* 0x004fe600000810f8 */
[----:B------:R-:W-:Y:S04]  /*37c00*/  STL [R1+0x3ee4], R56 ;  /* 0x003ee43801007387 */ /* 0x000fe80000100800 */
[----:B------:R-:W-:Y:S04]  /*37c10*/  STL [R1+0x3edc], R53 ;  /* 0x003edc3501007387 */ /* 0x000fe80000100800 */
[----:B------:R-:W-:Y:S04]  /*37c20*/  STL [R1+0x3ed8], R52 ;  /* 0x003ed83401007387 */ /* 0x000fe80000100800 */
[----:B------:R-:W1:Y:S08]  /*37c30*/  LDS R83, [R240+0x6600] ;  /* 0x00660000f0537984 */ /* 0x000e700000000800 */
[----:B------:R-:W-:Y:S01]  /*37c40*/  STL [R1+0x254], R89 ;  /* 0x0002545901007387 */ /* 0x000fe20000100800 */
[----:B------:R-:W-:-:S03]  /*37c50*/  IMAD.MOV.U32 R48, RZ, RZ, R88 ;  /* 0x000000ffff307224 */ /* 0x000fc600078e0058 */
[----:B------:R-:W-:Y:S04]  /*37c60*/  STL.64 [R1+0x180], R92 ;  /* 0x0001805c01007387 */ /* 0x000fe80000100a00 */
[----:B------:R-:W-:Y:S04]  /*37c70*/  STL.64 [R1+0x188], R94 ;  /* 0x0001885e01007387 */ /* 0x000fe80000100a00 */
[----:B------:R2:W-:Y:S02]  /*37c80*/  STL.64 [R1+0x258], R90 ;  /* 0x0002585a01007387 */ /* 0x0005e40000100a00 */
[----:B--2---:R-:W-:Y:S02]  /*37c90*/  HMMA.1688.F32.TF32 R88, R84, R62, R108 ;  /* 0x0000003e5458723c */ /* 0x004fe4000008106c */
[----:B------:R-:W-:Y:S11]  /*37ca0*/  STL [R1+0x3ea0], R48 ;  /* 0x003ea03001007387 */ /* 0x000ff60000100800 */
[----:B------:R-:W-:Y:S10]  /*37cb0*/  @!UPT UIADD3 URZ, URZ, URZ, URZ ;  /* 0x0000003f3f3ff290 */ /* 0x000ff4000fffe03f */
[----:B------:R2:W-:Y:S04]  /*37cc0*/  STL.64 [R1+0x240], R88 ;  /* 0x0002405801007387 */ /* 0x0005e80000100a00 */
        /* <DEDUP_REMOVED lines=46> */
[----:B------:R-:W-:Y:S04]  /*37fb0*/  STL [R1+0x3e5c], R243 ;  /* 0x003e5cf301007387 */ /* 0x000fe80000100800 */
[----:B------:R-:W-:Y:S01]  /*37fc0*/  STL [R1+0x3e58], R242 ;  /* 0x003e58f201007387 */ /* 0x000fe20000100800 */
[----:B--2---:R-:W-:Y:S11]  /*37fd0*/  HMMA.1688.F32.TF32 R88, R84, R58, R140 ;  /* 0x0000003a5458723c */ /* 0x004ff6000008108c */
[----:B------:R-:W-:Y:S11]  /*37fe0*/  @!UPT UIADD3 URZ, URZ, URZ, URZ ;  /* 0x0000003f3f3ff290 */ /* 0x000ff6000fffe03f */
[----:B------:R-:W-:Y:S01]  /*37ff0*/  @!UPT UIADD3 URZ, URZ, URZ, URZ ;  /* 0x0000003f3f3ff290 */ /* 0x000fe2000fffe03f */
[----:B------:R-:W-:Y:S01]  /*38000*/  STL [R1+0x334], R89 ;  /* 0x0003345901007387 */ /* 0x000fe20000100800 */
[----:B------:R-:W-:-:S03]  /*38010*/  IMAD.MOV.U32 R36, RZ, RZ, R88 ;  /* 0x000000ffff247224 */ /* 0x000fc600078e0058 */
[----:B------:R2:W-:Y:S02]  /*38020*/  STL.64 [R1+0x338], R90 ;  /* 0x0003385a01007387 */ /* 0x0005e40000100a00 */
[C---:B--2---:R-:W-:Y:S02]  /*38030*/  HMMA.1688.F32.TF32 R88, R84.reuse, R54, R136 ;  /* 0x000000365458723c */ /* 0x044fe40000081088 */
[----:B------:R-:W-:Y:S06]  /*38040*/  STL [R1+0x3e48], R36 ;  /* 0x003e482401007387 */ /* 0x000fec0000100800 */
[C---:B---3--:R-:W-:Y:S08]  /*38050*/  HMMA.1688.F32.TF32 R120, R84.reuse, R50, R104 ;  /* 0x000000325478723c */ /* 0x048ff00000081068 */
[C---:B----4-:R-:W-:Y:S07]  /*38060*/  HMMA.1688.F32.TF32 R104, R84.reuse, R46, R132 ;  /* 0x0000002e5468723c */ /* 0x050fee0000081084 */
[----:B------:R-:W-:Y:S04]  /*38070*/  STL.64 [R1+0x320], R88 ;  /* 0x0003205801007387 */ /* 0x000fe80000100a00 */
[----:B------:R2:W-:Y:S02]  /*38080*/  STL.64 [R1+0x328], R90 ;  /* 0x0003285a01007387 */ /* 0x0005e40000100a00 */
[----:B--2---:R-:W-:Y:S02]  /*38090*/  HMMA.1688.F32.TF32 R88, R84, R42, R100 ;  /* 0x0000002a5458723c */ /* 0x004fe40000081064 */
[----:B------:R-:W-:Y:S04]  /*380a0*/  STL.64 [R1+0x410], R120 ;  /* 0x0004107801007387 */ /* 0x000fe80000100a00 */
[----:B------:R-:W-:Y:S11]  /*380b0*/  STL.64 [R1+0x418], R122 ;  /* 0x0004187a01007387 */ /* 0x000ff60000100a00 */
[----:B------:R-:W-:Y:S06]  /*380c0*/  @!UPT UIADD3 URZ, URZ, URZ, URZ ;  /* 0x0000003f3f3ff290 */ /* 0x000fec000fffe03f */
[----:B------:R-:W-:Y:S01]  /*380d0*/  STL [R1+0x4d4], R89 ;  /* 0x0004d45901007387 */ /* 0x000fe20000100800 */
[----:B------:R-:W-:-:S03]  /*380e0*/  IMAD.MOV.U32 R24, RZ, RZ, R88 ;  /* 0x000000ffff187224 */ /* 0x000fc600078e0058 */
[----:B------:R-:W-:Y:S04]  /*380f0*/  STL.64 [R1+0x400], R104 ;  /* 0x0004006801007387 */ /* 0x000fe80000100a00 */
[----:B------:R-:W-:Y:S04]  /*38100*/  STL.64 [R1+0x408], R106 ;  /* 0x0004086a01007387 */ /* 0x000fe80000100a00 */
[----:B------:R2:W-:Y:S02]  /*38110*/  STL.64 [R1+0x4d8], R90 ;  /* 0x0004d85a01007387 */ /* 0x0005e40000100a00 */
[C---:B--2---:R-:W-:Y:S08]  /*38120*/  HMMA.1688.F32.TF32 R88, R84.reuse, R38, R96 ;  /* 0x000000265458723c */ /* 0x044ff00000081060 */
[C---:B------:R-:W-:Y:S08]  /*38130*/  HMMA.1688.F32.TF32 R96, R84.reuse, R34, R92 ;  /* 0x000000225460723c */ /* 0x040ff0000008105c */
[----:B------:R-:W-:Y:S08]  /*38140*/  HMMA.1688.F32.TF32 R92, R84, R30, R236 ;  /* 0x0000001e545c723c */ /* 0x000ff000000810ec */
[----:B------:R-:W-:-:S02]  /*38150*/  IMAD.MOV.U32 R2, RZ, RZ, R88 ;  /* 0x000000ffff027224 */ /* 0x000fc400078e0058 */
[----:B------:R-:W-:Y:S02]  /*38160*/  IMAD.MOV.U32 R252, RZ, RZ, R89 ;  /* 0x000000fffffc7224 */ /* 0x000fe400078e0059 */
[----:B------:R-:W-:Y:S02]  /*38170*/  IMAD.MOV.U32 R17, RZ, RZ, R90 ;  /* 0x000000ffff117224 */ /* 0x000fe400078e005a */
[----:B------:R-:W-:Y:S02]  /*38180*/  IMAD.MOV.U32 R16, RZ, RZ, R91 ;  /* 0x000000ffff107224 */ /* 0x000fe400078e005b */
[----:B------:R-:W-:Y:S01]  /*38190*/  HMMA.1688.F32.TF32 R88, R84, R26, R244 ;  /* 0x0000001a5458723c */ /* 0x000fe200000810f4 */
[----:B------:R-:W-:Y:S04]  /*381a0*/  STL [R1+0x3d7c], R24 ;  /* 0x003d7c1801007387 */ /* 0x000fe80000100800 */
        /* <DEDUP_REMOVED lines=8> */
[----:B------:R-:W-:-:S03]  /*38230*/  IMAD.MOV.U32 R4, RZ, RZ, R91 ;  /* 0x000000ffff047224 */ /* 0x000fc600078e005b */
[----:B------:R-:W-:Y:S04]  /*38240*/  STL.64 [R1+0x568], R94 ;  /* 0x0005685e01007387 */ /* 0x000fe80000100a00 */
[----:B------:R-:W-:Y:S04]  /*38250*/  STL [R1+0x5e4], R89 ;  /* 0x0005e45901007387 */ /* 0x000fe80000100800 */
[----:B------:R2:W-:Y:S02]  /*38260*/  STL [R1+0x5e8], R90 ;  /* 0x0005e85a01007387 */ /* 0x0005e40000100800 */
[C---:B--2---:R-:W-:Y:S02]  /*38270*/  HMMA.1688.F32.TF32 R88, R84.reuse, R22, R248 ;  /* 0x000000165458723c */ /* 0x044fe400000810f8 */
[----:B------:R-:W-:Y:S04]  /*38280*/  STL [R1+0x3cb0], R8 ;  /* 0x003cb00801007387 */ /* 0x000fe80000100800 */
[----:B------:R-:W-:Y:S11]  /*38290*/  STL [R1+0x3cac], R4 ;  /* 0x003cac0401007387 */ /* 0x000ff60000100800 */
[----:B------:R-:W-:Y:S07]  /*382a0*/  @!UPT UIADD3 URZ, URZ, URZ, URZ ;  /* 0x0000003f3f3ff290 */ /* 0x000fee000fffe03f */
[----:B------:R-:W-:Y:S02]  /*382b0*/  IMAD.MOV.U32 R168, RZ, RZ, R91 ;  /* 0x000000ffffa87224 */ /* 0x000fe400078e005b */
[----:B------:R-:W-:Y:S01]  /*382c0*/  IMAD.MOV.U32 R169, RZ, RZ, R90 ;  /* 0x000000ffffa97224 */ /* 0x000fe200078e005a */
[----:B------:R2:W-:Y:S04]  /*382d0*/  STL.64 [R1+0x700], R88 ;  /* 0x0007005801007387 */ /* 0x0005e80000100a00 */
[----:B------:R-:W-:Y:S04]  /*382e0*/  STL [R1+0x3c4c], R168 ;  /* 0x003c4ca801007387 */ /* 0x000fe80000100800 */
[----:B------:R-:W-:Y:S04]  /*382f0*/  STL [R1+0x3c48], R169 ;  /* 0x003c48a901007387 */ /* 0x000fe80000100800 */
        /* <DEDUP_REMOVED lines=68> */
[----:B--2---:R-:W-:Y:S03]  /*38740*/  HMMA.1688.F32.TF32 R88, R84, R18, R108 ;  /* 0x000000125458723c */ /* 0x004fe6000008106c */
[----:B------:R-:W2:Y:S04]  /*38750*/  LDL.LU R108, [R1+0x2b90] ;  /* 0x002b9000016c7983 */ /* 0x000ea80000300800 */
[----:B------:R-:W2:Y:S04]  /*38760*/  LDL.LU R109, [R1+0x2b94] ;  /* 0x002b9400016d7983 */ /* 0x000ea80000300800 */
[----:B------:R-:W2:Y:S04]  /*38770*/  LDL.LU R110, [R1+0x2b98] ;  /* 0x002b9800016e7983 */ /* 0x000ea80000300800 */
[----:B------:R-:W2:Y:S09]  /*38780*/  LDL.LU R111, [R1+0x2b9c] ;  /* 0x002b9c00016f7983 */ /* 0x000eb20000300800 */
[----:B------:R-:W-:-:S02]  /*38790*/  IMAD.MOV.U32 R180, RZ, RZ, R88 ;  /* 0x000000ffffb47224 */ /* 0x000fc400078e0058 */
[----:B------:R-:W-:Y:S02]  /*387a0*/  IMAD.MOV.U32 R181, RZ, RZ, R89 ;  /* 0x000000ffffb57224 */ /* 0x000fe400078e0059 */
[----:B------:R-:W-:Y:S02]  /*387b0*/  IMAD.MOV.U32 R172, RZ, RZ, R90 ;  /* 0x000000ffffac7224 */ /* 0x000fe400078e005a */
[----:B------:R-:W-:-:S05]  /*387c0*/  IMAD.MOV.U32 R173, RZ, RZ, R91 ;  /* 0x000000ffffad7224 */ /* 0x000fca00078e005b */
[----:B------:R-:W-:Y:S04]  /*387d0*/  STL [R1+0x3c5c], R173 ;  /* 0x003c5cad01007387 */ /* 0x000fe80000100800 */
[----:B------:R-:W-:Y:S04]  /*387e0*/  STL [R1+0x3c58], R172 ;  /* 0x003c58ac01007387 */ /* 0x000fe80000100800 */
[----:B------:R-:W-:Y:S04]  /*387f0*/  STL [R1+0x3c54], R181 ;  /* 0x003c54b501007387 */ /* 0x000fe80000100800 */
[----:B------:R-:W-:Y:S01]  /*38800*/  STL [R1+0x3c50], R180 ;  /* 0x003c50b401007387 */ /* 0x000fe20000100800 */
[C---:B----4-:R-:W-:Y:S08]  /*38810*/  HMMA.1688.F32.TF32 R96, R84.reuse, R10, R96 ;  /* 0x0000000a5460723c */ /* 0x050ff00000081060 */
        /* <DEDUP_REMOVED lines=8> */
[C---:B---3--:R-:W-:Y:S03]  /*388a0*/  HMMA.1688.F32.TF32 R120, R84.reuse, R182, R208 ;  /* 0x000000b65478723c */ /* 0x048fe600000810d0 */
[----:B------:R-:W-:Y:S04]  /*388b0*/  STL.64 [R1+0x1a70], R88 ;  /* 0x001a705801007387 */ /* 0x000fe80000100a00 */
[----:B------:R3:W-:Y:S01]  /*388c0*/  STL.64 [R1+0x1a78], R90 ;  /* 0x001a785a01007387 */ /* 0x0007e20000100a00 */
[C---:B----4-:R-:W-:Y:S08]  /*388d0*/  HMMA.1688.F32.TF32 R124, R84.reuse, R178, R204 ;  /* 0x000000b2547c723c */ /* 0x050ff000000810cc */
[C---:B---3--:R-:W-:Y:S07]  /*388e0*/  HMMA.1688.F32.TF32 R88, R84.reuse, R174, R200 ;  /* 0x000000ae5458723c */ /* 0x048fee00000810c8 */
        /* <DEDUP_REMOVED lines=12> */
[----:B------:R-:W-:Y:S01]  /*389b0*/  STL.64 [R1+0x1a28], R126 ;  /* 0x001a287e01007387 */ /* 0x000fe20000100a00 */
[C---:B---3--:R-:W-:Y:S03]  /*389c0*/  HMMA.1688.F32.TF32 R120, R84.reuse, R158, R104 ;  /* 0x0000009e5478723c */ /* 0x048fe60000081068 */
[----:B------:R-:W-:Y:S04]  /*389d0*/  STL.64 [R1+0xf30], R88 ;  /* 0x000f305801007387 */ /* 0x000fe80000100a00 */
[----:B------:R3:W-:Y:S01]  /*389e0*/  STL.64 [R1+0xf38], R90 ;  /* 0x000f385a01007387 */ /* 0x0007e20000100a00 */
[C---:B------:R-:W-:Y:S08]  /*389f0*/  HMMA.1688.F32.TF32 R104, R84.reuse, R154, R132 ;  /* 0x0000009a5468723c */ /* 0x040ff00000081084 */
[C---:B---3--:R-:W-:Y:S07]  /*38a00*/  HMMA.1688.F32.TF32 R88, R84.reuse, R14, R100 ;  /* 0x0000000e5458723c */ /* 0x048fee0000081064 */
[----:B------:R-:W-:Y:S04]  /*38a10*/  STL.64 [R1+0xf20], R120 ;  /* 0x000f207801007387 */ /* 0x000fe80000100a00 */
[----:B------:R-:W-:Y:S01]  /*38a20*/  STL.64 [R1+0xf28], R122 ;  /* 0x000f287a01007387 */ /* 0x000fe20000100a00 */
[----:B------:R-:W-:Y:S03]  /*38a30*/  HMMA.1688.F32.TF32 R84, R84, R6, R116 ;  /* 0x000000065454723c */ /* 0x000fe60000081074 */
[----:B------:R-:W-:Y:S04]  /*38a40*/  STL.64 [R1+0xf10], R104 ;  /* 0x000f106801007387 */ /* 0x000fe80000100a00 */
[----:B------:R-:W-:Y:S04]  /*38a50*/  STL.64 [R1+0xf18], R106 ;  /* 0x000f186a01007387 */ /* 0x000fe80000100a00 */
[----:B------:R-:W-:Y:S04]  /*38a60*/  STL.64 [R1+0x1a10], R88 ;  /* 0x001a105801007387 */ /* 0x000fe80000100a00 */
[----:B------:R1:W-:Y:S02]  /*38a70*/  STL.64 [R1+0x1a18], R90 ;  /* 0x001a185a01007387 */ /* 0x0003e40000100a00 */
[C---:B-1----:R-:W-:Y:S02]  /*38a80*/  HMMA.1688.F32.TF32 R88, R80.reuse, R78, R92 ;  /* 0x0000004e5058723c */ /* 0x042fe4000008105c */
[----:B------:R-:W-:Y:S04]  /*38a90*/  STL.64 [R1+0x1a00], R96 ;  /* 0x001a006001007387 */ /* 0x000fe80000100a00 */
[----:B------:R1:W-:Y:S04]  /*38aa0*/  STL.64 [R1+0x1a08], R98 ;  /* 0x001a086201007387 */ /* 0x0003e80000100a00 */
[----:B------:R-:W-:Y:S01]  /*38ab0*/  STL.64 [R1+0x19f0], R84 ;  /* 0x0019f05401007387 */ /* 0x000fe20000100a00 */
[C---:B------:R-:W-:Y:S03]  /*38ac0*/  HMMA.1688.F32.TF32 R92, R80.reuse, R146, R244 ;  /* 0x00000092505c723c */ /* 0x040fe600000810f4 */
[----:B------:R-:W-:Y:S04]  /*38ad0*/  STL.64 [R1+0x19f8], R86 ;  /* 0x0019f85601007387 */ /* 0x000fe80000100a00 */
[----:B------:R-:W-:Y:S01]  /*38ae0*/  LDS R84, [R3+0x4680] ;  /* 0x0046800003547984 */ /* 0x000fe20000000800 */
[----:B-1----:R-:W-:Y:S03]  /*38af0*/  HMMA.1688.F32.TF32 R96, R80, R70, R236 ;  /* 0x000000465060723c */ /* 0x002fe600000810ec */
[----:B------:R-:W-:Y:S02]  /*38b00*/  LDS R86, [R3+0x6680] ;  /* 0x0066800003567984 */ /* 0x000fe40000000800 */
[----:B------:R-:W-:-:S02]  /*38b10*/  IMAD.MOV.U32 R60, RZ, RZ, R90 ;  /* 0x000000ffff3c7224 */ /* 0x000fc400078e005a */
[----:B------:R1:W-:Y:S01]  /*38b20*/  STL.64 [R1+0x20], R88 ;  /* 0x0000205801007387 */ /* 0x0003e20000100a00 */
[----:B------:R-:W-:-:S03]  /*38b30*/  IMAD.MOV.U32 R61, RZ, RZ, R91 ;  /* 0x000000ffff3d7224 */ /* 0x000fc600078e005b */
[----:B------:R-:W-:Y:S04]  /*38b40*/  LDS R85, [R240+0x4680] ;  /* 0x00468000f0557984 */ /* 0x000fe80000000800 */
[----:B------:R-:W2:Y:S01]  /*38b50*/  LDS R87, [R240+0x6680] ;  /* 0x00668000f0577984 */ /* 0x000ea20000000800 */
[----:B-1----:R-:W-:Y:S03]  /*38b60*/  HMMA.1688.F32.TF32 R88, R80, R74, R248 ;  /* 0x0000004a5058723c */ /* 0x002fe600000810f8 */
[----:B------:R-:W-:Y:S04]  /*38b70*/  STL [R1+0x3f84], R60 ;  /* 0x003f843c01007387 */ /* 0x000fe80000100800 */
[----:B------:R-:W-:Y:S04]  /*38b80*/  STL [R1+0x3f80], R61 ;  /* 0x003f803d01007387 */ /* 0x000fe80000100800 */
[----:B------:R-:W-:Y:S04]  /*38b90*/  STL.64 [R1+0xb0], R96 ;  /* 0x0000b06001007387 */ /* 0x000fe80000100a00 */
[----:B------:R-:W-:Y:S04]  /*38ba0*/  STL.64 [R1+0xb8], R98 ;  /* 0x0000b86201007387 */ /* 0x000fe80000100a00 */
[----:B------:R-:W-:Y:S04]  /*38bb0*/  STL.64 [R1+0xa0], R92 ;  /* 0x0000a05c01007387 */ /* 0x000fe80000100a00 */
[----:B------:R-:W-:Y:S01]  /*38bc0*/  STL.64 [R1+0xa8], R94 ;  /* 0x0000a85e01007387 */ /* 0x000fe20000100a00 */
[----:B------:R-:W-:-:S03]  /*38bd0*/  IMAD.MOV.U32 R53, RZ, RZ, R88 ;  /* 0x000000ffff357224 */ /* 0x000fc600078e0058 */
[----:B------:R2:W-:Y:S01]  /*38be0*/  STL [R1+0x178], R90 ;  /* 0x0001785a01007387 */ /* 0x0005e20000100800 */
[----:B------:R-:W-:Y:S02]  /*38bf0*/  IMAD.MOV.U32 R52, RZ, RZ, R89 ;  /* 0x000000ffff347224 */ /* 0x000fe400078e0059 */
[----:B------:R-:W-:Y:S02]  /*38c00*/  IMAD.MOV.U32 R57, RZ, RZ, R91 ;  /* 0x000000ffff397224 */ /* 0x000fe400078e005b */
[----:B--2---:R-:W-:Y:S03]  /*38c10*/  HMMA.1688.F32.TF32 R88, R80, R150, R108 ;  /* 0x000000965058723c */ /* 0x004fe6000008106c */
[----:B------:R-:W-:Y:S11]  /*38c20*/  STL [R1+0x3ee8], R57 ;  /* 0x003ee83901007387 */ /* 0x000ff60000100800 */
[----:B------:R-:W-:Y:S09]  /*38c30*/  @!UPT UIADD3 URZ, URZ, URZ, URZ ;  /* 0x0000003f3f3ff290 */ /* 0x000ff2000fffe03f */
[----:B------:R1:W-:Y:S04]  /*38c40*/  STL.64 [R1+0x160], R88 ;  /* 0x0001605801007387 */ /* 0x0003e80000100a00 */
[----:B------:R-:W1:Y:S04]  /*38c50*/  LDL.LU R108, [R1+0x2b30] ;  /* 0x002b3000016c7983 */ /* 0x000e680000300800 */
[----:B------:R-:W1:Y:S04]  /*38c60*/  LDL.LU R109, [R1+0x2b34] ;  /* 0x002b3400016d7983 */ /* 0x000e680000300800 */
[----:B------:R-:W1:Y:S04]  /*38c70*/  LDL.LU R110, [R1+0x2b38] ;  /* 0x002b3800016e7983 */ /* 0x000e680000300800 */
[----:B------:R-:W1:Y:S04]  /*38c80*/  LDL.LU R111, [R1+0x2b3c] ;  /* 0x002b3c00016f7983 */ /* 0x000e680000300800 */
        /* <DEDUP_REMOVED lines=20> */
[----:B------:R-:W-:-:S02]  /*38dd0*/  IMAD.MOV.U32 R45, RZ, RZ, R90 ;  /* 0x000000ffff2d7224 */ /* 0x000fc400078e005a */
[----:B------:R-:W-:Y:S01]  /*38de0*/  IMAD.MOV.U32 R44, RZ, RZ, R91 ;  /* 0x000000ffff2c7224 */ /* 0x000fe200078e005b */
        /* <DEDUP_REMOVED lines=8> */
[----:B------:R-:W-:Y:S04]  /*38e70*/  STL [R1+0x3e84], R44 ;  /* 0x003e842c01007387 */ /* 0x000fe80000100800 */
[----:B------:R-:W-:Y:S01]  /*38e80*/  STL [R1+0x3e80], R45 ;  /* 0x003e802d01007387 */ /* 0x000fe20000100800 */
[----:B-1----:R-:W-:Y:S11]  /*38e90*/  HMMA.1688.F32.TF32 R88, R80, R66, R108 ;  /* 0x000000425058723c */ /* 0x002ff6000008106c */
[----:B------:R-:W-:Y:S11]  /*38ea0*/  @!UPT UIADD3 URZ, URZ, URZ, URZ ;  /* 0x0000003f3f3ff290 */ /* 0x000ff6000fffe03f */
[----:B------:R-:W-:Y:S01]  /*38eb0*/  @!UPT UIADD3 URZ, URZ, URZ, URZ ;  /* 0x0000003f3f3ff290 */ /* 0x000fe2000fffe03f */
[----:B------:R-:W-:Y:S04]  /*38ec0*/  STL.64 [R1+0x230], R88 ;  /* 0x0002305801007387 */ /* 0x000fe80000100a00 */
[----:B------:R4:W-:Y:S04]  /*38ed0*/  STL [R1+0x238], R90 ;  /* 0x0002385a01007387 */ /* 0x0009e80000100800 */
        /* <DEDUP_REMOVED lines=9> */
[C---:B----4-:R-:W-:Y:S03]  /*38f70*/  HMMA.1688.F32.TF32 R88, R80.reuse, R62, R104 ;  /* 0x0000003e5058723c */ /* 0x050fe60000081068 */
[----:B------:R-:W-:Y:S11]  /*38f80*/  STL [R1+0x3ea4], R49 ;  /* 0x003ea43101007387 */ /* 0x000ff60000100800 */
[----:B------:R-:W-:Y:S09]  /*38f90*/  @!UPT UIADD3 URZ, URZ, URZ, URZ ;  /* 0x0000003f3f3ff290 */ /* 0x000ff2000fffe03f */
[----:B------:R2:W-:Y:S01]  /*38fa0*/  STL.64 [R1+0x220], R88 ;  /* 0x0002205801007387 */ /* 0x0005e20000100a00 */
[----:B------:R-:W-:Y:S02]  /*38fb0*/  IMAD.MOV.U32 R243, RZ, RZ, R90 ;  /* 0x000000fffff37224 */ /* 0x000fe400078e005a */
[----:B------:R-:W-:Y:S02]  /*38fc0*/  IMAD.MOV.U32 R242, RZ, RZ, R91 ;  /* 0x000000fffff27224 */ /* 0x000fe400078e005b */
[----:B--2---:R-:W-:Y:S01]  /*38fd0*/  HMMA.1688.F32.TF32 R88, R80, R58, R132 ;  /* 0x0000003a5058723c */ /* 0x004fe20000081084 */
[----:B------:R-:W-:Y:S04]  /*38fe0*/  STL [R1+0x3e64], R243 ;  /* 0x003e64f301007387 */ /* 0x000fe80000100800 */
[----:B------:R-:W-:Y:S11]  /*38ff0*/  STL [R1+0x3e60], R242 ;  /* 0x003e60f201007387 */ /* 0x000ff60000100800 */
[----:B------:R-:W-:Y:S07]  /*39000*/  @!UPT UIADD3 URZ, URZ, URZ, URZ ;  /* 0x0000003f3f3ff290 */ /* 0x000fee000fffe03f */
[----:B------:R-:W-:Y:S01]  /*39010*/  STL.64 [R1+0x310], R88 ;  /* 0x0003105801007387 */ /* 0x000fe20000100a00 */
[----:B------:R-:W-:-:S03]  /*39020*/  IMAD.MOV.U32 R37, RZ, RZ, R91 ;  /* 0x000000ffff257224 */ /* 0x000fc600078e005b */
[----:B------:R1:W-:Y:S02]  /*39030*/  STL [R1+0x318], R90 ;  /* 0x0003185a01007387 */ /* 0x0003e40000100800 */
[C---:B-1----:R-:W-:Y:S08]  /*39040*/  HMMA.1688.F32.TF32 R88, R80.reuse, R50, R96 ;  /* 0x000000325058723c */ /* 0x042ff00000081060 */
[C---:B------:R-:W-:Y:S08]  /*39050*/  HMMA.1688.F32.TF32 R100, R80.reuse, R54, R100 ;  /* 0x000000365064723c */ /* 0x040ff00000081064 */
[C---:B------:R-:W-:Y:S08]  /*39060*/  HMMA.1688.F32.TF32 R96, R80.reuse, R46, R92 ;  /* 0x0000002e5060723c */ /* 0x040ff0000008105c */
[----:B------:R-:W-:Y:S01]  /*39070*/  HMMA.1688.F32.TF32 R92, R80, R42, R236 ;  /* 0x0000002a505c723c */ /* 0x000fe200000810ec */
[----:B------:R-:W-:-:S02]  /*39080*/  IMAD.MOV.U32 R29, RZ, RZ, R88 ;  /* 0x000000ffff1d7224 */ /* 0x000fc400078e0058 */
[----:B------:R-:W-:Y:S02]  /*39090*/  IMAD.MOV.U32 R33, RZ, RZ, R89 ;  /* 0x000000ffff217224 */ /* 0x000fe400078e0059 */
[----:B------:R-:W-:Y:S02]  /*390a0*/  IMAD.MOV.U32 R32, RZ, RZ, R90 ;  /* 0x000000ffff207224 */ /* 0x000fe400078e005a */
[----:B------:R-:W-:Y:S02]  /*390b0*/  IMAD.MOV.U32 R28, RZ, RZ, R91 ;  /* 0x000000ffff1c7224 */ /* 0x000fe400078e005b */
[----:B------:R-:W-:Y:S01]  /*390c0*/  HMMA.1688.F32.TF32 R88, R80, R38, R244 ;  /* 0x000000265058723c */ /* 0x000fe200000810f4 */
[----:B------:R-:W-:Y:S04]  /*390d0*/  STL [R1+0x3e4c], R37 ;  /* 0x003e4c2501007387 */ /* 0x000fe80000100800 */
[----:B------:R-:W-:Y:S04]  /*390e0*/  STL.64 [R1+0x300], R100 ;  /* 0x0003006401007387 */ /* 0x000fe80000100a00 */
[----:B------:R-:W-:Y:S04]  /*390f0*/  STL.64 [R1+0x308], R102 ;  /* 0x0003086601007387 */ /* 0x000fe80000100a00 */
        /* <DEDUP_REMOVED lines=9> */
[----:B------:R1:W-:Y:S01]  /*39190*/  STL.64 [R1+0x488], R94 ;  /* 0x0004885e01007387 */ /* 0x0003e20000100a00 */
[----:B------:R-:W-:Y:S02]  /*391a0*/  IMAD.MOV.U32 R2, RZ, RZ, R90 ;  /* 0x000000ffff027224 */ /* 0x000fe400078e005a */
[----:B------:R-:W-:Y:S01]  /*391b0*/  IMAD.MOV.U32 R0, RZ, RZ, R91 ;  /* 0x000000ffff007224 */ /* 0x000fe200078e005b */
[----:B------:R-:W-:Y:S04]  /*391c0*/  STL [R1+0x3d18], R17 ;  /* 0x003d181101007387 */ /* 0x000fe80000100800 */
[----:B------:R-:W-:Y:S04]  /*391d0*/  STL [R1+0x3d14], R252 ;  /* 0x003d14fc01007387 */ /* 0x000fe80000100800 */
[----:B------:R-:W-:Y:S04]  /*391e0*/  STL [R1+0x3d10], R2 ;  /* 0x003d100201007387 */ /* 0x000fe80000100800 */
[----:B------:R-:W-:Y:S01]  /*391f0*/  STL [R1+0x3d0c], R0 ;  /* 0x003d0c0001007387 */ /* 0x000fe20000100800 */
[C---:B---3--:R-:W-:Y:S08]  /*39200*/  HMMA.1688.F32.TF32 R88, R80.reuse, R30, R108 ;  /* 0x0000001e5058723c */ /* 0x048ff0000008106c */
[----:B-1----:R-:W-:Y:S11]  /*39210*/  HMMA.1688.F32.TF32 R92, R80, R34, R248 ;  /* 0x00000022505c723c */ /* 0x002ff600000810f8 */
[----:B------:R-:W-:Y:S11]  /*39220*/  @!UPT UIADD3 URZ, URZ, URZ, URZ ;  /* 0x0000003f3f3ff290 */ /* 0x000ff6000fffe03f */
[----:B------:R-:W-:Y:S01]  /*39230*/  @!UPT UIADD3 URZ, URZ, URZ, URZ ;  /* 0x0000003f3f3ff290 */ /* 0x000fe2000fffe03f */
[----:B------:R1:W-:Y:S04]  /*39240*/  STL.64 [R1+0x520], R92 ;  /* 0x0005205c01007387 */ /* 0x0003e80000100a00 */
[----:B------:R2:W-:Y:S04]  /*39250*/  STL.64 [R1+0x528], R94 ;  /* 0x0005285e01007387 */ /* 0x0005e80000100a00 */
        /* <DEDUP_REMOVED lines=27> */
[----:B--2---:R-:W2:Y:S04]  /*39410*/  LDL.LU R94, [R1+0x1018] ;  /* 0x00101800015e7983 */ /* 0x004ea80000300800 */
[----:B------:R-:W2:Y:S04]  /*39420*/  LDL.LU R95, [R1+0x101c] ;  /* 0x00101c00015f7983 */ /* 0x000ea80000300800 */
[----:B------:R-:W2:Y:S04]  /*39430*/  LDL.LU R248, [R1+0xfe0] ;  /* 0x000fe00001f87983 */ /* 0x000ea80000300800 */
[----:B------:R-:W2:Y:S04]  /*39440*/  LDL.LU R249, [R1+0xfe4] ;  /* 0x000fe40001f97983 */ /* 0x000ea80000300800 */
[----:B------:R-:W2:Y:S04]  /*39450*/  LDL.LU R250, [R1+0xfe8] ;  /* 0x000fe80001fa7983 */ /* 0x000ea80000300800 */
[----:B------:R-:W2:Y:S01]  /*39460*/  LDL.LU R251, [R1+0xfec] ;  /* 0x000fec0001fb7983 */ /* 0x000ea20000300800 */
[----:B------:R-:W-:-:S02]  /*39470*/  IMAD.MOV.U32 R13, RZ, RZ, R90 ;  /* 0x000000ffff0d7224 */ /* 0x000fc400078e005a */
[----:B------:R-:W-:-:S05]  /*39480*/  IMAD.MOV.U32 R12, RZ, RZ, R91 ;  /* 0x000000ffff0c7224 */ /* 0x000fca00078e005b */
[----:B------:R-:W-:Y:S04]  /*39490*/  STL [R1+0x3cc0], R12 ;  /* 0x003cc00c01007387 */ /* 0x000fe80000100800 */
[----:B------:R-:W-:Y:S01]  /*394a0*/  STL [R1+0x3cbc], R13 ;  /* 0x003cbc0d01007387 */ /* 0x000fe20000100800 */
[C---:B---3--:R-:W-:Y:S11]  /*394b0*/  HMMA.1688.F32.TF32 R88, R80.reuse, R26, R132 ;  /* 0x0000001a5058723c */ /* 0x048ff60000081084 */
[----:B------:R-:W-:Y:S11]  /*394c0*/  @!UPT UIADD3 URZ, URZ, URZ, URZ ;  /* 0x0000003f3f3ff290 */ /* 0x000ff6000fffe03f */
[----:B------:R-:W-:Y:S01]  /*394d0*/  @!UPT UIADD3 URZ, URZ, URZ, URZ ;  /* 0x0000003f3f3ff290 */ /* 0x000fe2000fffe03f */
[----:B------:R4:W-:Y:S01]  /*394e0*/  STL [R1+0x5b0], R88 ;  /* 0x0005b05801007387 */ /* 0x0009e20000100800 */
[----:B------:R-:W-:Y:S02]  /*394f0*/  IMAD.MOV.U32 R4, RZ, RZ, R89 ;  /* 0x000000ffff047224 */ /* 0x000fe400078e0059 */
[----:B------:R-:W-:Y:S02]  /*39500*/  IMAD.MOV.U32 R5, RZ, RZ, R90 ;  /* 0x000000ffff057224 */ /* 0x000fe400078e005a */
[----:B------:R-:W-:Y:S02]  /*39510*/  IMAD.MOV.U32 R9, RZ, RZ, R91 ;  /* 0x000000ffff097224 */ /* 0x000fe400078e005b */
[C---:B----4-:R-:W-:Y:S11]  /*39520*/  HMMA.1688.F32.TF32 R88, R80.reuse, R22, R100 ;  /* 0x000000165058723c */ /* 0x050ff60000081064 */
[----:B------:R-:W-:Y:S11]  /*39530*/  @!UPT UIADD3 URZ, URZ, URZ, URZ ;  /* 0x0000003f3f3ff290 */ /* 0x000ff6000fffe03f */
[----:B------:R-:W-:Y:S02]  /*39540*/  @!UPT UIADD3 URZ, URZ, URZ, URZ ;  /* 0x0000003f3f3ff290 */ /* 0x000fe4000fffe03f */
[----:B------:R-:W-:Y:S02]  /*39550*/  IMAD.MOV.U32 R181, RZ, RZ, R88 ;  /* 0x000000ffffb57224 */ /* 0x000fe400078e0058 */
[----:B------:R-:W-:Y:S02]  /*39560*/  IMAD.MOV.U32 R180, RZ, RZ, R89 ;  /* 0x000000ffffb47224 */ /* 0x000fe400078e0059 */
[----:B------:R-:W-:Y:S02]  /*39570*/  IMAD.MOV.U32 R168, RZ, RZ, R90 ;  /* 0x000000ffffa87224 */ /* 0x000fe400078e005a */
[----:B------:R-:W-:Y:S02]  /*39580*/  IMAD.MOV.U32 R169, RZ, RZ, R91 ;  /* 0x000000ffffa97224 */ /* 0x000fe400078e005b */
[C---:B------:R-:W-:Y:S01]  /*39590*/  HMMA.1688.F32.TF32 R88, R80.reuse, R18, R96 ;  /* 0x000000125058723c */ /* 0x040fe20000081060 */
[----:B------:R-:W-:Y:S04]  /*395a0*/  STL [R1+0x3cc4], R4 ;  /* 0x003cc40401007387 */ /* 0x000fe80000100800 */
[----:B------:R-:W-:Y:S04]  /*395b0*/  STL [R1+0x3cb8], R5 ;  /* 0x003cb80501007387 */ /* 0x000fe80000100800 */
[----:B------:R-:W-:Y:S11]  /*395c0*/  STL [R1+0x3cb4], R9 ;  /* 0x003cb40901007387 */ /* 0x000ff60000100800 */
[----:B------:R-:W-:Y:S04]  /*395d0*/  @!UPT UIADD3 URZ, URZ, URZ, URZ ;  /* 0x0000003f3f3ff290 */ /* 0x000fe8000fffe03f */
[----:B------:R-:W-:Y:S02]  /*395e0*/  IMAD.MOV.U32 R184, RZ, RZ, R88 ;  /* 0x000000ffffb87224 */ /* 0x000fe400078e0058 */
[----:B------:R-:W-:Y:S02]  /*395f0*/  IMAD.MOV.U32 R185, RZ, RZ, R89 ;  /* 0x000000ffffb97224 */ /* 0x000fe400078e0059 */
[----:B------:R-:W-:Y:S02]  /*39600*/  IMAD.MOV.U32 R160, RZ, RZ, R90 ;  /* 0x000000ffffa07224 */ /* 0x000fe400078e005a */
[----:B------:R-:W-:Y:S01]  /*39610*/  IMAD.MOV.U32 R161, RZ, RZ, R91 ;  /* 0x000000ffffa17224 */ /* 0x000fe200078e005b */
[C---:B--2---:R-:W-:Y:S08]  /*39620*/  HMMA.1688.F32.TF32 R92, R80.reuse, R194, R92 ;  /* 0x000000c2505c723c */ /* 0x044ff0000008105c */
[C---:B------:R-:W-:Y:S01]  /*39630*/  HMMA.1688.F32.TF32 R88, R80.reuse, R190, R236 ;  /* 0x000000be5058723c */ /* 0x040fe200000810ec */
[----:B------:R-:W-:Y:S04]  /*39640*/  STL [R1+0x3c6c], R181 ;  /* 0x003c6cb501007387 */ /* 0x000fe80000100800 */
[----:B------:R-:W-:Y:S04]  /*39650*/  STL [R1+0x3c68], R180 ;  /* 0x003c68b401007387 */ /* 0x000fe80000100800 */
[----:B------:R-:W-:Y:S04]  /*39660*/  STL [R1+0x3c64], R168 ;  /* 0x003c64a801007387 */ /* 0x000fe80000100800 */
[----:B------:R-:W-:Y:S01]  /*39670*/  STL [R1+0x3c60], R169 ;  /* 0x003c60a901007387 */ /* 0x000fe20000100800 */
[C---:B------:R-:W-:Y:S03]  /*39680*/  HMMA.1688.F32.TF32 R96, R80.reuse, R186, R244 ;  /* 0x000000ba5060723c */ /* 0x040fe600000810f4 */
        /* <DEDUP_REMOVED lines=8> */
[C---:B-1----:R-:W-:Y:S08]  /*39710*/  HMMA.1688.F32.TF32 R92, R80.reuse, R182, R248 ;  /* 0x000000b6505c723c */ /* 0x042ff000000810f8 */
[C---:B--2---:R-:W-:Y:S01]  /*39720*/  HMMA.1688.F32.TF32 R88, R80.reuse, R178, R108 ;  /* 0x000000b25058723c */ /* 0x044fe2000008106c */
[----:B------:R-:W-:Y:S04]  /*39730*/  STL.64 [R1+0x19c0], R96 ;  /* 0x0019c06001007387 */ /* 0x000fe80000100a00 */
[----:B------:R-:W-:Y:S04]  /*39740*/  STL.64 [R1+0x19c8], R98 ;  /* 0x0019c86201007387 */ /* 0x000fe80000100a00 */
[----:B------:R-:W2:Y:S06]  /*39750*/  LDL.LU R244, [R1+0xf70] ;  /* 0x000f700001f47983 */ /* 0x000eac0000300800 */
        /* <DEDUP_REMOVED lines=51> */
[C---:B----4-:R-:W-:Y:S03]  /*39a90*/  HMMA.1688.F32.TF32 R88, R80.reuse, R174, R236 ;  /* 0x000000ae5058723c */ /* 0x050fe600000810ec */
[----:B------:R-:W4:Y:S05]  /*39aa0*/  LDL.LU R236, [R1+0x2c40] ;  /* 0x002c400001ec7983 */ /* 0x000f2a0000300800 */
[C---:B--2---:R-:W-:Y:S11]  /*39ab0*/  HMMA.1688.F32.TF32 R120, R80.reuse, R170, R196 ;  /* 0x000000aa5078723c */ /* 0x044ff600000810c4 */
[----:B------:R-:W-:Y:S04]  /*39ac0*/  @!UPT UIADD3 URZ, URZ, URZ, URZ ;  /* 0x0000003f3f3ff290 */ /* 0x000fe8000fffe03f */
[----:B------:R-:W-:Y:S04]  /*39ad0*/  STL.64 [R1+0x1990], R88 ;  /* 0x0019905801007387 */ /* 0x000fe80000100a00 */
[----:B------:R1:W-:Y:S01]  /*39ae0*/  STL.64 [R1+0x1998], R90 ;  /* 0x0019985a01007387 */ /* 0x0003e20000100a00 */
[C---:B------:R-:W-:Y:S03]  /*39af0*/  HMMA.1688.F32.TF32 R116, R80.reuse, R162, R136 ;  /* 0x000000a25074723c */ /* 0x040fe60000081088 */
[----:B------:R-:W4:Y:S04]  /*39b00*/  LDL.LU R237, [R1+0x2c44] ;  /* 0x002c440001ed7983 */ /* 0x000f280000300800 */
[----:B------:R-:W4:Y:S01]  /*39b10*/  LDL.LU R238, [R1+0x2c48] ;  /* 0x002c480001ee7983 */ /* 0x000f220000300800 */
[C---:B-1----:R-:W-:Y:S03]  /*39b20*/  HMMA.1688.F32.TF32 R88, R80.reuse, R166, R140 ;  /* 0x000000a65058723c */ /* 0x042fe6000008108c */
[----:B------:R-:W4:Y:S04]  /*39b30*/  LDL.LU R239, [R1+0x2c4c] ;  /* 0x002c4c0001ef7983 */ /* 0x000f280000300800 */
[----:B------:R-:W-:Y:S01]  /*39b40*/  STL.64 [R1+0x1980], R120 ;  /* 0x0019807801007387 */ /* 0x000fe20000100a00 */
[C---:B------:R-:W-:Y:S03]  /*39b50*/  HMMA.1688.F32.TF32 R104, R80.reuse, R158, R104 ;  /* 0x0000009e5068723c */ /* 0x040fe60000081068 */
[----:B------:R-:W-:Y:S11]  /*39b60*/  STL.64 [R1+0x1988], R122 ;  /* 0x0019887a01007387 */ /* 0x000ff60000100a00 */
[----:B------:R-:W-:Y:S01]  /*39b70*/  @!UPT UIADD3 URZ, URZ, URZ, URZ ;  /* 0x0000003f3f3ff290 */ /* 0x000fe2000fffe03f */
[----:B------:R-:W-:Y:S04]  /*39b80*/  STL.64 [R1+0x1970], R88 ;  /* 0x0019705801007387 */ /* 0x000fe80000100a00 */
[----:B------:R1:W-:Y:S02]  /*39b90*/  STL.64 [R1+0x1978], R90 ;  /* 0x0019785a01007387 */ /* 0x0003e40000100a00 */
[C---:B-1----:R-:W-:Y:S02]  /*39ba0*/  HMMA.1688.F32.TF32 R88, R80.reuse, R154, R244 ;  /* 0x0000009a5058723c */ /* 0x042fe400000810f4 */
[----:B------:R-:W-:Y:S04]  /*39bb0*/  STL.64 [R1+0x1960], R116 ;  /* 0x0019607401007387 */ /* 0x000fe80000100a00 */
[----:B------:R-:W-:Y:S04]  /*39bc0*/  STL.64 [R1+0x1968], R118 ;  /* 0x0019687601007387 */ /* 0x000fe80000100a00 */
[----:B------:R-:W2:Y:S04]  /*39bd0*/  LDL.LU R244, [R1+0x2bf0] ;  /* 0x002bf00001f47983 */ /* 0x000ea80000300800 */
[----:B------:R-:W-:Y:S04]  /*39be0*/  STL.64 [R1+0x1950], R104 ;  /* 0x0019506801007387 */ /* 0x000fe80000100a00 */
[----:B------:R-:W-:Y:S05]  /*39bf0*/  STL.64 [R1+0x1958], R106 ;  /* 0x0019586a01007387 */ /* 0x000fea0000100a00 */
[----:B------:R-:W-:Y:S04]  /*39c00*/  STL.64 [R1+0x1940], R88 ;  /* 0x0019405801007387 */ /* 0x000fe80000100a00 */
[----:B------:R1:W-:Y:S04]  /*39c10*/  STL.64 [R1+0x1948], R90 ;  /* 0x0019485a01007387 */ /* 0x0003e80000100a00 */
[----:B------:R-:W2:Y:S04]  /*39c20*/  LDL.LU R245, [R1+0x2bf4] ;  /* 0x002bf40001f57983 */ /* 0x000ea80000300800 */
[----:B------:R-:W2:Y:S01]  /*39c30*/  LDL.LU R246, [R1+0x2bf8] ;  /* 0x002bf80001f67983 */ /* 0x000ea20000300800 */
[C---:B-1----:R-:W-:Y:S03]  /*39c40*/  HMMA.1688.F32.TF32 R88, R80.reuse, R14, R248 ;  /* 0x0000000e5058723c */ /* 0x042fe600000810f8 */
[----:B------:R-:W2:Y:S04]  /*39c50*/  LDL.LU R247, [R1+0x2bfc] ;  /* 0x002bfc0001f77983 */ /* 0x000ea80000300800 */
[----:B------:R-:W2:Y:S11]  /*39c60*/  LDL.LU R248, [R1+0x2ba0] ;  /* 0x002ba00001f87983 */ /* 0x000eb60000300800 */
[----:B------:R-:W-:Y:S05]  /*39c70*/  @!UPT UIADD3 URZ, URZ, URZ, URZ ;  /* 0x0000003f3f3ff290 */ /* 0x000fea000fffe03f */
[----:B------:R-:W-:Y:S04]  /*39c80*/  STL.64 [R1+0x1930], R88 ;  /* 0x0019305801007387 */ /* 0x000fe80000100a00 */
[----:B------:R1:W-:Y:S04]  /*39c90*/  STL.64 [R1+0x1938], R90 ;  /* 0x0019385a01007387 */ /* 0x0003e80000100a00 */
[----:B------:R-:W2:Y:S04]  /*39ca0*/  LDL.LU R249, [R1+0x2ba4] ;  /* 0x002ba40001f97983 */ /* 0x000ea80000300800 */
[----:B------:R-:W2:Y:S04]  /*39cb0*/  LDL.LU R250, [R1+0x2ba8] ;  /* 0x002ba80001fa7983 */ /* 0x000ea80000300800 */
[----:B------:R-:W2:Y:S01]  /*39cc0*/  LDL.LU R251, [R1+0x2bac] ;  /* 0x002bac0001fb7983 */ /* 0x000ea20000300800 */
[C---:B------:R-:W-:Y:S08]  /*39cd0*/  HMMA.1688.F32.TF32 R104, R80.reuse, R10, R132 ;  /* 0x0000000a5068723c */ /* 0x040ff00000081084 */
[----:B------:R-:W-:Y:S08]  /*39ce0*/  HMMA.1688.F32.TF32 R80, R80, R6, R112 ;  /* 0x000000065050723c */ /* 0x000ff00000081070 */
[C---:B-1----:R-:W-:Y:S07]  /*39cf0*/  HMMA.1688.F32.TF32 R88, R84.reuse, R78, R100 ;  /* 0x0000004e5458723c */ /* 0x042fee0000081064 */
[----:B------:R-:W-:Y:S01]  /*39d00*/  STL.64 [R1+0x1920], R104 ;  /* 0x0019206801007387 */ /* 0x000fe20000100a00 */
[C---:B---3--:R-:W-:Y:S03]  /*39d10*/  HMMA.1688.F32.TF32 R96, R84.reuse, R70, R96 ;  /* 0x000000465460723c */ /* 0x048fe60000081060 */
[----:B------:R-:W-:Y:S04]  /*39d20*/  STL.64 [R1+0x1928], R106 ;  /* 0x0019286a01007387 */ /* 0x000fe80000100a00 */
[----:B------:R-:W-:Y:S01]  /*39d30*/  STL.64 [R1+0x1910], R80 ;  /* 0x0019105001007387 */ /* 0x000fe20000100a00 */
[----:B------:R-:W-:Y:S03]  /*39d40*/  HMMA.1688.F32.TF32 R92, R84, R146, R92 ;  /* 0x00000092545c723c */ /* 0x000fe6000008105c */
[----:B------:R-:W-:Y:S04]  /*39d50*/  STL.64 [R1+0x1918], R82 ;  /* 0x0019185201007387 */ /* 0x000fe80000100a00 */
[----:B------:R1:W-:Y:S01]  /*39d60*/  STL.64 [R1+0x18], R90 ;  /* 0x0000185a01007387 */ /* 0x0003e20000100a00 */
[----:B------:R-:W-:-:S02]  /*39d70*/  IMAD.MOV.U32 R60, RZ, RZ, R88 ;  /* 0x000000ffff3c7224 */ /* 0x000fc400078e0058 */
[----:B------:R-:W-:Y:S01]  /*39d80*/  IMAD.MOV.U32 R61, RZ, RZ, R89 ;  /* 0x000000ffff3d7224 */ /* 0x000fe200078e0059 */
[----:B------:R-:W-:Y:S01]  /*39d90*/  LDS R80, [R3+0x4700] ;  /* 0x0047000003507984 */ /* 0x000fe20000000800 */
[----:B------:R-:W-:Y:S02]  /*39da0*/  IMAD.MOV.U32 R134, RZ, RZ, R40 ;  /* 0x000000ffff867224 */ /* 0x000fe400078e0028 */
[----:B------:R-:W-:Y:S01]  /*39db0*/  IMAD.MOV.U32 R135, RZ, RZ, R41 ;  /* 0x000000ffff877224 */ /* 0x000fe200078e0029 */
[----:B------:R-:W-:Y:S01]  /*39dc0*/  LDS R82, [R3+0x6700] ;  /* 0x0067000003527984 */ /* 0x000fe20000000800 */
[C---:B-1----:R-:W-:Y:S03]  /*39dd0*/  HMMA.1688.F32.TF32 R88, R84.reuse, R74, R108 ;  /* 0x0000004a5458723c */ /* 0x042fe6000008106c */
[----:B------:R-:W-:Y:S04]  /*39de0*/  STL.64 [R1+0x90], R96 ;  /* 0x0000906001007387 */ /* 0x000fe80000100a00 */
[----:B------:R-:W-:Y:S04]  /*39df0*/  STL.64 [R1+0x98], R98 ;  /* 0x0000986201007387 */ /* 0x000fe80000100a00 */
[----:B------:R-:W3:Y:S04]  /*39e00*/  LDL.LU R108, [R1+0x2b40] ;  /* 0x002b4000016c7983 */ /* 0x000ee80000300800 */
[----:B------:R-:W-:Y:S04]  /*39e10*/  STL.64 [R1+0x80], R92 ;  /* 0x0000805c01007387 */ /* 0x000fe80000100a00 */
[----:B------:R-:W-:Y:S04]  /*39e20*/  STL.64 [R1+0x88], R94 ;  /* 0x0000885e01007387 */ /* 0x000fe80000100a00 */
[----:B------:R-:W-:Y:S04]  /*39e30*/  LDS R81, [R240+0x4700] ;  /* 0x00470000f0517984 */ /* 0x000fe80000000800 */
[----:B------:R-:W-:Y:S04]  /*39e40*/  STL.64 [R1+0x150], R88 ;  /* 0x0001505801007387 */ /* 0x000fe80000100a00 */
[----:B------:R4:W-:Y:S04]  /*39e50*/  STL.64 [R1+0x158], R90 ;  /* 0x0001585a01007387 */ /* 0x0009e80000100a00 */
[----:B------:R-:W3:Y:S04]  /*39e60*/  LDL.LU R109, [R1+0x2b44] ;  /* 0x002b4400016d7983 */ /* 0x000ee80000300800 */
[----:B------:R-:W3:Y:S04]  /*39e70*/  LDL.LU R110, [R1+0x2b48] ;  /* 0x002b4800016e7983 */ /* 0x000ee80000300800 */
[----:B------:R-:W3:Y:S04]  /*39e80*/  LDL.LU R111, [R1+0x2b4c] ;  /* 0x002b4c00016f7983 */ /* 0x000ee80000300800 */
[----:B------:R-:W1:Y:S01]  /*39e90*/  LDS R83, [R240+0x6700] ;  /* 0x00670000f0537984 */ /* 0x000e620000000800 */
[C---:B----4-:R-:W-:Y:S11]  /*39ea0*/  HMMA.1688.F32.TF32 R88, R84.reuse, R150, R236 ;  /* 0x000000965458723c */ /* 0x050ff600000810ec */
[----:B------:R-:W-:Y:S11]  /*39eb0*/  @!UPT UIADD3 URZ, URZ, URZ, URZ ;  /* 0x0000003f3f3ff290 */ /* 0x000ff6000fffe03f */
[----:B------:R-:W-:Y:S01]  /*39ec0*/  @!UPT UIADD3 URZ, URZ, URZ, URZ ;  /* 0x0000003f3f3ff290 */ /* 0x000fe2000fffe03f */
[----:B------:R2:W-:Y:S01]  /*39ed0*/  STL.64 [R1+0x140], R88 ;  /* 0x0001405801007387 */ /* 0x0005e20000100a00 */
[----:B------:R-:W-:Y:S02]  /*39ee0*/  IMAD.MOV.U32 R44, RZ, RZ, R90 ;  /* 0x000000ffff2c7224 */ /* 0x000fe400078e005a */
[----:B------:R-:W-:Y:S01]  /*39ef0*/  IMAD.MOV.U32 R45, RZ, RZ, R91 ;  /* 0x000000ffff2d7224 */ /* 0x000fe200078e005b */
[----:B------:R-:W4:Y:S04]  /*39f00*/  LDL.LU R92, [R1+0x2ae0] ;  /* 0x002ae000015c7983 */ /* 0x000f280000300800 */
[----:B------:R-:W4:Y:S04]  /*39f10*/  LDL.LU R93, [R1+0x2ae4] ;  /* 0x002ae400015d7983 */ /* 0x000f280000300800 */
[----:B------:R-:W4:Y:S04]  /*39f20*/  LDL.LU R94, [R1+0x2ae8] ;  /* 0x002ae800015e7983 */ /* 0x000f280000300800 */
[----:B------:R-:W4:Y:S04]  /*39f30*/  LDL.LU R95, [R1+0x2aec] ;  /* 0x002aec00015f7983 */ /* 0x000f280000300800 */
[----:B------:R-:W-:Y:S04]  /*39f40*/  STL [R1+0x3e8c], R44 ;  /* 0x003e8c2c01007387 */ /* 0x000fe80000100800 */
[----:B------:R-:W-:Y:S01]  /*39f50*/  STL [R1+0x3e88], R45 ;  /* 0x003e882d01007387 */ /* 0x000fe20000100800 */
[C---:B--2---:R-:W-:Y:S11]  /*39f60*/  HMMA.1688.F32.TF32 R88, R84.reuse, R66, R244 ;  /* 0x000000425458723c */ /* 0x044ff600000810f4 */
[----:B------:R-:W-:Y:S11]  /*39f70*/  @!UPT UIADD3 URZ, URZ, URZ, URZ ;  /* 0x0000003f3f3ff290 */ /* 0x000ff6000fffe03f */
[----:B------:R-:W-:Y:S01]  /*39f80*/  @!UPT UIADD3 URZ, URZ, URZ, URZ ;  /* 0x0000003f3f3ff290 */ /* 0x000fe2000fffe03f */
[----:B------:R-:W-:Y:S01]  /*39f90*/  STL [R1+0x210], R88 ;  /* 0x0002105801007387 */ /* 0x000fe20000100800 */
[----:B------:R-:W-:Y:S02]  /*39fa0*/  IMAD.MOV.U32 R49, RZ, RZ, R89 ;  /* 0x000000ffff317224 */ /* 0x000fe400078e0059 */
[----:B------:R-:W-:Y:S01]  /*39fb0*/  IMAD.MOV.U32 R48, RZ, RZ, R90 ;  /* 0x000000ffff307224 */ /* 0x000fe200078e005a */
[----:B------:R2:W-:Y:S02]  /*39fc0*/  STL [R1+0x21c], R91 ;  /* 0x00021c5b01007387 */ /* 0x0005e40000100800 */
[----:B--2---:R-:W-:Y:S02]  /*39fd0*/  HMMA.1688.F32.TF32 R88, R84, R62, R248 ;  /* 0x0000003e5458723c */ /* 0x004fe400000810f8 */
[----:B------:R-:W-:Y:S04]  /*39fe0*/  STL [R1+0x3eec], R48 ;  /* 0x003eec3001007387 */ /* 0x000fe80000100800 */
[----:B------:R-:W-:Y:S11]  /*39ff0*/  STL [R1+0x3ee0], R49 ;  /* 0x003ee03101007387 */ /* 0x000ff60000100800 */
[----:B------:R-:W-:Y:S06]  /*3a000*/  @!UPT UIADD3 URZ, URZ, URZ, URZ ;  /* 0x0000003f3f3ff290 */ /* 0x000fec000fffe03f */
        /* <DEDUP_REMOVED lines=14> */
[----:B------:R-:W2:Y:S01]  /*3a0f0*/  LDL.LU R251, [R1+0x298c] ;  /* 0x00298c0001fb7983 */ /* 0x000ea20000300800 */
[----:B---3--:R-:W-:Y:S03]  /*3a100*/  HMMA.1688.F32.TF32 R88, R84, R58, R108 ;  /* 0x0000003a5458723c */ /* 0x008fe6000008106c */
[----:B------:R-:W-:Y:S04]  /*3a110*/  STL [R1+0x3e74], R242 ;  /* 0x003e74f201007387 */ /* 0x000fe80000100800 */
[----:B------:R-:W-:Y:S11]  /*3a120*/  STL [R1+0x3e70], R243 ;  /* 0x003e70f301007387 */ /* 0x000ff60000100800 */
[----:B------:R-:W-:Y:S05]  /*3a130*/  @!UPT UIADD3 URZ, URZ, URZ, URZ ;  /* 0x0000003f3f3ff290 */ /* 0x000fea000fffe03f */
[----:B------:R-:W-:Y:S04]  /*3a140*/  STL [R1+0x2d0], R88 ;  /* 0x0002d05801007387 */ /* 0x000fe80000100800 */
[----:B------:R4:W-:Y:S04]  /*3a150*/  STL [R1+0x2dc], R91 ;  /* 0x0002dc5b01007387 */ /* 0x0009e80000100800 */
[----:B------:R-:W3:Y:S04]  /*3a160*/  LDL.LU R108, [R1+0x2820] ;  /* 0x00282000016c7983 */ /* 0x000ee80000300800 */
[----:B------:R-:W3:Y:S04]  /*3a170*/  LDL.LU R109, [R1+0x2824] ;  /* 0x00282400016d7983 */ /* 0x000ee80000300800 */
[----:B------:R-:W3:Y:S04]  /*3a180*/  LDL.LU R110, [R1+0x2828] ;  /* 0x00282800016e7983 */ /* 0x000ee80000300800 */
[----:B------:R-:W3:Y:S01]  /*3a190*/  LDL.LU R111, [R1+0x282c] ;  /* 0x00282c00016f7983 */ /* 0x000ee20000300800 */
[----:B------:R-:W-:-:S02]  /*3a1a0*/  IMAD.MOV.U32 R37, RZ, RZ, R89 ;  /* 0x000000ffff257224 */ /* 0x000fc400078e0059 */
[----:B------:R-:W-:-:S05]  /*3a1b0*/  IMAD.MOV.U32 R36, RZ, RZ, R90 ;  /* 0x000000ffff247224 */ /* 0x000fca00078e005a */
[----:B------:R-:W-:Y:S04]  /*3a1c0*/  STL [R1+0x3e6c], R36 ;  /* 0x003e6c2401007387 */ /* 0x000fe80000100800 */
[----:B------:R-:W-:Y:S01]  /*3a1d0*/  STL [R1+0x3e68], R37 ;  /* 0x003e682501007387 */ /* 0x000fe20000100800 */
[C---:B----4-:R-:W-:Y:S03]  /*3a1e0*/  HMMA.1688.F32.TF32 R88, R84.reuse, R54, R92 ;  /* 0x000000365458723c */ /* 0x050fe6000008105c */
[----:B------:R-:W4:Y:S11]  /*3a1f0*/  LDL.LU R92, [R1+0x25a0] ;  /* 0x0025a000015c7983 */ /* 0x000f360000300800 */
[----:B------:R-:W-:Y:S09]  /*3a200*/  @!UPT UIADD3 URZ, URZ, URZ, URZ ;  /* 0x0000003f3f3ff290 */ /* 0x000ff2000fffe03f */
        /* <DEDUP_REMOVED lines=16> */
[----:B------:R2:W-:Y:S01]  /*3a310*/  STL.64 [R1+0x368], R90 ;  /* 0x0003685a01007387 */ /* 0x0005e20000100a00 */
[----:B------:R-:W-:Y:S02]  /*3a320*/  IMAD.MOV.U32 R32, RZ, RZ, R88 ;  /* 0x000000ffff207224 */ /* 0x000fe400078e0058 */
[----:B------:R-:W-:Y:S01]  /*3a330*/  IMAD.MOV.U32 R28, RZ, RZ, R89 ;  /* 0x000000ffff1c7224 */ /* 0x000fe200078e0059 */
[----:B------:R-:W4:Y:S01]  /*3a340*/  LDL.LU R236, [R1+0x2510] ;  /* 0x0025100001ec7983 */ /* 0x000f220000300800 */
[C---:B--2---:R-:W-:Y:S11]  /*3a350*/  HMMA.1688.F32.TF32 R88, R84.reuse, R46, R244 ;  /* 0x0000002e5458723c */ /* 0x044ff600000810f4 */
[----:B------:R-:W-:Y:S11]  /*3a360*/  @!UPT UIADD3 URZ, URZ, URZ, URZ ;  /* 0x0000003f3f3ff290 */ /* 0x000ff6000fffe03f */
[----:B------:R-:W-:Y:S01]  /*3a370*/  @!UPT UIADD3 URZ, URZ, URZ, URZ ;  /* 0x0000003f3f3ff290 */ /* 0x000fe2000fffe03f */
[----:B------:R-:W-:Y:S04]  /*3a380*/  STL.64 [R1+0x350], R88 ;  /* 0x0003505801007387 */ /* 0x000fe80000100a00 */
[----:B------:R2:W-:Y:S04]  /*3a390*/  STL.64 [R1+0x358], R90 ;  /* 0x0003585a01007387 */ /* 0x0005e80000100a00 */
[----:B------:R-:W4:Y:S04]  /*3a3a0*/  LDL.LU R237, [R1+0x2514] ;  /* 0x0025140001ed7983 */ /* 0x000f280000300800 */
[----:B------:R-:W4:Y:S01]  /*3a3b0*/  LDL.LU R238, [R1+0x2518] ;  /* 0x0025180001ee7983 */ /* 0x000f220000300800 */
[----:B--2---:R-:W-:Y:S03]  /*3a3c0*/  HMMA.1688.F32.TF32 R88, R84, R42, R248 ;  /* 0x0000002a5458723c */ /* 0x004fe600000810f8 */
[----:B------:R-:W2:Y:S11]  /*3a3d0*/  LDL.LU R239, [R1+0x251c] ;  /* 0x00251c0001ef7983 */ /* 0x000eb60000300800 */
[----:B------:R-:W-:Y:S09]  /*3a3e0*/  @!UPT UIADD3 URZ, URZ, URZ, URZ ;  /* 0x0000003f3f3ff290 */ /* 0x000ff2000fffe03f */
[----:B------:R-:W-:Y:S01]  /*3a3f0*/  STL.64 [R1+0x3f0], R88 ;  /* 0x0003f05801007387 */ /* 0x000fe20000100a00 */
[----:B------:R-:W-:-:S03]  /*3a400*/  IMAD.MOV.U32 R25, RZ, RZ, R91 ;  /* 0x000000ffff197224 */ /* 0x000fc600078e005b */
[----:B------:R3:W-:Y:S04]  /*3a410*/  STL [R1+0x3f8], R90 ;  /* 0x0003f85a01007387 */ /* 0x0007e80000100800 */
[----:B------:R-:W2:Y:S04]  /*3a420*/  LDL.LU R244, [R1+0x2450] ;  /* 0x0024500001f47983 */ /* 0x000ea80000300800 */
[----:B------:R-:W2:Y:S01]  /*3a430*/  LDL.LU R245, [R1+0x2454] ;  /* 0x0024540001f57983 */ /* 0x000ea20000300800 */
[----:B---3--:R-:W-:Y:S03]  /*3a440*/  HMMA.1688.F32.TF32 R88, R84, R38, R108 ;  /* 0x000000265458723c */ /* 0x008fe6000008106c */
[----:B------:R-:W3:Y:S04]  /*3a450*/  LDL.LU R246, [R1+0x2458] ;  /* 0x0024580001f67983 */ /* 0x000ee80000300800 */
[----:B------:R-:W3:Y:S04]  /*3a460*/  LDL.LU R247, [R1+0x245c] ;  /* 0x00245c0001f77983 */ /* 0x000ee80000300800 */
[----:B------:R-:W-:Y:S11]  /*3a470*/  STL [R1+0x3d80], R25 ;  /* 0x003d801901007387 */ /* 0x000ff60000100800 */
[----:B------:R-:W-:Y:S01]  /*3a480*/  @!UPT UIADD3 URZ, URZ, URZ, URZ ;  /* 0x0000003f3f3ff290 */ /* 0x000fe2000fffe03f */
        /* <DEDUP_REMOVED lines=10> */
[----:B------:R-:W-:Y:S02]  /*3a530*/  IMAD.MOV.U32 R0, RZ, RZ, R89 ;  /* 0x000000ffff007224 */ /* 0x000fe400078e0059 */
[----:B------:R-:W-:-:S03]  /*3a540*/  IMAD.MOV.U32 R16, RZ, RZ, R91 ;  /* 0x000000ffff107224 */ /* 0x000fc600078e005b */
[----:B------:R-:W-:Y:S04]  /*3a550*/  STL [R1+0x3d64], R0 ;  /* 0x003d640001007387 */ /* 0x000fe80000100800 */
[----:B------:R-:W-:Y:S04]  /*3a560*/  STL [R1+0x3d58], R2 ;  /* 0x003d580201007387 */ /* 0x000fe80000100800 */
[----:B------:R-:W-:Y:S01]  /*3a570*/  STL [R1+0x3d1c], R16 ;  /* 0x003d1c1001007387 */ /* 0x000fe20000100800 */
[C---:B----4-:R-:W-:Y:S08]  /*3a580*/  HMMA.1688.F32.TF32 R88, R84.reuse, R26, R92 ;  /* 0x0000001a5458723c */ /* 0x050ff0000008105c */
[C---:B------:R-:W-:Y:S08]  /*3a590*/  HMMA.1688.F32.TF32 R96, R84.reuse, R30, R96 ;  /* 0x0000001e5460723c */ /* 0x040ff00000081060 */
[----:B------:R-:W-:Y:S08]  /*3a5a0*/  HMMA.1688.F32.TF32 R100, R84, R34, R100 ;  /* 0x000000225464723c */ /* 0x000ff00000081064 */
[----:B------:R-:W-:-:S02]  /*3a5b0*/  IMAD.MOV.U32 R5, RZ, RZ, R88 ;  /* 0x000000ffff057224 */ /* 0x000fc400078e0058 */
[----:B------:R-:W-:Y:S02]  /*3a5c0*/  IMAD.MOV.U32 R9, RZ, RZ, R89 ;  /* 0x000000ffff097224 */ /* 0x000fe400078e0059 */
[----:B------:R-:W-:-:S11]  /*3a5d0*/  IMAD.MOV.U32 R8, RZ, RZ, R90 ;  /* 0x000000ffff087224 */ /* 0x000fd600078e005a */
[----:B------:R-:W-:Y:S04]  /*3a5e0*/  STL.64 [R1+0x4b0], R100 ;  /* 0x0004b06401007387 */ /* 0x000fe80000100a00 */
[----:B------:R-:W-:Y:S04]  /*3a5f0*/  STL.64 [R1+0x4b8], R102 ;  /* 0x0004b86601007387 */ /* 0x000fe80000100a00 */
[----:B------:R-:W-:Y:S04]  /*3a600*/  STL.64 [R1+0x4a0], R96 ;  /* 0x0004a06001007387 */ /* 0x000fe80000100a00 */
[----:B------:R-:W-:Y:S04]  /*3a610*/  STL.64 [R1+0x4a8], R98 ;  /* 0x0004a86201007387 */ /* 0x000fe80000100a00 */
[----:B------:R2:W-:Y:S04]  /*3a620*/  STL [R1+0x55c], R91 ;  /* 0x00055c5b01007387 */ /* 0x0005e80000100800 */
[----:B------:R-:W-:Y:S04]  /*3a630*/  STL [R1+0x3cd0], R8 ;  /* 0x003cd00801007387 */ /* 0x000fe80000100800 */
[----:B------:R-:W-:Y:S04]  /*3a640*/  STL [R1+0x3ccc], R9 ;  /* 0x003ccc0901007387 */ /* 0x000fe80000100800 */
[----:B------:R-:W-:Y:S01]  /*3a650*/  STL [R1+0x3cc8], R5 ;  /* 0x003cc80501007387 */ /* 0x000fe20000100800 */
[C---:B--2---:R-:W-:Y:S11]  /*3a660*/  HMMA.1688.F32.TF32 R88, R84.reuse, R22, R236 ;  /* 0x000000165458723c */ /* 0x044ff600000810ec */
[----:B------:R-:W-:Y:S11]  /*3a670*/  @!UPT UIADD3 URZ, URZ, URZ, URZ ;  /* 0x0000003f3f3ff290 */ /* 0x000ff6000fffe03f */
[----:B------:R-:W-:Y:S02]  /*3a680*/  @!UPT UIADD3 URZ, URZ, URZ, URZ ;  /* 0x0000003f3f3ff290 */ /* 0x000fe4000fffe03f */
[----:B------:R-:W-:Y:S02]  /*3a690*/  IMAD.MOV.U32 R168, RZ, RZ, R88 ;  /* 0x000000ffffa87224 */ /* 0x000fe400078e0058 */
[----:B------:R-:W-:Y:S02]  /*3a6a0*/  IMAD.MOV.U32 R169, RZ, RZ, R89 ;  /* 0x000000ffffa97224 */ /* 0x000fe400078e0059 */
[----:B------:R-:W-:Y:S02]  /*3a6b0*/  IMAD.MOV.U32 R173, RZ, RZ, R90 ;  /* 0x000000ffffad7224 */ /* 0x000fe400078e005a */
[----:B------:R-:W-:Y:S02]  /*3a6c0*/  IMAD.MOV.U32 R172, RZ, RZ, R91 ;  /* 0x000000ffffac7224 */ /* 0x000fe400078e005b */
[C---:B---3--:R-:W-:Y:S03]  /*3a6d0*/  HMMA.1688.F32.TF32 R88, R84.reuse, R18, R244 ;  /* 0x000000125458723c */ /* 0x048fe600000810f4 */
[----:B------:R-:W-:Y:S04]  /*3a6e0*/  STL [R1+0x3cd8], R172 ;  /* 0x003cd8ac01007387 */ /* 0x000fe80000100800 */
[----:B------:R-:W-:Y:S04]  /*3a6f0*/  STL [R1+0x3cd4], R173 ;  /* 0x003cd4ad01007387 */ /* 0x000fe80000100800 */
[----:B------:R-:W-:Y:S11]  /*3a700*/  STL [R1+0x3c84], R169 ;  /* 0x003c84a901007387 */ /* 0x000ff60000100800 */
[----:B------:R-:W-:Y:S02]  /*3a710*/  @!UPT UIADD3 URZ, URZ, URZ, URZ ;  /* 0x0000003f3f3ff290 */ /* 0x000fe4000fffe03f */
[----:B------:R-:W-:Y:S02]  /*3a720*/  IMAD.MOV.U32 R188, RZ, RZ, R88 ;  /* 0x000000ffffbc7224 */ /* 0x000fe400078e0058 */
[----:B------:R-:W-:Y:S02]  /*3a730*/  IMAD.MOV.U32 R189, RZ, RZ, R89 ;  /* 0x000000ffffbd7224 */ /* 0x000fe400078e0059 */
[----:B------:R-:W-:Y:S02]  /*3a740*/  IMAD.MOV.U32 R177, RZ, RZ, R90 ;  /* 0x000000ffffb17224 */ /* 0x000fe400078e005a */
[----:B------:R-:W-:Y:S02]  /*3a750*/  IMAD.MOV.U32 R176, RZ, RZ, R91 ;  /* 0x000000ffffb07224 */ /* 0x000fe400078e005b */
[C---:B------:R-:W-:Y:S08]  /*3a760*/  HMMA.1688.F32.TF32 R88, R84.reuse, R190, R108 ;  /* 0x000000be5458723c */ /* 0x040ff0000008106c */
[C---:B------:R-:W-:Y:S01]  /*3a770*/  HMMA.1688.F32.TF32 R92, R84.reuse, R194, R248 ;  /* 0x000000c2545c723c */ /* 0x040fe200000810f8 */
[----:B------:R-:W-:Y:S04]  /*3a780*/  STL [R1+0x3c80], R168 ;  /* 0x003c80a801007387 */ /* 0x000fe80000100800 */
[----:B------:R-:W-:Y:S04]  /*3a790*/  STL [R1+0x3de8], R176 ;  /* 0x003de8b001007387 */ /* 0x000fe80000100800 */
[----:B------:R-:W-:Y:S04]  /*3a7a0*/  STL [R1+0x3d84], R177 ;  /* 0x003d84b101007387 */ /* 0x000fe80000100800 */
[----:B------:R-:W-:Y:S04]  /*3a7b0*/  STL [R1+0x3d78], R189 ;  /* 0x003d78bd01007387 */ /* 0x000fe80000100800 */
[----:B------:R-:W-:Y:S04]  /*3a7c0*/  STL [R1+0x3d20], R188 ;  /* 0x003d20bc01007387 */ /* 0x000fe80000100800 */
[----:B------:R-:W1:Y:S04]  /*3a7d0*/  LDL.LU R96, [R1+0x2d70] ;  /* 0x002d700001607983 */ /* 0x000e680000300800 */
[----:B------:R2:W-:Y:S04]  /*3a7e0*/  STL.64 [R1+0x1900], R92 ;  /* 0x0019005c01007387 */ /* 0x0005e80000100a00 */
[----:B------:R3:W-:Y:S04]  /*3a7f0*/  STL.64 [R1+0x1908], R94 ;  /* 0x0019085e01007387 */ /* 0x0007e80000100a00 */
[----:B------:R-:W-:Y:S04]  /*3a800*/  STL.64 [R1+0x18f0], R88 ;  /* 0x0018f05801007387 */ /* 0x000fe80000100a00 */
        /* <DEDUP_REMOVED lines=60> */
[C---:B----4-:R-:W-:Y:S08]  /*3abd0*/  HMMA.1688.F32.TF32 R88, R84.reuse, R182, R204 ;  /* 0x000000b65458723c */ /* 0x050ff000000810cc */
[C---:B------:R-:W-:Y:S08]  /*3abe0*/  HMMA.1688.F32.TF32 R112, R84.reuse, R186, R208 ;  /* 0x000000ba5470723c */ /* 0x040ff000000810d0 */
[C---:B--2---:R-:W-:Y:S11]  /*3abf0*/  HMMA.1688.F32.TF32 R92, R84.reuse, R178, R92 ;  /* 0x000000b2545c723c */ /* 0x044ff6000008105c */
[----:B------:R-:W-:Y:S04]  /*3ac00*/  @!UPT UIADD3 URZ, URZ, URZ, URZ ;  /* 0x0000003f3f3ff290 */ /* 0x000fe8000fffe03f */
[----:B------:R-:W-:Y:S04]  /*3ac10*/  STL.64 [R1+0x18e0], R112 ;  /* 0x0018e07001007387 */ /* 0x000fe80000100a00 */
[----:B------:R2:W-:Y:S04]  /*3ac20*/  STL.64 [R1+0x18e8], R114 ;  /* 0x0018e87201007387 */ /* 0x0005e80000100a00 */
[----:B------:R-:W-:Y:S04]  /*3ac30*/  STL.64 [R1+0x18d0], R88 ;  /* 0x0018d05801007387 */ /* 0x000fe80000100a00 */
[----:B------:R4:W-:Y:S01]  /*3ac40*/  STL.64 [R1+0x18d8], R90 ;  /* 0x0018d85a01007387 */ /* 0x0009e20000100a00 */
[C---:B--2---:R-:W-:Y:S08]  /*3ac50*/  HMMA.1688.F32.TF32 R112, R84.reuse, R174, R236 ;  /* 0x000000ae5470723c */ /* 0x044ff000000810ec */
[C---:B----4-:R-:W-:Y:S01]  /*3ac60*/  HMMA.1688.F32.TF32 R88, R84.reuse, R170, R244 ;  /* 0x000000aa5458723c */ /* 0x050fe200000810f4 */
[----:B------:R2:W-:Y:S04]  /*3ac70*/  STL.64 [R1+0x18c0], R92 ;  /* 0x0018c05c01007387 */ /* 0x0005e80000100a00 */
[----:B------:R4:W-:Y:S04]  /*3ac80*/  STL.64 [R1+0x18c8], R94 ;  /* 0x0018c85e01007387 */ /* 0x0009e80000100a00 */
[----:B--2---:R-:W2:Y:S06]  /*3ac90*/  LDL.LU R92, [R1+0x2d00] ;  /* 0x002d0000015c7983 */ /* 0x004eac0000300800 */
[----:B------:R-:W-:Y:S04]  /*3aca0*/  STL.64 [R1+0x18b0], R112 ;  /* 0x0018b07001007387 */ /* 0x000fe80000100a00 */
[----:B------:R-:W-:Y:S04]  /*3acb0*/  STL.64 [R1+0x18b8], R114 ;  /* 0x0018b87201007387 */ /* 0x000fe80000100a00 */
[----:B------:R-:W-:Y:S04]  /*3acc0*/  STL.64 [R1+0x1890], R88 ;  /* 0x0018905801007387 */ /* 0x000fe80000100a00 */
[----:B------:R3:W-:Y:S04]  /*3acd0*/  STL.64 [R1+0x1898], R90 ;  /* 0x0018985a01007387 */ /* 0x0007e80000100a00 */
[----:B------:R-:W2:Y:S04]  /*3ace0*/  LDL.LU R93, [R1+0x2d04] ;  /* 0x002d0400015d7983 */ /* 0x000ea80000300800 */
[----:B----4-:R-:W2:Y:S04]  /*3acf0*/  LDL.LU R94, [R1+0x2d08] ;  /* 0x002d0800015e7983 */ /* 0x010ea80000300800 */
[----:B------:R-:W2:Y:S04]  /*3ad00*/  LDL.LU R95, [R1+0x2d0c] ;  /* 0x002d0c00015f7983 */ /* 0x000ea80000300800 */
[----:B------:R-:W4:Y:S04]  /*3ad10*/  LDL.LU R236, [R1+0x2cd0] ;  /* 0x002cd00001ec7983 */ /* 0x000f280000300800 */
[----:B------:R-:W4:Y:S04]  /*3ad20*/  LDL.LU R237, [R1+0x2cd4] ;  /* 0x002cd40001ed7983 */ /* 0x000f280000300800 */
[----:B------:R-:W4:Y:S04]  /*3ad30*/  LDL.LU R238, [R1+0x2cd8] ;  /* 0x002cd80001ee7983 */ /* 0x000f280000300800 */
[----:B------:R-:W4:Y:S01]  /*3ad40*/  LDL.LU R239, [R1+0x2cdc] ;  /* 0x002cdc0001ef7983 */ /* 0x000f220000300800 */
[C---:B---3--:R-:W-:Y:S03]  /*3ad50*/  HMMA.1688.F32.TF32 R88, R84.reuse, R166, R200 ;  /* 0x000000a65458723c */ /* 0x048fe600000810c8 */
[----:B------:R-:W3:Y:S04]  /*3ad60*/  LDL.LU R244, [R1+0x2c90] ;  /* 0x002c900001f47983 */ /* 0x000ee80000300800 */
[----:B------:R-:W3:Y:S04]  /*3ad70*/  LDL.LU R245, [R1+0x2c94] ;  /* 0x002c940001f57983 */ /* 0x000ee80000300800 */
[----:B------:R-:W3:Y:S04]  /*3ad80*/  LDL.LU R246, [R1+0x2c98] ;  /* 0x002c980001f67983 */ /* 0x000ee80000300800 */
[----:B------:R-:W3:Y:S01]  /*3ad90*/  LDL.LU R247, [R1+0x2c9c] ;  /* 0x002c9c0001f77983 */ /* 0x000ee20000300800 */
[C---:B------:R-:W-:Y:S07]  /*3ada0*/  HMMA.1688.F32.TF32 R112, R84.reuse, R162, R196 ;  /* 0x000000a25470723c */ /* 0x040fee00000810c4 */
[----:B------:R-:W-:Y:S01]  /*3adb0*/  STL.64 [R1+0x1880], R88 ;  /* 0x0018805801007387 */ /* 0x000fe20000100a00 */
[C---:B------:R-:W-:Y:S03]  /*3adc0*/  HMMA.1688.F32.TF32 R116, R84.reuse, R158, R140 ;  /* 0x0000009e5474723c */ /* 0x040fe6000008108c */
[----:B------:R1:W-:Y:S05]  /*3add0*/  STL.64 [R1+0x1888], R90 ;  /* 0x0018885a01007387 */ /* 0x0003ea0000100a00 */
        /* <DEDUP_REMOVED lines=9> */
[----:B-1----:R-:W-:Y:S08]  /*3ae70*/  HMMA.1688.F32.TF32 R88, R84, R6, R100 ;  /* 0x000000065458723c */ /* 0x002ff00000081064 */
[C---:B------:R-:W-:Y:S01]  /*3ae80*/  HMMA.1688.F32.TF32 R84, R80.reuse, R78, R96 ;  /* 0x0000004e5054723c */ /* 0x040fe20000081060 */
[----:B------:R-:W-:Y:S04]  /*3ae90*/  STL.64 [R1+0x1840], R112 ;  /* 0x0018407001007387 */ /* 0x000fe80000100a00 */
[----:B------:R-:W-:Y:S04]  /*3aea0*/  STL.64 [R1+0x1848], R114 ;  /* 0x0018487201007387 */ /* 0x000fe80000100a00 */
[----:B------:R-:W-:Y:S04]  /*3aeb0*/  STL.64 [R1+0x1830], R104 ;  /* 0x0018306801007387 */ /* 0x000fe80000100a00 */
[----:B------:R-:W-:Y:S04]  /*3aec0*/  STL.64 [R1+0x1838], R106 ;  /* 0x0018386a01007387 */ /* 0x000fe80000100a00 */
[----:B------:R-:W-:Y:S04]  /*3aed0*/  STL.64 [R1+0x1810], R88 ;  /* 0x0018105801007387 */ /* 0x000fe80000100a00 */
[----:B------:R1:W-:Y:S04]  /*3aee0*/  STL.64 [R1+0x1818], R90 ;  /* 0x0018185a01007387 */ /* 0x0003e80000100a00 */
[----:B------:R-:W-:Y:S04]  /*3aef0*/  STL.64 [R1], R84 ;  /* 0x0000005401007387 */ /* 0x000fe80000100a00 */
[----:B------:R1:W-:Y:S02]  /*3af00*/  STL.64 [R1+0x8], R86 ;  /* 0x0000085601007387 */ /* 0x0003e40000100a00 */
[C---:B-1----:R-:W-:Y:S02]  /*3af10*/  HMMA.1688.F32.TF32 R88, R80.reuse, R70, R248 ;  /* 0x000000465058723c */ /* 0x042fe400000810f8 */
[----:B------:R-:W3:Y:S04]  /*3af20*/  LDL.LU R248, [R1+0x2c50] ;  /* 0x002c500001f87983 */ /* 0x000ee80000300800 */
[----:B------:R-:W-:Y:S02]  /*3af30*/  LDS R96, [R3+0x4780] ;  /* 0x0047800003607984 */ /* 0x000fe40000000800 */
[C---:B------:R-:W-:Y:S02]  /*3af40*/  HMMA.1688.F32.TF32 R84, R80.reuse, R146, R108 ;  /* 0x000000925054723c */ /* 0x040fe4000008106c */
[----:B------:R-:W-:Y:S04]  /*3af50*/  LDS R98, [R3+0x6780] ;  /* 0x0067800003627984 */ /* 0x000fe80000000800 */
[----:B------:R-:W-:Y:S04]  /*3af60*/  LDS R97, [R240+0x4780] ;  /* 0x00478000f0617984 */ /* 0x000fe80000000800 */
[----:B------:R-:W1:Y:S05]  /*3af70*/  LDS R99, [R240+0x6780] ;  /* 0x00678000f0637984 */ /* 0x000e6a0000000800 */
[----:B------:R-:W-:Y:S04]  /*3af80*/  STL.64 [R1+0x70], R88 ;  /* 0x0000705801007387 */ /* 0x000fe80000100a00 */
[----:B------:R-:W-:Y:S04]  /*3af90*/  STL.64 [R1+0x78], R90 ;  /* 0x0000785a01007387 */ /* 0x000fe80000100a00 */
        /* <DEDUP_REMOVED lines=8> */
[----:B------:R-:W3:Y:S01]  /*3b020*/  LDL.LU R111, [R1+0x2c0c] ;  /* 0x002c0c00016f7983 */ /* 0x000ee20000300800 */
[C---:B--2---:R-:W-:Y:S11]  /*3b030*/  HMMA.1688.F32.TF32 R84, R80.reuse, R74, R92 ;  /* 0x0000004a5054723c */ /* 0x044ff6000008105c */
[----:B------:R-:W-:Y:S11]  /*3b040*/  @!UPT UIADD3 URZ, URZ, URZ, URZ ;  /* 0x0000003f3f3ff290 */ /* 0x000ff6000fffe03f */
[----:B------:R-:W-:Y:S02]  /*3b050*/  @!UPT UIADD3 URZ, URZ, URZ, URZ ;  /* 0x0000003f3f3ff290 */ /* 0x000fe4000fffe03f */
[----:B------:R-:W-:Y:S02]  /*3b060*/  IMAD.MOV.U32 R48, RZ, RZ, R84 ;  /* 0x000000ffff307224 */ /* 0x000fe400078e0054 */
[----:B------:R-:W-:Y:S02]  /*3b070*/  IMAD.MOV.U32 R57, RZ, RZ, R85 ;  /* 0x000000ffff397224 */ /* 0x000fe400078e0055 */
[----:B------:R-:W-:Y:S02]  /*3b080*/  IMAD.MOV.U32 R56, RZ, RZ, R86 ;  /* 0x000000ffff387224 */ /* 0x000fe400078e0056 */
[----:B------:R-:W-:Y:S02]  /*3b090*/  IMAD.MOV.U32 R49, RZ, RZ, R87 ;  /* 0x000000ffff317224 */ /* 0x000fe400078e0057 */
[C---:B----4-:R-:W-:Y:S11]  /*3b0a0*/  HMMA.1688.F32.TF32 R84, R80.reuse, R150, R236 ;  /* 0x000000965054723c */ /* 0x050ff600000810ec */
[----:B------:R-:W-:Y:S11]  /*3b0b0*/  @!UPT UIADD3 URZ, URZ, URZ, URZ ;  /* 0x0000003f3f3ff290 */ /* 0x000ff6000fffe03f */
[----:B------:R-:W-:Y:S01]  /*3b0c0*/  @!UPT UIADD3 URZ, URZ, URZ, URZ ;  /* 0x0000003f3f3ff290 */ /* 0x000fe2000fffe03f */
[----:B------:R3:W-:Y:S01]  /*3b0d0*/  STL.64 [R1+0x128], R86 ;  /* 0x0001285601007387 */ /* 0x0007e20000100a00 */
[----:B------:R-:W-:Y:S02]  /*3b0e0*/  IMAD.MOV.U32 R44, RZ, RZ, R84 ;  /* 0x000000ffff2c7224 */ /* 0x000fe400078e0054 */
[----:B------:R-:W-:Y:S02]  /*3b0f0*/  IMAD.MOV.U32 R45, RZ, RZ, R85 ;  /* 0x000000ffff2d7224 */ /* 0x000fe400078e0055 */
[----:B---3--:R-:W-:Y:S11]  /*3b100*/  HMMA.1688.F32.TF32 R84, R80, R66, R244 ;  /* 0x000000425054723c */ /* 0x008ff600000810f4 */
[----:B------:R-:W-:Y:S11]  /*3b110*/  @!UPT UIADD3 URZ, URZ, URZ, URZ ;  /* 0x0000003f3f3ff290 */ /* 0x000ff6000fffe03f */
[----:B------:R-:W-:Y:S01]  /*3b120*/  @!UPT UIADD3 URZ, URZ, URZ, URZ ;  /* 0x0000003f3f3ff290 */ /* 0x000fe2000fffe03f */
        /* <DEDUP_REMOVED lines=25> */
[----:B------:R-:W4:Y:S04]  /*3b2c0*/  LDL.LU R236, [R1+0x2a10] ;  /* 0x002a100001ec7983 */ /* 0x000f280000300800 */
[----:B------:R-:W4:Y:S01]  /*3b2d0*/  LDL.LU R237, [R1+0x2a14] ;  /* 0x002a140001ed7983 */ /* 0x000f220000300800 */
[----:B--2---:R-:W-:Y:S03]  /*3b2e0*/  HMMA.1688.F32.TF32 R84, R80, R58, R108 ;  /* 0x0000003a5054723c */ /* 0x004fe6000008106c */
[----:B------:R-:W2:Y:S04]  /*3b2f0*/  LDL.LU R238, [R1+0x2a18] ;  /* 0x002a180001ee7983 */ /* 0x000ea80000300800 */
[----:B------:R-:W2:Y:S04]  /*3b300*/  LDL.LU R239, [R1+0x2a1c] ;  /* 0x002a1c0001ef7983 */ /* 0x000ea80000300800 */
[----:B------:R-:W2:Y:S11]  /*3b310*/  LDL.LU R244, [R1+0x2990] ;  /* 0x0029900001f47983 */ /* 0x000eb60000300800 */
[----:B------:R-:W-:Y:S01]  /*3b320*/  @!UPT UIADD3 URZ, URZ, URZ, URZ ;  /* 0x0000003f3f3ff290 */ /* 0x000fe2000fffe03f */
[----:B------:R-:W-:Y:S04]  /*3b330*/  STL.64 [R1+0x270], R84 ;  /* 0x0002705401007387 */ /* 0x000fe80000100a00 */
[----:B------:R3:W-:Y:S04]  /*3b340*/  STL.64 [R1+0x278], R86 ;  /* 0x0002785601007387 */ /* 0x0007e80000100a00 */
[----:B------:R-:W2:Y:S04]  /*3b350*/  LDL.LU R245, [R1+0x2994] ;  /* 0x0029940001f57983 */ /* 0x000ea80000300800 */
[----:B------:R-:W2:Y:S04]  /*3b360*/  LDL.LU R246, [R1+0x2998] ;  /* 0x0029980001f67983 */ /* 0x000ea80000300800 */
[----:B------:R-:W2:Y:S04]  /*3b370*/  LDL.LU R247, [R1+0x299c] ;  /* 0x00299c0001f77983 */ /* 0x000ea80000300800 */
[----:B------:R-:W2:Y:S04]  /*3b380*/  LDL.LU R248, [R1+0x2830] ;  /* 0x0028300001f87983 */ /* 0x000ea80000300800 */
[----:B------:R-:W2:Y:S01]  /*3b390*/  LDL.LU R249, [R1+0x2834] ;  /* 0x0028340001f97983 */ /* 0x000ea20000300800 */
[----:B------:R-:W-:-:S03]  /*3b3a0*/  IMAD.MOV.U32 R110, RZ, RZ, R41 ;  /* 0x000000ffff6e7224 */ /* 0x000fc600078e0029 */
[----:B------:R-:W2:Y:S01]  /*3b3b0*/  LDL.LU R250, [R1+0x2838] ;  /* 0x0028380001fa7983 */ /* 0x000ea20000300800 */
[----:B------:R-:W-:-:S03]  /*3b3c0*/  IMAD.MOV.U32 R111, RZ, RZ, R40 ;  /* 0x000000ffff6f7224 */ /* 0x000fc600078e0028 */
[----:B------:R-:W2:Y:S04]  /*3b3d0*/  LDL.LU R251, [R1+0x283c] ;  /* 0x00283c0001fb7983 */ /* 0x000ea80000300800 */
[----:B------:R-:W2:Y:S04]  /*3b3e0*/  LDL.LU R108, [R1+0x27a0] ;  /* 0x0027a000016c7983 */ /* 0x000ea80000300800 */
[----:B------:R-:W2:Y:S01]  /*3b3f0*/  LDL.LU R109, [R1+0x27a4] ;  /* 0x0027a400016d7983 */ /* 0x000ea20000300800 */
[C---:B---3--:R-:W-:Y:S11]  /*3b400*/  HMMA.1688.F32.TF32 R84, R80.reuse, R54, R104 ;  /* 0x000000365054723c */ /* 0x048ff60000081068 */
[----:B------:R-:W-:Y:S11]  /*3b410*/  @!UPT UIADD3 URZ, URZ, URZ, URZ ;  /* 0x0000003f3f3ff290 */ /* 0x000ff6000fffe03f */
[----:B------:R-:W-:Y:S01]  /*3b420*/  @!UPT UIADD3 URZ, URZ, URZ, URZ ;  /* 0x0000003f3f3ff290 */ /* 0x000fe2000fffe03f */
[----:B------:R4:W-:Y:S01]  /*3b430*/  STL.64 [R1+0x260], R84 ;  /* 0x0002605401007387 */ /* 0x0009e20000100a00 */
[----:B------:R-:W-:Y:S02]  /*3b440*/  IMAD.MOV.U32 R41, RZ, RZ, R86 ;  /* 0x000000ffff297224 */ /* 0x000fe400078e0056 */
[----:B------:R-:W-:Y:S02]  /*3b450*/  IMAD.MOV.U32 R40, RZ, RZ, R87 ;  /* 0x000000ffff287224 */ /* 0x000fe400078e0057 */
[C---:B----4-:R-:W-:Y:S11]  /*3b460*/  HMMA.1688.F32.TF32 R84, R80.reuse, R50, R132 ;  /* 0x000000325054723c */ /* 0x050ff60000081084 */
[----:B------:R-:W-:Y:S11]  /*3b470*/  @!UPT UIADD3 URZ, URZ, URZ, URZ ;  /* 0x0000003f3f3ff290 */ /* 0x000ff6000fffe03f */
[----:B------:R-:W-:Y:S01]  /*3b480*/  @!UPT UIADD3 URZ, URZ, URZ, URZ ;  /* 0x0000003f3f3ff290 */ /* 0x000fe2000fffe03f */
[----:B------:R3:W-:Y:S01]  /*3b490*/  STL [R1+0x2f0], R84 ;  /* 0x0002f05401007387 */ /* 0x0007e20000100800 */
[----:B------:R-:W-:Y:S02]  /*3b4a0*/  IMAD.MOV.U32 R176, RZ, RZ, R85 ;  /* 0x000000ffffb07224 */ /* 0x000fe400078e0055 */
[----:B------:R-:W-:Y:S02]  /*3b4b0*/  IMAD.MOV.U32 R29, RZ, RZ, R86 ;  /* 0x000000ffff1d7224 */ /* 0x000fe400078e0056 */
[----:B------:R-:W-:Y:S02]  /*3b4c0*/  IMAD.MOV.U32 R33, RZ, RZ, R87 ;  /* 0x000000ffff217224 */ /* 0x000fe400078e0057 */
[C---:B---3--:R-:W-:Y:S11]  /*3b4d0*/  HMMA.1688.F32.TF32 R84, R80.reuse, R46, R100 ;  /* 0x0000002e5054723c */ /* 0x048ff60000081064 */
[----:B------:R-:W-:Y:S11]  /*3b4e0*/  @!UPT UIADD3 URZ, URZ, URZ, URZ ;  /* 0x0000003f3f3ff290 */ /* 0x000ff6000fffe03f */
[----:B------:R-:W-:Y:S02]  /*3b4f0*/  @!UPT UIADD3 URZ, URZ, URZ, URZ ;  /* 0x0000003f3f3ff290 */ /* 0x000fe4000fffe03f */
        /* <DEDUP_REMOVED lines=10> */
[----:B------:R-:W-:Y:S02]  /*3b5a0*/  IMAD.MOV.U32 R189, RZ, RZ, R87 ;  /* 0x000000ffffbd7224 */ /* 0x000fe400078e0057 */
[----:B--2---:R-:W-:Y:S07]  /*3b5b0*/  HMMA.1688.F32.TF32 R84, R80, R38, R236 ;  /* 0x000000265054723c */ /* 0x004fee00000810ec */
[----:B------:R-:W-:-:S02]  /*3b5c0*/  IMAD.MOV.U32 R236, RZ, RZ, R76 ;  /* 0x000000ffffec7224 */ /* 0x000fc400078e004c */
[----:B------:R-:W-:Y:S02]  /*3b5d0*/  IMAD.MOV.U32 R237, RZ, RZ, R77 ;  /* 0x000000ffffed7224 */ /* 0x000fe400078e004d */
[----:B------:R-:W-:Y:S02]  /*3b5e0*/  IMAD.MOV.U32 R238, RZ, RZ, R149 ;  /* 0x000000ffffee7224 */ /* 0x000fe400078e0095 */
[----:B------:R-:W-:-:S11]  /*3b5f0*/  IMAD.MOV.U32 R239, RZ, RZ, R148 ;  /* 0x000000ffffef7224 */ /* 0x000fd600078e0094 */
[----:B------:R-:W-:Y:S02]  /*3b600*/  IMAD.MOV.U32 R188, RZ, RZ, R84 ;  /* 0x000000ffffbc7224 */ /* 0x000fe400078e0054 */
[----:B------:R-:W-:Y:S02]  /*3b610*/  IMAD.MOV.U32 R16, RZ, RZ, R85 ;  /* 0x000000ffff107224 */ /* 0x000fe400078e0055 */
[----:B------:R-:W-:Y:S02]  /*3b620*/  IMAD.MOV.U32 R17, RZ, RZ, R86 ;  /* 0x000000ffff117224 */ /* 0x000fe400078e0056 */
[----:B------:R-:W-:Y:S02]  /*3b630*/  IMAD.MOV.U32 R252, RZ, RZ, R87 ;  /* 0x000000fffffc7224 */ /* 0x000fe400078e0057 */
[----:B------:R-:W-:Y:S01]  /*3b640*/  HMMA.1688.F32.TF32 R84, R80, R34, R244 ;  /* 0x000000225054723c */ /* 0x000fe200000810f4 */
[----:B------:R-:W1:Y:S04]  /*3b650*/  LDL.LU R244, [R1+0x2da0] ;  /* 0x002da00001f47983 */ /* 0x000e680000300800 */
[----:B------:R-:W1:Y:S04]  /*3b660*/  LDL.LU R245, [R1+0x2da4] ;  /* 0x002da40001f57983 */ /* 0x000e680000300800 */
[----:B------:R-:W1:Y:S04]  /*3b670*/  LDL.LU R246, [R1+0x2da8] ;  /* 0x002da80001f67983 */ /* 0x000e680000300800 */
[----:B------:R-:W1:Y:S04]  /*3b680*/  LDL.LU R247, [R1+0x2dac] ;  /* 0x002dac0001f77983 */ /* 0x000e680000300800 */
[----:B------:R-:W2:Y:S04]  /*3b690*/  LDL.LU R76, [R1+0x3fc8] ;  /* 0x003fc800014c7983 */ /* 0x000ea80000300800 */
[----:B------:R-:W3:Y:S04]  /*3b6a0*/  LDL.LU R77, [R1+0x3fc4] ;  /* 0x003fc400014d7983 */ /* 0x000ee80000300800 */
        /* <DEDUP_REMOVED lines=61> */
[----:B------:R-:W-:Y:S02]  /*3ba80*/  IMAD.MOV.U32 R12, RZ, RZ, R86 ;  /* 0x000000ffff0c7224 */ /* 0x000fe400078e0056 */
[----:B------:R-:W-:Y:S02]  /*3ba90*/  IMAD.MOV.U32 R13, RZ, RZ, R87 ;  /* 0x000000ffff0d7224 */ /* 0x000fe400078e0057 */
[----:B------:R-:W-:Y:S01]  /*3baa0*/  IMAD.MOV.U32 R93, RZ, RZ, R145 ;  /* 0x000000ffff5d7224 */ /* 0x000fe200078e0091 */
[----:B------:R-:W-:Y:S01]  /*3bab0*/  HMMA.1688.F32.TF32 R84, R80, R30, R248 ;  /* 0x0000001e5054723c */ /* 0x000fe200000810f8 */
[----:B--2---:R-:W-:-:S02]  /*3bac0*/  IMAD.MOV.U32 R139, RZ, RZ, R149 ;  /* 0x000000ffff8b7224 */ /* 0x004fc400078e0095 */
[----:B---3--:R-:W-:Y:S02]  /*3bad0*/  IMAD.MOV.U32 R138, RZ, RZ, R148 ;  /* 0x000000ffff8a7224 */ /* 0x008fe400078e0094 */
[----:B----4-:R-:W-:Y:S02]  /*3bae0*/  IMAD.MOV.U32 R137, RZ, RZ, R77 ;  /* 0x000000ffff897224 */ /* 0x010fe400078e004d */
[----:B------:R-:W-:Y:S02]  /*3baf0*/  IMAD.MOV.U32 R136, RZ, RZ, R76 ;  /* 0x000000ffff887224 */ /* 0x000fe400078e004c */
[----:B------:R-:W2:Y:S04]  /*3bb00*/  LDL.LU R76, [R1+0x3fa8] ;  /* 0x003fa800014c7983 */ /* 0x000ea80000300800 */
[----:B------:R-:W3:Y:S04]  /*3bb10*/  LDL.LU R77, [R1+0x3fa4] ;  /* 0x003fa400014d7983 */ /* 0x000ee80000300800 */
[----:B------:R-:W4:Y:S04]  /*3bb20*/  LDL.LU R148, [R1+0x3fa0] ;  /* 0x003fa00001947983 */ /* 0x000f280000300800 */
        /* <DEDUP_REMOVED lines=11> */
[----:B------:R-:W-:Y:S01]  /*3bbe0*/  HMMA.1688.F32.TF32 R84, R80, R26, R108 ;  /* 0x0000001a5054723c */ /* 0x000fe2000008106c */
[----:B------:R-:W-:Y:S01]  /*3bbf0*/  IMAD.MOV.U32 R94, RZ, RZ, R193 ;  /* 0x000000ffff5e7224 */ /* 0x000fe200078e00c1 */
[----:B------:R-:W2:Y:S01]  /*3bc00*/  LDL.LU R108, [R1+0x2d80] ;  /* 0x002d8000016c7983 */ /* 0x000ea20000300800 */
[----:B------:R-:W-:-:S03]  /*3bc10*/  IMAD.MOV.U32 R95, RZ, RZ, R192 ;  /* 0x000000ffff5f7224 */ /* 0x000fc600078e00c0 */
[----:B------:R-:W2:Y:S11]  /*3bc20*/  LDL.LU R109, [R1+0x2d84] ;  /* 0x002d8400016d7983 */ /* 0x000eb60000300800 */
[----:B------:R-:W-:Y:S07]  /*3bc30*/  @!UPT UIADD3 URZ, URZ, URZ, URZ ;  /* 0x0000003f3f3ff290 */ /* 0x000fee000fffe03f */
        /* <DEDUP_REMOVED lines=27> */
[----:B------:R1:W-:Y:S02]  /*3bdf0*/  STL.64 [R1+0x17f8], R90 ;  /* 0x0017f85a01007387 */ /* 0x0003e40000100a00 */
[C---:B-1----:R-:W-:Y:S07]  /*3be00*/  HMMA.1688.F32.TF32 R112, R80.reuse, R178, R204 ;  /* 0x000000b25070723c */ /* 0x042fee00000810cc */
[----:B------:R-:W-:Y:S01]  /*3be10*/  STL.64 [R1+0x17e0], R84 ;  /* 0x0017e05401007387 */ /* 0x000fe20000100a00 */
[C---:B------:R-:W-:Y:S03]  /*3be20*/  HMMA.1688.F32.TF32 R88, R80.reuse, R174, R200 ;  /* 0x000000ae5058723c */ /* 0x040fe600000810c8 */
[----:B------:R1:W-:Y:S05]  /*3be30*/  STL.64 [R1+0x17e8], R86 ;  /* 0x0017e85601007387 */ /* 0x0003ea0000100a00 */
[C---:B-1----:R-:W-:Y:S07]  /*3be40*/  HMMA.1688.F32.TF32 R84, R80.reuse, R170, R196 ;  /* 0x000000aa5054723c */ /* 0x042fee00000810c4 */
[----:B------:R-:W-:Y:S04]  /*3be50*/  STL.64 [R1+0x17d0], R112 ;  /* 0x0017d07001007387 */ /* 0x000fe80000100a00 */
[----:B------:R1:W-:Y:S04]  /*3be60*/  STL.64 [R1+0x17d8], R114 ;  /* 0x0017d87201007387 */ /* 0x0003e80000100a00 */
[----:B------:R-:W-:Y:S04]  /*3be70*/  STL.64 [R1+0x17c0], R88 ;  /* 0x0017c05801007387 */ /* 0x000fe80000100a00 */
[----:B------:R1:W-:Y:S02]  /*3be80*/  STL.64 [R1+0x17c8], R90 ;  /* 0x0017c85a01007387 */ /* 0x0003e40000100a00 */
[C---:B-1----:R-:W-:Y:S02]  /*3be90*/  HMMA.1688.F32.TF32 R112, R80.reuse, R166, R140 ;  /* 0x000000a65070723c */ /* 0x042fe4000008108c */
[----:B------:R-:W-:Y:S06]  /*3bea0*/  STL.64 [R1+0x17b0], R84 ;  /* 0x0017b05401007387 */ /* 0x000fec0000100a00 */
[C---:B------:R-:W-:Y:S01]  /*3beb0*/  HMMA.1688.F32.TF32 R88, R80.reuse, R162, R136 ;  /* 0x000000a25058723c */ /* 0x040fe20000081088 */
[----:B------:R1:W-:Y:S07]  /*3bec0*/  STL.64 [R1+0x17b8], R86 ;  /* 0x0017b85601007387 */ /* 0x0003ee0000100a00 */
[C---:B-1----:R-:W-:Y:S08]  /*3bed0*/  HMMA.1688.F32.TF32 R84, R80.reuse, R158, R104 ;  /* 0x0000009e5054723c */ /* 0x042ff00000081068 */
[C---:B------:R-:W-:Y:S01]  /*3bee0*/  HMMA.1688.F32.TF32 R104, R80.reuse, R154, R132 ;  /* 0x0000009a5068723c */ /* 0x040fe20000081084 */
        /* <DEDUP_REMOVED lines=10> */
[----:B------:R-:W-:Y:S08]  /*3bf90*/  HMMA.1688.F32.TF32 R80, R80, R6, R236 ;  /* 0x000000065050723c */ /* 0x000ff000000810ec */
[C---:B-1----:R-:W-:Y:S08]  /*3bfa0*/  HMMA.1688.F32.TF32 R104, R96.reuse, R78, R244 ;  /* 0x0000004e6068723c */ /* 0x042ff000000810f4 */
[----:B--2---:R-:W-:Y:S01]  /*3bfb0*/  HMMA.1688.F32.TF32 R248, R96, R70, R248 ;  /* 0x0000004660f8723c */ /* 0x004fe200000810f8 */
        /* <DEDUP_REMOVED lines=8> */
[----:B------:R-:W-:Y:S04]  /*3c040*/  STL.64 [R1+0x3f38], R250 ;  /* 0x003f38fa01007387 */ /* 0x000fe80000100a00 */
[----:B------:R-:W-:Y:S04]  /*3c050*/  STL.64 [R1+0x3f30], R248 ;  /* 0x003f30f801007387 */ /* 0x000fe80000100a00 */
        /* <DEDUP_REMOVED lines=33> */
[----:B------:R-:W-:-:S07]  /*3c270*/  IMAD.MOV.U32 R111, RZ, RZ, R144 ;  /* 0x000000ffff6f7224 */ /* 0x000fce00078e0090 */
[----:B------:R-:W-:Y:S07]  /*3c280*/  HMMA.1688.F32.TF32 R144, R96, R146, R108 ;  /* 0x000000926090723c */ /* 0x000fee000008106c */
[----:B------:R-:W-:Y:S02]  /*3c290*/  IMAD.MOV.U32 R108, RZ, RZ, R149 ;  /* 0x000000ffff6c7224 */ /* 0x000fe400078e0095 */
[----:B----4-:R-:W-:Y:S02]  /*3c2a0*/  IMAD.MOV.U32 R109, RZ, RZ, R148 ;  /* 0x000000ffff6d7224 */ /* 0x010fe400078e0094 */
[----:B------:R-:W-:-:S02]  /*3c2b0*/  IMAD.MOV.U32 R110, RZ, RZ, R77 ;  /* 0x000000ffff6e7224 */ /* 0x000fc400078e004d */
[----:B------:R-:W-:-:S10]  /*3c2c0*/  IMAD.MOV.U32 R111, RZ, RZ, R76 ;  /* 0x000000ffff6f7224 */ /* 0x000fd400078e004c */
[----:B------:R-:W-:Y:S04]  /*3c2d0*/  STL.64 [R1+0x3ef8], R146 ;  /* 0x003ef89201007387 */ /* 0x000fe80000100a00 */
[----:B------:R-:W-:Y:S01]  /*3c2e0*/  STL.64 [R1+0x3ef0], R144 ;  /* 0x003ef09001007387 */ /* 0x000fe20000100a00 */
[C---:B---3--:R-:W-:Y:S08]  /*3c2f0*/  HMMA.1688.F32.TF32 R148, R96.reuse, R150, R196 ;  /* 0x000000966094723c */ /* 0x048ff000000810c4 */
[C---:B--2---:R-:W-:Y:S08]  /*3c300*/  HMMA.1688.F32.TF32 R244, R96.reuse, R74, R244 ;  /* 0x0000004a60f4723c */ /* 0x044ff000000810f4 */
[C---:B------:R-:W-:Y:S08]  /*3c310*/  HMMA.1688.F32.TF32 R212, R96.reuse, R66, R140 ;  /* 0x0000004260d4723c */ /* 0x040ff0000008108c */
[C---:B------:R-:W-:Y:S07]  /*3c320*/  HMMA.1688.F32.TF32 R76, R96.reuse, R62, R136 ;  /* 0x0000003e604c723c */ /* 0x040fee0000081088 */
[----:B------:R-:W-:Y:S01]  /*3c330*/  STL.64 [R1+0x3eb0], R246 ;  /* 0x003eb0f601007387 */ /* 0x000fe20000100a00 */
[C---:B------:R-:W-:Y:S03]  /*3c340*/  HMMA.1688.F32.TF32 R208, R96.reuse, R58, R132 ;  /* 0x0000003a60d0723c */ /* 0x040fe60000081084 */
[----:B------:R-:W-:Y:S05]  /*3c350*/  STL.64 [R1+0x3ea8], R244 ;  /* 0x003ea8f401007387 */ /* 0x000fea0000100a00 */
[C---:B-1----:R-:W-:Y:S01]  /*3c360*/  HMMA.1688.F32.TF32 R80, R96.reuse, R54, R100 ;  /* 0x000000366050723c */ /* 0x042fe20000081064 */
[----:B------:R-:W-:Y:S04]  /*3c370*/  STL.64 [R1+0x3f08], R150 ;  /* 0x003f089601007387 */ /* 0x000fe80000100a00 */
[----:B------:R-:W-:Y:S03]  /*3c380*/  STL.64 [R1+0x3f00], R148 ;  /* 0x003f009401007387 */ /* 0x000fe60000100a00 */
[C---:B------:R-:W-:Y:S01]  /*3c390*/  HMMA.1688.F32.TF32 R204, R96.reuse, R50, R92 ;  /* 0x0000003260cc723c */ /* 0x040fe2000008105c */
[----:B------:R-:W-:Y:S04]  /*3c3a0*/  STL.64 [R1+0x3f18], R214 ;  /* 0x003f18d601007387 */ /* 0x000fe80000100a00 */
[----:B------:R-:W-:Y:S03]  /*3c3b0*/  STL.64 [R1+0x3f10], R212 ;  /* 0x003f10d401007387 */ /* 0x000fe60000100a00 */
[----:B------:R-:W-:Y:S01]  /*3c3c0*/  HMMA.1688.F32.TF32 R84, R96, R46, R236 ;  /* 0x0000002e6054723c */ /* 0x000fe200000810ec */
        /* <DEDUP_REMOVED lines=12> */
[----:B------:R-:W-:Y:S01]  /*3c490*/  STL.64 [R1+0x3d30], R86 ;  /* 0x003d305601007387 */ /* 0x000fe20000100a00 */
[----:B------:R-:W-:-:S03]  /*3c4a0*/  IMAD.MOV.U32 R239, RZ, RZ, R241 ;  /* 0x000000ffffef7224 */ /* 0x000fc600078e00f1 */
[----:B------:R-:W-:Y:S04]  /*3c4b0*/  STL.64 [R1+0x3d28], R84 ;  /* 0x003d285401007387 */ /* 0x000fe80000100a00 */
[----:B------:R-:W2:Y:S04]  /*3c4c0*/  LDL.LU R236, [R1+0x1370] ;  /* 0x0013700001ec7983 */ /* 0x000ea80000300800 */
[----:B------:R-:W2:Y:S04]  /*3c4d0*/  LDL.LU R237, [R1+0x1374] ;  /* 0x0013740001ed7983 */ /* 0x000ea80000300800 */
[----:B------:R-:W2:Y:S04]  /*3c4e0*/  LDL.LU R238, [R1+0x1378] ;  /* 0x0013780001ee7983 */ /* 0x000ea80000300800 */
[----:B------:R-:W3:Y:S04]  /*3c4f0*/  LDL.LU R241, [R1+0x3f90] ;  /* 0x003f900001f17983 */ /* 0x000ee80000300800 */
[----:B------:R-:W4:Y:S04]  /*3c500*/  LDL.LU R136, [R1+0x1390] ;  /* 0x0013900001887983 */ /* 0x000f280000300800 */
[----:B------:R-:W4:Y:S04]  /*3c510*/  LDL.LU R137, [R1+0x1394] ;  /* 0x0013940001897983 */ /* 0x000f280000300800 */
[----:B------:R-:W4:Y:S04]  /*3c520*/  LDL.LU R138, [R1+0x1398] ;  /* 0x00139800018a7983 */ /* 0x000f280000300800 */
[----:B------:R-:W4:Y:S04]  /*3c530*/  LDL.LU R139, [R1+0x139c] ;  /* 0x00139c00018b7983 */ /* 0x000f280000300800 */
[----:B------:R-:W2:Y:S04]  /*3c540*/  LDL.LU R216, [R1+0x13a0] ;  /* 0x0013a00001d87983 */ /* 0x000ea80000300800 */
[----:B------:R-:W2:Y:S04]  /*3c550*/  LDL.LU R217, [R1+0x13a4] ;  /* 0x0013a40001d97983 */ /* 0x000ea80000300800 */
[----:B------:R-:W2:Y:S01]  /*3c560*/  LDL.LU R218, [R1+0x13a8] ;  /* 0x0013a80001da7983 */ /* 0x000ea20000300800 */
[----:B------:R-:W-:Y:S01]  /*3c570*/  HMMA.1688.F32.TF32 R200, R96, R42, R108 ;  /* 0x0000002a60c8723c */ /* 0x000fe2000008106c */
[----:B---3--:R-:W-:-:S02]  /*3c580*/  IMAD.MOV.U32 R219, RZ, RZ, R241 ;  /* 0x000000ffffdb7224 */ /* 0x008fc400078e00f1 */
        /* <DEDUP_REMOVED lines=64> */
[----:B---3--:R-:W-:-:S03]  /*3c990*/  IMAD.MOV.U32 R227, RZ, RZ, R241 ;  /* 0x000000ffffe37224 */ /* 0x008fc600078e00f1 */
[----:B------:R-:W3:Y:S04]  /*3c9a0*/  LDL.LU R241, [R1+0x3f88] ;  /* 0x003f880001f17983 */ /* 0x000ee80000300800 */
[----:B------:R-:W-:Y:S04]  /*3c9b0*/  STL.64 [R1+0x3d40], R202 ;  /* 0x003d40ca01007387 */ /* 0x000fe80000100a00 */
[----:B------:R-:W-:Y:S01]  /*3c9c0*/  STL.64 [R1+0x3d38], R200 ;  /* 0x003d38c801007387 */ /* 0x000fe20000100a00 */
[C---:B--2---:R-:W-:Y:S11]  /*3c9d0*/  HMMA.1688.F32.TF32 R88, R96.reuse, R38, R88 ;  /* 0x000000266058723c */ /* 0x044ff60000081058 */
[----:B------:R-:W-:Y:S11]  /*3c9e0*/  @!UPT UIADD3 URZ, URZ, URZ, URZ ;  /* 0x0000003f3f3ff290 */ /* 0x000ff6000fffe03f */
[----:B------:R-:W-:Y:S01]  /*3c9f0*/  @!UPT UIADD3 URZ, URZ, URZ, URZ ;  /* 0x0000003f3f3ff290 */ /* 0x000fe2000fffe03f */
[----:B------:R-:W-:Y:S04]  /*3ca00*/  STL.64 [R1+0x3d50], R90 ;  /* 0x003d505a01007387 */ /* 0x000fe80000100a00 */
[----:B------:R-:W-:Y:S04]  /*3ca10*/  STL.64 [R1+0x3d48], R88 ;  /* 0x003d485801007387 */ /* 0x000fe80000100a00 */
[----:B------:R-:W3:Y:S01]  /*3ca20*/  LDL R38, [R1+0x35e0] ;  /* 0x0035e00001267983 */ /* 0x000ee20000100800 */
[C---:B------:R-:W-:Y:S08]  /*3ca30*/  HMMA.1688.F32.TF32 R196, R96.reuse, R34, R196 ;  /* 0x0000002260c4723c */ /* 0x040ff000000810c4 */
[C---:B----4-:R-:W-:Y:S01]  /*3ca40*/  HMMA.1688.F32.TF32 R92, R96.reuse, R30, R92 ;  /* 0x0000001e605c723c */ /* 0x050fe2000008105c */
[----:B------:R-:W-:Y:S07]  /*3ca50*/  STL.64 [R1+0x3e10], R32 ;  /* 0x003e102001007387 */ /* 0x000fee0000100a00 */
[C---:B------:R-:W-:Y:S07]  /*3ca60*/  HMMA.1688.F32.TF32 R140, R96.reuse, R26, R140 ;  /* 0x0000001a608c723c */ /* 0x040fee000008108c */
[----:B------:R-:W-:Y:S04]  /*3ca70*/  STL.64 [R1+0x3da0], R198 ;  /* 0x003da0c601007387 */ /* 0x000fe80000100a00 */
[----:B------:R-:W-:Y:S04]  /*3ca80*/  STL.64 [R1+0x3d98], R196 ;  /* 0x003d98c401007387 */ /* 0x000fe80000100a00 */
[----:B------:R-:W-:Y:S04]  /*3ca90*/  STL.64 [R1+0x3e28], R94 ;  /* 0x003e285e01007387 */ /* 0x000fe80000100a00 */
[----:B------:R-:W-:Y:S04]  /*3caa0*/  STL.64 [R1+0x3e20], R92 ;  /* 0x003e205c01007387 */ /* 0x000fe80000100a00 */
[----:B------:R1:W-:Y:S04]  /*3cab0*/  STL.64 [R1+0x3e18], R28 ;  /* 0x003e181c01007387 */ /* 0x0003e80000100a00 */
[----:B------:R2:W-:Y:S01]  /*3cac0*/  STL.64 [R1+0x3e30], R24 ;  /* 0x003e301801007387 */ /* 0x0005e20000100a00 */
[C---:B-1----:R-:W-:Y:S08]  /*3cad0*/  HMMA.1688.F32.TF32 R28, R96.reuse, R194, R104 ;  /* 0x000000c2601c723c */ /* 0x042ff00000081068 */
[C---:B--2---:R-:W-:Y:S08]  /*3cae0*/  HMMA.1688.F32.TF32 R24, R96.reuse, R190, R112 ;  /* 0x000000be6018723c */ /* 0x044ff00000081070 */
[----:B------:R-:W-:Y:S01]  /*3caf0*/  HMMA.1688.F32.TF32 R32, R96, R186, R116 ;  /* 0x000000ba6020723c */ /* 0x000fe20000081074 */
[----:B------:R-:W-:Y:S01]  /*3cb00*/  IMAD.MOV.U32 R104, RZ, RZ, R73 ;  /* 0x000000ffff687224 */ /* 0x000fe200078e0049 */
[----:B------:R-:W-:Y:S01]  /*3cb10*/  LDS R112, [R3+0x8000] ;  /* 0x0080000003707984 */ /* 0x000fe20000000800 */
[----:B------:R-:W-:-:S03]  /*3cb20*/  IMAD.MOV.U32 R105, RZ, RZ, R72 ;  /* 0x000000ffff697224 */ /* 0x000fc600078e0048 */
[----:B------:R-:W-:Y:S04]  /*3cb30*/  LDS R114, [R3+0xa000] ;  /* 0x00a0000003727984 */ /* 0x000fe80000000800 */
[----:B------:R-:W-:Y:S04]  /*3cb40*/  STL.64 [R1+0x1680], R28 ;  /* 0x0016801c01007387 */ /* 0x000fe80000100a00 */
[----:B------:R1:W-:Y:S04]  /*3cb50*/  STL.64 [R1+0x1688], R30 ;  /* 0x0016881e01007387 */ /* 0x0003e80000100a00 */
[----:B------:R-:W-:Y:S04]  /*3cb60*/  STL.64 [R1+0x1620], R24 ;  /* 0x0016201801007387 */ /* 0x000fe80000100a00 */
[----:B------:R2:W-:Y:S01]  /*3cb70*/  STL.64 [R1+0x1628], R26 ;  /* 0x0016281a01007387 */ /* 0x0005e20000100a00 */
[C---:B-1----:R-:W-:Y:S03]  /*3cb80*/  HMMA.1688.F32.TF32 R28, R96.reuse, R182, R120 ;  /* 0x000000b6601c723c */ /* 0x042fe60000081078 */
[----:B------:R-:W-:Y:S04]  /*3cb90*/  LDS R113, [R240+0x8000] ;  /* 0x00800000f0717984 */ /* 0x000fe80000000800 */
[----:B------:R-:W-:Y:S01]  /*3cba0*/  LDS R115, [R240+0xa000] ;  /* 0x00a00000f0737984 */ /* 0x000fe20000000800 */
[----:B--2---:R-:W-:Y:S03]  /*3cbb0*/  HMMA.1688.F32.TF32 R24, R96, R178, R124 ;  /* 0x000000b26018723c */ /* 0x004fe6000008107c */
        /* <DEDUP_REMOVED lines=10> */
[----:B------:R1:W-:Y:S04]  /*3cc60*/  STL.64 [R1+0x15e8], R30 ;  /* 0x0015e81e01007387 */ /* 0x0003e80000100a00 */
[----:B------:R-:W-:Y:S04]  /*3cc70*/  STL.64 [R1+0x15a0], R24 ;  /* 0x0015a01801007387 */ /* 0x000fe80000100a00 */
[----:B------:R2:W-:Y:S01]  /*3cc80*/  STL.64 [R1+0x15a8], R26 ;  /* 0x0015a81a01007387 */ /* 0x0005e20000100a00 */
[----:B-1----:R-:W-:Y:S01]  /*3cc90*/  HMMA.1688.F32.TF32 R28, R96, R170, R232 ;  /* 0x000000aa601c723c */ /* 0x002fe200000810e8 */
[----:B------:R-:W-:-:S02]  /*3cca0*/  IMAD.MOV.U32 R106, RZ, RZ, R69 ;  /* 0x000000ffff6a7224 */ /* 0x000fc400078e0045 */
[----:B------:R-:W-:Y:S01]  /*3ccb0*/  LDS R117, [R240+0x8080] ;  /* 0x00808000f0757984 */ /* 0x000fe20000000800 */
[----:B------:R-:W-:Y:S02]  /*3ccc0*/  IMAD.MOV.U32 R107, RZ, RZ, R68 ;  /* 0x000000ffff6b7224 */ /* 0x000fe400078e0044 */
[----:B------:R-:W-:Y:S01]  /*3ccd0*/  IMAD.MOV.U32 R80, RZ, RZ, R60 ;  /* 0x000000ffff507224 */ /* 0x000fe200078e003c */
[----:B------:R-:W-:Y:S01]  /*3cce0*/  LDS R119, [R240+0xa080] ;  /* 0x00a08000f0777984 */ /* 0x000fe20000000800 */
[----:B--2---:R-:W-:Y:S03]  /*3ccf0*/  HMMA.1688.F32.TF32 R24, R96, R166, R228 ;  /* 0x000000a66018723c */ /* 0x004fe600000810e4 */
[----:B------:R-:W-:Y:S04]  /*3cd00*/  STL.64 [R1+0x1590], R32 ;  /* 0x0015902001007387 */ /* 0x000fe80000100a00 */
[----:B------:R1:W-:Y:S01]  /*3cd10*/  STL.64 [R1+0x1598], R34 ;  /* 0x0015982201007387 */ /* 0x0003e20000100a00 */
[----:B------:R-:W-:-:S03]  /*3cd20*/  IMAD.MOV.U32 R81, RZ, RZ, R61 ;  /* 0x000000ffff517224 */ /* 0x000fc600078e003d */
[----:B------:R-:W-:Y:S04]  /*3cd30*/  LDS R120, [R3+0x8100] ;  /* 0x0081000003787984 */ /* 0x000fe80000000800 */
[----:B------:R-:W-:Y:S01]  /*3cd40*/  LDS R122, [R3+0xa100] ;  /* 0x00a10000037a7984 */ /* 0x000fe20000000800 */
[C---:B-1----:R-:W-:Y:S03]  /*3cd50*/  HMMA.1688.F32.TF32 R32, R96.reuse, R162, R224 ;  /* 0x000000a26020723c */ /* 0x042fe600000810e0 */
[----:B------:R-:W-:Y:S04]  /*3cd60*/  STL.64 [R1+0x1540], R28 ;  /* 0x0015401c01007387 */ /* 0x000fe80000100a00 */
        /* <DEDUP_REMOVED lines=8> */
[----:B------:R1:W-:Y:S04]  /*3cdf0*/  STL.64 [R1+0x1508], R34 ;  /* 0x0015082201007387 */ /* 0x0003e80000100a00 */
        /* <DEDUP_REMOVED lines=12> */
[----:B------:R-:W-:Y:S04]  /*3cec0*/  STL.64 [R1+0x1448], R34 ;  /* 0x0014482201007387 */ /* 0x000fe80000100a00 */
[----:B------:R-:W-:Y:S04]  /*3ced0*/  LDS R128, [R3+0x8200] ;  /* 0x0082000003807984 */ /* 0x000fe80000000800 */
[----:B------:R-:W-:Y:S04]  /*3cee0*/  LDS R130, [R3+0xa200] ;  /* 0x00a2000003827984 */ /* 0x000fe80000000800 */
[----:B------:R-:W-:Y:S04]  /*3cef0*/  STL.64 [R1+0x12e0], R28 ;  /* 0x0012e01c01007387 */ /* 0x000fe80000100a00 */
[----:B------:R-:W-:Y:S04]  /*3cf00*/  STL.64 [R1+0x12e8], R30 ;  /* 0x0012e81e01007387 */ /* 0x000fe80000100a00 */
[----:B------:R-:W-:Y:S01]  /*3cf10*/  STL.64 [R1+0x1290], R24 ;  /* 0x0012901801007387 */ /* 0x000fe20000100a00 */
[----:B---3--:R-:W-:-:S03]  /*3cf20*/  IMAD R241, R241, 0x10000, R38 ;  /* 0x00010000f1f17824 */ /* 0x008fc600078e0226 */
[----:B------:R-:W-:Y:S04]  /*3cf30*/  LDS R129, [R240+0x8200] ;  /* 0x00820000f0817984 */ /* 0x000fe80000000800 */
[----:B------:R-:W1:Y:S04]  /*3cf40*/  LDSM.16.M88.4 R72, [R241+0x20000] ;  /* 0x02000000f148783b */ /* 0x000e680000000200 */
[----:B------:R-:W2:Y:S04]  /*3cf50*/  LDSM.16.M88.4 R68, [R241+0x20800] ;  /* 0x02080000f144783b */ /* 0x000ea80000000200 */
[----:B------:R1:W-:Y:S04]  /*3cf60*/  STL.64 [R1+0x1298], R26 ;  /* 0x0012981a01007387 */ /* 0x0003e80000100a00 */
[----:B------:R-:W3:Y:S04]  /*3cf70*/  LDS R131, [R240+0xa200] ;  /* 0x00a20000f0837984 */ /* 0x000ee80000000800 */
[----:B------:R-:W-:Y:S04]  /*3cf80*/  LDS R132, [R3+0x8280] ;  /* 0x0082800003847984 */ /* 0x000fe80000000800 */
[----:B------:R-:W-:Y:S04]  /*3cf90*/  LDS R134, [R3+0xa280] ;  /* 0x00a2800003867984 */ /* 0x000fe80000000800 */
[----:B------:R-:W-:Y:S04]  /*3cfa0*/  LDS R133, [R240+0x8280] ;  /* 0x00828000f0857984 */ /* 0x000fe80000000800 */
[----:B------:R-:W4:Y:S04]  /*3cfb0*/  LDS R135, [R240+0xa280] ;  /* 0x00a28000f0877984 */ /* 0x000f280000000800 */
[----:B------:R-:W-:Y:S04]  /*3cfc0*/  LDS R136, [R3+0x8300] ;  /* 0x0083000003887984 */ /* 0x000fe80000000800 */
[----:B------:R-:W-:Y:S01]  /*3cfd0*/  LDS R138, [R3+0xa300] ;  /* 0x00a30000038a7984 */ /* 0x000fe20000000800 */
[----:B-1----:R-:W-:Y:S03]  /*3cfe0*/  HMMA.1688.F32.TF32 R24, R112, R72, R104 ;  /* 0x000000487018723c */ /* 0x002fe60000081068 */
[----:B------:R-:W-:Y:S04]  /*3cff0*/  STL [R1+0x3b0c], R74 ;  /* 0x003b0c4a01007387 */ /* 0x000fe80000100800 */
[----:B------:R-:W-:Y:S04]  /*3d000*/  STL [R1+0x3b08], R75 ;  /* 0x003b084b01007387 */ /* 0x000fe80000100800 */
[----:B--2---:R-:W-:Y:S04]  /*3d010*/  STL [R1+0x3b14], R70 ;  /* 0x003b144601007387 */ /* 0x004fe80000100800 */
[----:B------:R-:W-:Y:S04]  /*3d020*/  STL [R1+0x3b10], R71 ;  /* 0x003b104701007387 */ /* 0x000fe80000100800 */
[----:B------:R-:W2:Y:S04]  /*3d030*/  LDL.LU R144, [R1+0x650] ;  /* 0x0006500001907983 */ /* 0x000ea80000300800 */
[----:B------:R-:W-:Y:S04]  /*3d040*/  LDS R137, [R240+0x8300] ;  /* 0x00830000f0897984 */ /* 0x000fe80000000800 */
        /* <DEDUP_REMOVED lines=19> */
[----:B------:R-:W2:Y:S04]  /*3d180*/  LDL.LU R52, [R1] ;  /* 0x0000000001347983 */ /* 0x000ea80000300800 */
[----:B------:R-:W2:Y:S04]  /*3d190*/  LDL.LU R53, [R1+0x4] ;  /* 0x0000040001357983 */ /* 0x000ea80000300800 */
        /* <DEDUP_REMOVED lines=8> */
[----:B------:R-:W1:Y:S01]  /*3d220*/  LDS R139, [R240+0xa300] ;  /* 0x00a30000f08b7984 */ /* 0x000e620000000800 */
[C---:B------:R-:W-:Y:S03]  /*3d230*/  HMMA.1688.F32.TF32 R100, R96.reuse, R22, R100 ;  /* 0x000000166064723c */ /* 0x040fe60000081064 */
[----:B------:R-:W-:Y:S04]  /*3d240*/  LDS R236, [R3+0x8400] ;  /* 0x0084000003ec7984 */ /* 0x000fe80000000800 */
[----:B------:R-:W-:Y:S01]  /*3d250*/  LDS R238, [R3+0xa400] ;  /* 0x00a4000003ee7984 */ /* 0x000fe20000000800 */
[----:B------:R-:W-:Y:S03]  /*3d260*/  HMMA.1688.F32.TF32 R108, R96, R18, R108 ;  /* 0x00000012606c723c */ /* 0x000fe6000008106c */
[----:B------:R-:W-:Y:S04]  /*3d270*/  LDS R96, [R3+0x8380] ;  /* 0x0083800003607984 */ /* 0x000fe80000000800 */
[----:B------:R-:W-:Y:S04]  /*3d280*/  LDS R98, [R3+0xa380] ;  /* 0x00a3800003627984 */ /* 0x000fe80000000800 */
[----:B------:R-:W-:Y:S04]  /*3d290*/  LDS R97, [R240+0x8380] ;  /* 0x00838000f0617984 */ /* 0x000fe80000000800 */
[----:B------:R-:W1:Y:S04]  /*3d2a0*/  LDS R99, [R240+0xa380] ;  /* 0x00a38000f0637984 */ /* 0x000e680000000800 */
        /* <DEDUP_REMOVED lines=29> */
[----:B------:R-:W1:Y:S01]  /*3d480*/  LDS R159, [R240+0xa780] ;  /* 0x00a78000f09f7984 */ /* 0x000e620000000800 */
[----:B--2---:R-:W-:-:S03]  /*3d490*/  IMAD.MOV.U32 R50, RZ, RZ, R60 ;  /* 0x000000ffff327224 */ /* 0x004fc600078e003c */
[----:B------:R-:W2:Y:S01]  /*3d4a0*/  LDL.LU R60, [R1+0x3f7c] ;  /* 0x003f7c00013c7983 */ /* 0x000ea20000300800 */
[----:B---3--:R-:W-:-:S03]  /*3d4b0*/  IMAD.MOV.U32 R51, RZ, RZ, R61 ;  /* 0x000000ffff337224 */ /* 0x008fc600078e003d */
        /* <DEDUP_REMOVED lines=44> */
[----:B------:R-:W2:Y:S04]  /*3d780*/  LDL.LU R61, [R1+0x3f74] ;  /* 0x003f7400013d7983 */ /* 0x000ea80000300800 */
[----:B------:R-:W2:Y:S04]  /*3d790*/  LDL.LU R60, [R1+0x3f70] ;  /* 0x003f7000013c7983 */ /* 0x000ea80000300800 */
        /* <DEDUP_REMOVED lines=19> */
[-C--:B----4-:R-:W-:Y:S08]  /*3d8d0*/  HMMA.1688.F32.TF32 R104, R120, R72.reuse, R104 ;  /* 0x000000487868723c */ /* 0x090ff00000081068 */
[-C--:B------:R-:W-:Y:S11]  /*3d8e0*/  HMMA.1688.F32.TF32 R44, R116, R72.reuse, R44 ;  /* 0x00000048742c723c */ /* 0x080ff6000008102c */
[----:B------:R-:W-:Y:S11]  /*3d8f0*/  @!UPT UIADD3 URZ, URZ, URZ, URZ ;  /* 0x0000003f3f3ff290 */ /* 0x000ff6000fffe03f */
[----:B------:R-:W-:Y:S01]  /*3d900*/  @!UPT UIADD3 URZ, URZ, URZ, URZ ;  /* 0x0000003f3f3ff290 */ /* 0x000fe2000fffe03f */
[----:B------:R1:W-:Y:S04]  /*3d910*/  STL.64 [R1+0x1190], R44 ;  /* 0x0011902c01007387 */ /* 0x0003e80000100a00 */
[----:B------:R-:W-:Y:S04]  /*3d920*/  STL.64 [R1+0x1198], R46 ;  /* 0x0011982e01007387 */ /* 0x000fe80000100a00 */
[----:B-1----:R-:W4:Y:S04]  /*3d930*/  LDL.LU.64 R44, [R1+0x3f68] ;  /* 0x003f6800012c7983 */ /* 0x002f280000300a00 */
[----:B------:R-:W-:Y:S04]  /*3d940*/  STL.64 [R1+0x14b0], R104 ;  /* 0x0014b06801007387 */ /* 0x000fe80000100a00 */
        /* <DEDUP_REMOVED lines=8> */
[-C--:B-1----:R-:W-:Y:S08]  /*3d9d0*/  HMMA.1688.F32.TF32 R24, R128, R72.reuse, R28 ;  /* 0x000000488018723c */ /* 0x082ff0000008101c */
[-C--:B------:R-:W-:Y:S11]  /*3d9e0*/  HMMA.1688.F32.TF32 R28, R132, R72.reuse, R92 ;  /* 0x00000048841c723c */ /* 0x080ff6000008105c */
[----:B------:R-:W-:Y:S04]  /*3d9f0*/  @!UPT UIADD3 URZ, URZ, URZ, URZ ;  /* 0x0000003f3f3ff290 */ /* 0x000fe8000fffe03f */
[----:B------:R-:W-:Y:S04]  /*3da00*/  STL.64 [R1+0x1d60], R24 ;  /* 0x001d601801007387 */ /* 0x000fe80000100a00 */
[----:B------:R1:W-:Y:S02]  /*3da10*/  STL.64 [R1+0x1d68], R26 ;  /* 0x001d681a01007387 */ /* 0x0003e40000100a00 */
[-C--:B-1----:R-:W-:Y:S02]  /*3da20*/  HMMA.1688.F32.TF32 R24, R136, R72.reuse, R196 ;  /* 0x000000488818723c */ /* 0x082fe400000810c4 */
[----:B------:R-:W-:Y:S04]  /*3da30*/  STL.64 [R1+0x2450], R28 ;  /* 0x0024501c01007387 */ /* 0x000fe80000100a00 */
[----:B------:R1:W-:Y:S02]  /*3da40*/  STL.64 [R1+0x2458], R30 ;  /* 0x0024581e01007387 */ /* 0x0003e40000100a00 */
[-C--:B------:R-:W-:Y:S08]  /*3da50*/  HMMA.1688.F32.TF32 R32, R96, R72.reuse, R32 ;  /* 0x000000486020723c */ /* 0x080ff00000081020 */
[-C--:B-1----:R-:W-:Y:S07]  /*3da60*/  HMMA.1688.F32.TF32 R28, R236, R72.reuse, R88 ;  /* 0x00000048ec1c723c */ /* 0x082fee0000081058 */
[----:B------:R-:W-:Y:S04]  /*3da70*/  STL.64 [R1+0x25c0], R24 ;  /* 0x0025c01801007387 */ /* 0x000fe80000100a00 */
[----:B------:R1:W-:Y:S02]  /*3da80*/  STL.64 [R1+0x25c8], R26 ;  /* 0x0025c81a01007387 */ /* 0x0003e40000100a00 */
[-C--:B-1----:R-:W-:Y:S02]  /*3da90*/  HMMA.1688.F32.TF32 R24, R232, R72.reuse, R200 ;  /* 0x00000048e818723c */ /* 0x082fe400000810c8 */
[----:B------:R-:W-:Y:S04]  /*3daa0*/  STL.64 [R1+0x27b0], R32 ;  /* 0x0027b02001007387 */ /* 0x000fe80000100a00 */
[----:B------:R1:W-:Y:S04]  /*3dab0*/  STL.64 [R1+0x27b8], R34 ;  /* 0x0027b82201007387 */ /* 0x0003e80000100a00 */
[----:B------:R-:W-:Y:S04]  /*3dac0*/  STL.64 [R1+0x29b0], R28 ;  /* 0x0029b01c01007387 */ /* 0x000fe80000100a00 */
[----:B------:R3:W-:Y:S01]  /*3dad0*/  STL.64 [R1+0x29b8], R30 ;  /* 0x0029b81e01007387 */ /* 0x0007e20000100a00 */
[-C--:B-1----:R-:W-:Y:S08]  /*3dae0*/  HMMA.1688.F32.TF32 R32, R228, R72.reuse, R84 ;  /* 0x00000048e420723c */ /* 0x082ff00000081054 */
[----:B------:R-:W-:Y:S01]  /*3daf0*/  STL.64 [R1+0x2aa0], R24 ;  /* 0x002aa01801007387 */ /* 0x000fe20000100a00 */
[-C--:B---3--:R-:W-:Y:S03]  /*3db00*/  HMMA.1688.F32.TF32 R28, R224, R72.reuse, R204 ;  /* 0x00000048e01c723c */ /* 0x088fe600000810cc */
[----:B------:R1:W-:Y:S05]  /*3db10*/  STL.64 [R1+0x2aa8], R26 ;  /* 0x002aa81a01007387 */ /* 0x0003ea0000100a00 */
[-C--:B-1----:R-:W-:Y:S06]  /*3db20*/  HMMA.1688.F32.TF32 R24, R220, R72.reuse, R48 ;  /* 0x00000048dc18723c */ /* 0x082fec0000081030 */
[----:B------:R-:W-:Y:S04]  /*3db30*/  STL.64 [R1+0x2b70], R32 ;  /* 0x002b702001007387 */ /* 0x000fe80000100a00 */
[----:B------:R1:W-:Y:S05]  /*3db40*/  STL.64 [R1+0x2b78], R34 ;  /* 0x002b782201007387 */ /* 0x0003ea0000100a00 */
[----:B------:R-:W-:Y:S04]  /*3db50*/  STL.64 [R1+0x2c20], R28 ;  /* 0x002c201c01007387 */ /* 0x000fe80000100a00 */
[----:B------:R3:W-:Y:S01]  /*3db60*/  STL.64 [R1+0x2c28], R30 ;  /* 0x002c281e01007387 */ /* 0x0007e20000100a00 */
[-C--:B-1----:R-:W-:Y:S03]  /*3db70*/  HMMA.1688.F32.TF32 R32, R216, R72.reuse, R80 ;  /* 0x00000048d820723c */ /* 0x082fe60000081050 */
[----:B------:R-:W-:Y:S05]  /*3db80*/  STL.64 [R1+0x2cb0], R24 ;  /* 0x002cb01801007387 */ /* 0x000fea0000100a00 */
[----:B---3--:R-:W-:Y:S01]  /*3db90*/  HMMA.1688.F32.TF32 R28, R152, R72, R52 ;  /* 0x00000048981c723c */ /* 0x008fe20000081034 */
[----:B------:R-:W-:Y:S11]  /*3dba0*/  STL.64 [R1+0x2cb8], R26 ;  /* 0x002cb81a01007387 */ /* 0x000ff60000100a00 */
[----:B------:R-:W-:Y:S03]  /*3dbb0*/  @!UPT UIADD3 URZ, URZ, URZ, URZ ;  /* 0x0000003f3f3ff290 */ /* 0x000fe6000fffe03f */
[----:B------:R-:W-:Y:S04]  /*3dbc0*/  STL.64 [R1+0x2d20], R32 ;  /* 0x002d202001007387 */ /* 0x000fe80000100a00 */
[----:B------:R2:W-:Y:S04]  /*3dbd0*/  STL.64 [R1+0x2d28], R34 ;  /* 0x002d282201007387 */ /* 0x0005e80000100a00 */
[----:B------:R-:W-:Y:S04]  /*3dbe0*/  STL.64 [R1+0x2d70], R28 ;  /* 0x002d701c01007387 */ /* 0x000fe80000100a00 */
[----:B------:R1:W-:Y:S01]  /*3dbf0*/  STL.64 [R1+0x2d78], R30 ;  /* 0x002d781e01007387 */ /* 0x0003e20000100a00 */
[-C--:B--2---:R-:W-:Y:S08]  /*3dc00*/  HMMA.1688.F32.TF32 R32, R112, R68.reuse, R208 ;  /* 0x000000447020723c */ /* 0x084ff000000810d0 */
[----:B-1----:R-:W-:Y:S08]  /*3dc10*/  HMMA.1688.F32.TF32 R28, R116, R68, R56 ;  /* 0x00000044741c723c */ /* 0x002ff00000081038 */
[----:B----4-:R-:W-:Y:S11]  /*3dc20*/  HMMA.1688.F32.TF32 R24, R156, R72, R104 ;  /* 0x000000489c18723c */ /* 0x010ff60000081068 */
[----:B------:R-:W-:Y:S11]  /*3dc30*/  @!UPT UIADD3 URZ, URZ, URZ, URZ ;  /* 0x0000003f3f3ff290 */ /* 0x000ff6000fffe03f */
[----:B------:R-:W-:Y:S01]  /*3dc40*/  @!UPT UIADD3 URZ, URZ, URZ, URZ ;  /* 0x0000003f3f3ff290 */ /* 0x000fe2000fffe03f */
[----:B------:R-:W-:Y:S04]  /*3dc50*/  STL.64 [R1+0x2da0], R24 ;  /* 0x002da01801007387 */ /* 0x000fe80000100a00 */
[----:B------:R1:W-:Y:S02]  /*3dc60*/  STL.64 [R1+0x2da8], R26 ;  /* 0x002da81a01007387 */ /* 0x0003e40000100a00 */
[-C--:B-1----:R-:W-:Y:S02]  /*3dc70*/  HMMA.1688.F32.TF32 R24, R120, R68.reuse, R76 ;  /* 0x000000447818723c */ /* 0x082fe4000008104c */
[----:B------:R-:W-:Y:S04]  /*3dc80*/  STL.64 [R1+0x1170], R32 ;  /* 0x0011702001007387 */ /* 0x000fe80000100a00 */
[----:B------:R-:W-:Y:S04]  /*3dc90*/  STL.64 [R1+0x1178], R34 ;  /* 0x0011782201007387 */ /* 0x000fe80000100a00 */
[----:B------:R-:W-:Y:S04]  /*3dca0*/  STL.64 [R1+0x1270], R28 ;  /* 0x0012701c01007387 */ /* 0x000fe80000100a00 */
[----:B------:R-:W-:Y:S09]  /*3dcb0*/  STL.64 [R1+0x1278], R30 ;  /* 0x0012781e01007387 */ /* 0x000ff20000100a00 */
[----:B------:R-:W-:Y:S04]  /*3dcc0*/  STL.64 [R1+0x12d0], R24 ;  /* 0x0012d01801007387 */ /* 0x000fe80000100a00 */
[----:B------:R1:W-:Y:S02]  /*3dcd0*/  STL.64 [R1+0x12d8], R26 ;  /* 0x0012d81a01007387 */ /* 0x0003e40000100a00 */
[-C--:B-1----:R-:W-:Y:S02]  /*3dce0*/  HMMA.1688.F32.TF32 R24, R132, R68.reuse, R64 ;  /* 0x000000448418723c */ /* 0x082fe40000081040 */
[----:B------:R-:W1:Y:S06]  /*3dcf0*/  LDSM.16.M88.4 R64, [R241+0x21000] ;  /* 0x02100000f140783b */ /* 0x000e6c0000000200 */
[-C--:B------:R-:W-:Y:S01]  /*3dd00*/  HMMA.1688.F32.TF32 R32, R124, R68.reuse, R60 ;  /* 0x000000447c20723c */ /* 0x080fe2000008103c */
[----:B------:R-:W2:Y:S07]  /*3dd10*/  LDSM.16.M88.4 R60, [R241+0x21800] ;  /* 0x02180000f13c783b */ /* 0x000eae0000000200 */
[-C--:B------:R-:W-:Y:S11]  /*3dd20*/  HMMA.1688.F32.TF32 R28, R128, R68.reuse, R212 ;  /* 0x00000044801c723c */ /* 0x080ff600000810d4 */
[----:B------:R-:W-:Y:S04]  /*3dd30*/  @!UPT UIADD3 URZ, URZ, URZ, URZ ;  /* 0x0000003f3f3ff290 */ /* 0x000fe8000fffe03f */
[----:B------:R-:W-:Y:S04]  /*3dd40*/  STL.64 [R1+0x14a0], R32 ;  /* 0x0014a02001007387 */ /* 0x000fe80000100a00 */
[----:B------:R-:W-:Y:S04]  /*3dd50*/  STL.64 [R1+0x14a8], R34 ;  /* 0x0014a82201007387 */ /* 0x000fe80000100a00 */
[----:B------:R-:W-:Y:S04]  /*3dd60*/  STL.64 [R1+0x15f0], R28 ;  /* 0x0015f01c01007387 */ /* 0x000fe80000100a00 */
[----:B------:R-:W-:Y:S04]  /*3dd70*/  STL.64 [R1+0x15f8], R30 ;  /* 0x0015f81e01007387 */ /* 0x000fe80000100a00 */
[----:B-1----:R-:W-:Y:S04]  /*3dd80*/  STL [R1+0x3b1c], R66 ;  /* 0x003b1c4201007387 */ /* 0x002fe80000100800 */
[----:B------:R-:W-:Y:S04]  /*3dd90*/  STL.64 [R1+0x23c0], R24 ;  /* 0x0023c01801007387 */ /* 0x000fe80000100a00 */
[----:B------:R1:W-:Y:S02]  /*3dda0*/  STL.64 [R1+0x23c8], R26 ;  /* 0x0023c81a01007387 */ /* 0x0003e40000100a00 */
[-C--:B-1----:R-:W-:Y:S02]  /*3ddb0*/  HMMA.1688.F32.TF32 R24, R136, R68.reuse, R148 ;  /* 0x000000448818723c */ /* 0x082fe40000081094 */
[----:B------:R-:W-:Y:S04]  /*3ddc0*/  STL [R1+0x3b18], R67 ;  /* 0x003b184301007387 */ /* 0x000fe80000100800 */
[----:B--2---:R-:W-:Y:S02]  /*3ddd0*/  STL [R1+0x3b24], R62 ;  /* 0x003b243e01007387 */ /* 0x004fe40000100800 */
[-C--:B------:R-:W-:Y:S08]  /*3dde0*/  HMMA.1688.F32.TF32 R32, R96, R68.reuse, R244 ;  /* 0x000000446020723c */ /* 0x080ff000000810f4 */
[-C--:B------:R-:W-:Y:S07]  /*3ddf0*/  HMMA.1688.F32.TF32 R28, R236, R68.reuse, R144 ;  /* 0x00000044ec1c723c */ /* 0x080fee0000081090 */
[----:B------:R-:W-:Y:S04]  /*3de00*/  STL.64 [R1+0x2530], R24 ;  /* 0x0025301801007387 */ /* 0x000fe80000100a00 */
[----:B------:R1:W-:Y:S02]  /*3de10*/  STL.64 [R1+0x2538], R26 ;  /* 0x0025381a01007387 */ /* 0x0003e40000100a00 */
[-C--:B-1----:R-:W-:Y:S02]  /*3de20*/  HMMA.1688.F32.TF32 R24, R232, R68.reuse, R248 ;  /* 0x00000044e818723c */ /* 0x082fe400000810f8 */
[----:B------:R-:W-:Y:S04]  /*3de30*/  STL [R1+0x3b20], R63 ;  /* 0x003b203f01007387 */ /* 0x000fe80000100800 */
[----:B------:R-:W-:Y:S04]  /*3de40*/  STL.64 [R1+0x2730], R32 ;  /* 0x0027302001007387 */ /* 0x000fe80000100a00 */
[----:B------:R-:W-:Y:S04]  /*3de50*/  STL.64 [R1+0x2738], R34 ;  /* 0x0027382201007387 */ /* 0x000fe80000100a00 */
[----:B------:R-:W2:Y:S04]  /*3de60*/  LDL.LU R208, [R1+0xee0] ;  /* 0x000ee00001d07983 */ /* 0x000ea80000300800 */
[----:B------:R1:W-:Y:S04]  /*3de70*/  STL.64 [R1+0x2850], R28 ;  /* 0x0028501c01007387 */ /* 0x0003e80000100a00 */
[----:B------:R3:W-:Y:S04]  /*3de80*/  STL.64 [R1+0x2858], R30 ;  /* 0x0028581e01007387 */ /* 0x0007e80000100a00 */
        /* <DEDUP_REMOVED lines=37> */
[----:B----4-:R-:W4:Y:S04]  /*3e0e0*/  LDL.LU R24, [R1+0x640] ;  /* 0x0006400001187983 */ /* 0x010f280000300800 */
        /* <DEDUP_REMOVED lines=51> */
[-C--:B--2---:R-:W-:Y:S08]  /*3e420*/  HMMA.1688.F32.TF32 R248, R216, R68.reuse, R248 ;  /* 0x00000044d8f8723c */ /* 0x084ff000000810f8 */
[-C--:B---3--:R-:W-:Y:S08]  /*3e430*/  HMMA.1688.F32.TF32 R52, R224, R68.reuse, R52 ;  /* 0x00000044e034723c */ /* 0x088ff00000081034 */
[-C--:B----4-:R-:W-:Y:S08]  /*3e440*/  HMMA.1688.F32.TF32 R48, R228, R68.reuse, R48 ;  /* 0x00000044e430723c */ /* 0x090ff00000081030 */
[-C--:B------:R-:W-:Y:S11]  /*3e450*/  HMMA.1688.F32.TF32 R56, R220, R68.reuse, R56 ;  /* 0x00000044dc38723c */ /* 0x080ff60000081038 */
[----:B------:R-:W-:Y:S04]  /*3e460*/  @!UPT UIADD3 URZ, URZ, URZ, URZ ;  /* 0x0000003f3f3ff290 */ /* 0x000fe8000fffe03f */
[----:B------:R1:W-:Y:S04]  /*3e470*/  STL.64 [R1+0x2b10], R48 ;  /* 0x002b103001007387 */ /* 0x0003e80000100a00 */
[----:B------:R-:W-:Y:S04]  /*3e480*/  STL.64 [R1+0x2b18], R50 ;  /* 0x002b183201007387 */ /* 0x000fe80000100a00 */
[----:B-1----:R-:W2:Y:S04]  /*3e490*/  LDL.LU.64 R48, [R1+0x3f50] ;  /* 0x003f500001307983 */ /* 0x002ea80000300a00 */
[----:B------:R1:W-:Y:S04]  /*3e4a0*/  STL.64 [R1+0x2bd0], R52 ;  /* 0x002bd03401007387 */ /* 0x0003e80000100a00 */
[----:B------:R-:W-:Y:S04]  /*3e4b0*/  STL.64 [R1+0x2bd8], R54 ;  /* 0x002bd83601007387 */ /* 0x000fe80000100a00 */
[----:B-1----:R-:W3:Y:S04]  /*3e4c0*/  LDL.LU.64 R52, [R1+0x3f48] ;  /* 0x003f480001347983 */ /* 0x002ee80000300a00 */
[----:B------:R1:W-:Y:S04]  /*3e4d0*/  STL.64 [R1+0x2c70], R56 ;  /* 0x002c703801007387 */ /* 0x0003e80000100a00 */
[----:B------:R-:W-:Y:S04]  /*3e4e0*/  STL.64 [R1+0x2c78], R58 ;  /* 0x002c783a01007387 */ /* 0x000fe80000100a00 */
[----:B-1----:R-:W4:Y:S04]  /*3e4f0*/  LDL.LU.64 R56, [R1+0x3f40] ;  /* 0x003f400001387983 */ /* 0x002f280000300a00 */
[----:B------:R-:W-:Y:S04]  /*3e500*/  STL.64 [R1+0x2cf0], R248 ;  /* 0x002cf0f801007387 */ /* 0x000fe80000100a00 */
[----:B------:R1:W-:Y:S04]  /*3e510*/  STL.64 [R1+0x2cf8], R250 ;  /* 0x002cf8fa01007387 */ /* 0x0003e80000100a00 */
[----:B-1----:R-:W2:Y:S04]  /*3e520*/  LDL.LU.64 R250, [R1+0x3f38] ;  /* 0x003f380001fa7983 */ /* 0x002ea80000300a00 */
[----:B------:R-:W2:Y:S01]  /*3e530*/  LDL.LU.64 R248, [R1+0x3f30] ;  /* 0x003f300001f87983 */ /* 0x000ea20000300a00 */
[----:B------:R-:W-:Y:S11]  /*3e540*/  HMMA.1688.F32.TF32 R72, R152, R68, R72 ;  /* 0x000000449848723c */ /* 0x000ff60000081048 */
[----:B------:R-:W-:Y:S11]  /*3e550*/  @!UPT UIADD3 URZ, URZ, URZ, URZ ;  /* 0x0000003f3f3ff290 */ /* 0x000ff6000fffe03f */
[----:B------:R-:W-:Y:S01]  /*3e560*/  @!UPT UIADD3 URZ, URZ, URZ, URZ ;  /* 0x0000003f3f3ff290 */ /* 0x000fe2000fffe03f */
[----:B------:R1:W-:Y:S04]  /*3e570*/  STL.64 [R1+0x2d50], R72 ;  /* 0x002d504801007387 */ /* 0x0003e80000100a00 */
[----:B------:R-:W-:Y:S01]  /*3e580*/  STL.64 [R1+0x2d58], R74 ;  /* 0x002d584a01007387 */ /* 0x000fe20000100a00 */
[-C--:B------:R-:W-:Y:S08]  /*3e590*/  HMMA.1688.F32.TF32 R76, R112, R64.reuse, R76 ;  /* 0x00000040704c723c */ /* 0x080ff0000008104c */
[-C--:B------:R-:W-:Y:S08]  /*3e5a0*/  HMMA.1688.F32.TF32 R212, R116, R64.reuse, R212 ;  /* 0x0000004074d4723c */ /* 0x080ff000000810d4 */
[-C--:B------:R-:W-:Y:S08]  /*3e5b0*/  HMMA.1688.F32.TF32 R148, R120, R64.reuse, R148 ;  /* 0x000000407894723c */ /* 0x080ff00000081094 */
[----:B------:R-:W-:Y:S08]  /*3e5c0*/  HMMA.1688.F32.TF32 R144, R124, R64, R144 ;  /* 0x000000407c90723c */ /* 0x000ff00000081090 */
[----:B--2---:R-:W-:Y:S11]  /*3e5d0*/  HMMA.1688.F32.TF32 R248, R156, R68, R248 ;  /* 0x000000449cf8723c */ /* 0x004ff600000810f8 */
[----:B------:R-:W-:Y:S11]  /*3e5e0*/  @!UPT UIADD3 URZ, URZ, URZ, URZ ;  /* 0x0000003f3f3ff290 */ /* 0x000ff6000fffe03f */
[----:B------:R-:W-:Y:S01]  /*3e5f0*/  @!UPT UIADD3 URZ, URZ, URZ, URZ ;  /* 0x0000003f3f3ff290 */ /* 0x000fe2000fffe03f */
[----:B------:R2:W-:Y:S01]  /*3e600*/  STL.64 [R1+0x2d90], R248 ;  /* 0x002d90f801007387 */ /* 0x0005e20000100a00 */
[----:B-1----:R-:W-:-:S03]  /*3e610*/  IMAD.MOV.U32 R72, RZ, RZ, R251 ;  /* 0x000000ffff487224 */ /* 0x002fc600078e00fb */
[----:B------:R-:W3:Y:S01]  /*3e620*/  LDL.LU R68, [R1+0xa20] ;  /* 0x000a200001447983 */ /* 0x000ee20000300800 */
[----:B------:R-:W-:-:S03]  /*3e630*/  IMAD.MOV.U32 R73, RZ, RZ, R250 ;  /* 0x000000ffff497224 */ /* 0x000fc600078e00fa */
[----:B------:R-:W3:Y:S04]  /*3e640*/  LDL.LU R69, [R1+0xa24] ;  /* 0x000a240001457983 */ /* 0x000ee80000300800 */
[----:B------:R-:W3:Y:S04]  /*3e650*/  LDL.LU R70, [R1+0xa28] ;  /* 0x000a280001467983 */ /* 0x000ee80000300800 */
[----:B------:R-:W3:Y:S04]  /*3e660*/  LDL.LU R71, [R1+0xa2c] ;  /* 0x000a2c0001477983 */ /* 0x000ee80000300800 */
[----:B--2---:R-:W2:Y:S04]  /*3e670*/  LDL.LU R248, [R1+0x830] ;  /* 0x0008300001f87983 */ /* 0x004ea80000300800 */
[----:B------:R-:W2:Y:S04]  /*3e680*/  LDL.LU R249, [R1+0x834] ;  /* 0x0008340001f97983 */ /* 0x000ea80000300800 */
[----:B------:R-:W2:Y:S04]  /*3e690*/  LDL.LU R250, [R1+0x838] ;  /* 0x0008380001fa7983 */ /* 0x000ea80000300800 */
[----:B------:R-:W2:Y:S04]  /*3e6a0*/  LDL.LU R251, [R1+0x83c] ;  /* 0x00083c0001fb7983 */ /* 0x000ea80000300800 */
[----:B------:R1:W-:Y:S04]  /*3e6b0*/  STL [R1+0x3748], R72 ;  /* 0x0037484801007387 */ /* 0x0003e80000100800 */
[----:B------:R4:W-:Y:S04]  /*3e6c0*/  STL [R1+0x3744], R73 ;  /* 0x0037444901007387 */ /* 0x0009e80000100800 */
[----:B-1----:R-:W2:Y:S04]  /*3e6d0*/  LDL.LU R72, [R1+0xca0] ;  /* 0x000ca00001487983 */ /* 0x002ea80000300800 */
[----:B----4-:R-:W2:Y:S04]  /*3e6e0*/  LDL.LU R73, [R1+0xca4] ;  /* 0x000ca40001497983 */ /* 0x010ea80000300800 */
[----:B------:R-:W2:Y:S04]  /*3e6f0*/  LDL.LU R74, [R1+0xca8] ;  /* 0x000ca800014a7983 */ /* 0x000ea80000300800 */
[----:B------:R-:W2:Y:S04]  /*3e700*/  LDL.LU R75, [R1+0xcac] ;  /* 0x000cac00014b7983 */ /* 0x000ea80000300800 */
        /* <DEDUP_REMOVED lines=15> */
[----:B------:R-:W4:Y:S01]  /*3e800*/  LDL.LU.64 R144, [R1+0x3ef0] ;  /* 0x003ef00001907983 */ /* 0x000f220000300a00 */
[-C--:B------:R-:W-:Y:S08]  /*3e810*/  HMMA.1688.F32.TF32 R24, R236, R64.reuse, R24 ;  /* 0x00000040ec18723c */ /* 0x080ff00000081018 */
[-C--:B------:R-:W-:Y:S08]  /*3e820*/  HMMA.1688.F32.TF32 R32, R220, R64.reuse, R32 ;  /* 0x00000040dc20723c */ /* 0x080ff00000081020 */
[-C--:B--2---:R-:W-:Y:S11]  /*3e830*/  HMMA.1688.F32.TF32 R72, R128, R64.reuse, R72 ;  /* 0x000000408048723c */ /* 0x084ff60000081048 */
[----:B------:R-:W-:Y:S11]  /*3e840*/  @!UPT UIADD3 URZ, URZ, URZ, URZ ;  /* 0x0000003f3f3ff290 */ /* 0x000ff6000fffe03f */
[----:B------:R-:W-:Y:S01]  /*3e850*/  @!UPT UIADD3 URZ, URZ, URZ, URZ ;  /* 0x0000003f3f3ff290 */ /* 0x000fe2000fffe03f */
[----:B------:R-:W-:Y:S04]  /*3e860*/  STL.64 [R1+0x14f0], R72 ;  /* 0x0014f04801007387 */ /* 0x000fe80000100a00 */
[----:B------:R3:W-:Y:S02]  /*3e870*/  STL.64 [R1+0x14f8], R74 ;  /* 0x0014f84a01007387 */ /* 0x0007e40000100a00 */
[-C--:B---3--:R-:W-:Y:S08]  /*3e880*/  HMMA.1688.F32.TF32 R72, R132, R64.reuse, R68 ;  /* 0x000000408448723c */ /* 0x088ff00000081044 */
[-C--:B------:R-:W-:Y:S11]  /*3e890*/  HMMA.1688.F32.TF32 R68, R136, R64.reuse, R248 ;  /* 0x000000408844723c */ /* 0x080ff600000810f8 */
[----:B------:R-:W-:Y:S04]  /*3e8a0*/  @!UPT UIADD3 URZ, URZ, URZ, URZ ;  /* 0x0000003f3f3ff290 */ /* 0x000fe8000fffe03f */
[----:B------:R-:W-:Y:S04]  /*3e8b0*/  STL.64 [R1+0x1610], R72 ;  /* 0x0016104801007387 */ /* 0x000fe80000100a00 */
[----:B------:R1:W-:Y:S02]  /*3e8c0*/  STL.64 [R1+0x1618], R74 ;  /* 0x0016184a01007387 */ /* 0x0003e40000100a00 */
[-C--:B-1----:R-:W-:Y:S02]  /*3e8d0*/  HMMA.1688.F32.TF32 R72, R96, R64.reuse, R104 ;  /* 0x000000406048723c */ /* 0x082fe40000081068 */
[----:B------:R-:W-:Y:S04]  /*3e8e0*/  STL.64 [R1+0x2460], R68 ;  /* 0x0024604401007387 */ /* 0x000fe80000100a00 */
[----:B------:R1:W-:Y:S02]  /*3e8f0*/  STL.64 [R1+0x2468], R70 ;  /* 0x0024684601007387 */ /* 0x0003e40000100a00 */
[-C--:B-1----:R-:W-:Y:S11]  /*3e900*/  HMMA.1688.F32.TF32 R68, R232, R64.reuse, R28 ;  /* 0x00000040e844723c */ /* 0x082ff6000008101c */
[----:B------:R-:W-:Y:S04]  /*3e910*/  @!UPT UIADD3 URZ, URZ, URZ, URZ ;  /* 0x0000003f3f3ff290 */ /* 0x000fe8000fffe03f */
[----:B------:R-:W-:Y:S01]  /*3e920*/  STL.64 [R1+0x25d0], R72 ;  /* 0x0025d04801007387 */ /* 0x000fe20000100a00 */
[-C--:B------:R-:W-:Y:S03]  /*3e930*/  HMMA.1688.F32.TF32 R28, R228, R64.reuse, R92 ;  /* 0x00000040e41c723c */ /* 0x080fe6000008105c */
[----:B------:R-:W-:Y:S04]  /*3e940*/  STL.64 [R1+0x25d8], R74 ;  /* 0x0025d84a01007387 */ /* 0x000fe80000100a00 */
[----:B------:R-:W-:Y:S04]  /*3e950*/  STL.64 [R1+0x27d0], R24 ;  /* 0x0027d01801007387 */ /* 0x000fe80000100a00 */
[----:B------:R1:W-:Y:S02]  /*3e960*/  STL.64 [R1+0x27d8], R26 ;  /* 0x0027d81a01007387 */ /* 0x0003e40000100a00 */
[-C--:B-1----:R-:W-:Y:S02]  /*3e970*/  HMMA.1688.F32.TF32 R24, R224, R64.reuse, R196 ;  /* 0x00000040e018723c */ /* 0x082fe400000810c4 */
[----:B------:R-:W-:Y:S04]  /*3e980*/  STL.64 [R1+0x29c0], R68 ;  /* 0x0029c04401007387 */ /* 0x000fe80000100a00 */
[----:B------:R-:W-:Y:S04]  /*3e990*/  STL.64 [R1+0x29c8], R70 ;  /* 0x0029c84601007387 */ /* 0x000fe80000100a00 */
[----:B------:R-:W-:Y:S04]  /*3e9a0*/  STL.64 [R1+0x2ab0], R28 ;  /* 0x002ab01c01007387 */ /* 0x000fe80000100a00 */
[----:B------:R1:W-:Y:S09]  /*3e9b0*/  STL.64 [R1+0x2ab8], R30 ;  /* 0x002ab81e01007387 */ /* 0x0003f20000100a00 */
[----:B------:R-:W-:Y:S01]  /*3e9c0*/  STL.64 [R1+0x2b80], R24 ;  /* 0x002b801801007387 */ /* 0x000fe20000100a00 */
[-C--:B-1----:R-:W-:Y:S03]  /*3e9d0*/  HMMA.1688.F32.TF32 R28, R216, R64.reuse, R88 ;  /* 0x00000040d81c723c */ /* 0x082fe60000081058 */
[----:B------:R1:W-:Y:S05]  /*3e9e0*/  STL.64 [R1+0x2b88], R26 ;  /* 0x002b881a01007387 */ /* 0x0003ea0000100a00 */
[-C--:B-1----:R-:W-:Y:S01]  /*3e9f0*/  HMMA.1688.F32.TF32 R24, R152, R64.reuse, R200 ;  /* 0x000000409818723c */ /* 0x082fe200000810c8 */
[----:B------:R-:W-:Y:S04]  /*3ea00*/  STL.64 [R1+0x2c30], R32 ;  /* 0x002c302001007387 */ /* 0x000fe80000100a00 */
[----:B------:R4:W-:Y:S10]  /*3ea10*/  STL.64 [R1+0x2c38], R34 ;  /* 0x002c382201007387 */ /* 0x0009f40000100a00 */
[----:B------:R-:W-:Y:S04]  /*3ea20*/  STL.64 [R1+0x2cc0], R28 ;  /* 0x002cc01c01007387 */ /* 0x000fe80000100a00 */
[----:B------:R1:W-:Y:S01]  /*3ea30*/  STL.64 [R1+0x2cc8], R30 ;  /* 0x002cc81e01007387 */ /* 0x0003e20000100a00 */
[----:B----4-:R-:W-:Y:S03]  /*3ea40*/  HMMA.1688.F32.TF32 R32, R156, R64, R144 ;  /* 0x000000409c20723c */ /* 0x010fe60000081090 */
[----:B------:R-:W-:Y:S05]  /*3ea50*/  STL.64 [R1+0x2d30], R24 ;  /* 0x002d301801007387 */ /* 0x000fea0000100a00 */
[-C--:B-1----:R-:W-:Y:S01]  /*3ea60*/  HMMA.1688.F32.TF32 R28, R112, R60.reuse, R84 ;  /* 0x0000003c701c723c */ /* 0x082fe20000081054 */
[----:B------:R1:W-:Y:S07]  /*3ea70*/  STL.64 [R1+0x2d38], R26 ;  /* 0x002d381a01007387 */ /* 0x0003ee0000100a00 */
[-C--:B-1----:R-:W-:Y:S07]  /*3ea80*/  HMMA.1688.F32.TF32 R24, R116, R60.reuse, R204 ;  /* 0x0000003c7418723c */ /* 0x082fee00000810cc */
[----:B------:R-:W-:Y:S04]  /*3ea90*/  STL.64 [R1+0x2d80], R32 ;  /* 0x002d802001007387 */ /* 0x000fe80000100a00 */
[----:B------:R1:W-:Y:S04]  /*3eaa0*/  STL.64 [R1+0x2d88], R34 ;  /* 0x002d882201007387 */ /* 0x0003e80000100a00 */
[----:B------:R-:W-:Y:S04]  /*3eab0*/  STL.64 [R1+0xf60], R28 ;  /* 0x000f601c01007387 */ /* 0x000fe80000100a00 */
[----:B------:R2:W-:Y:S01]  /*3eac0*/  STL.64 [R1+0xf68], R30 ;  /* 0x000f681e01007387 */ /* 0x0005e20000100a00 */
[-C--:B-1----:R-:W-:Y:S03]  /*3ead0*/  HMMA.1688.F32.TF32 R32, R120, R60.reuse, R80 ;  /* 0x0000003c7820723c */ /* 0x082fe60000081050 */
[----:B------:R-:W-:Y:S05]  /*3eae0*/  STL.64 [R1+0xfe0], R24 ;  /* 0x000fe01801007387 */ /* 0x000fea0000100a00 */
[-C--:B--2---:R-:W-:Y:S01]  /*3eaf0*/  HMMA.1688.F32.TF32 R28, R124, R60.reuse, R208 ;  /* 0x0000003c7c1c723c */ /* 0x084fe200000810d0 */
[----:B------:R1:W-:Y:S07]  /*3eb00*/  STL.64 [R1+0xfe8], R26 ;  /* 0x000fe81a01007387 */ /* 0x0003ee0000100a00 */
[----:B-1----:R-:W-:Y:S07]  /*3eb10*/  HMMA.1688.F32.TF32 R24, R128, R60, R244 ;  /* 0x0000003c8018723c */ /* 0x002fee00000810f4 */
[----:B------:R1:W-:Y:S04]  /*3eb20*/  STL.64 [R1+0x1010], R32 ;  /* 0x0010102001007387 */ /* 0x0003e80000100a00 */
[----:B------:R2:W-:Y:S04]  /*3eb30*/  STL.64 [R1+0x1018], R34 ;  /* 0x0010182201007387 */ /* 0x0005e80000100a00 */
        /* <DEDUP_REMOVED lines=22> */
[----:B--2---:R-:W3:Y:S04]  /*3eca0*/  LDL.LU R34, [R1+0xf08] ;  /* 0x000f080001227983 */ /* 0x004ee80000300800 */
[----:B------:R-:W3:Y:S01]  /*3ecb0*/  LDL.LU R35, [R1+0xf0c] ;  /* 0x000f0c0001237983 */ /* 0x000ee20000300800 */
[----:B----4-:R-:W-:-:S03]  /*3ecc0*/  IMAD.MOV.U32 R24, RZ, RZ, R48 ;  /* 0x000000ffff187224 */ /* 0x010fc600078e0030 */
        /* <DEDUP_REMOVED lines=8> */
[----:B------:R-:W4:Y:S01]  /*3ed50*/  LDL.LU R48, [R1+0x3eec] ;  /* 0x003eec0001307983 */ /* 0x000f220000300800 */
[----:B------:R-:W-:-:S03]  /*3ed60*/  IMAD.MOV.U32 R249, RZ, RZ, R52 ;  /* 0x000000fffff97224 */ /* 0x000fc600078e0034 */
[----:B------:R-:W2:Y:S04]  /*3ed70*/  LDL.LU R57, [R1+0x3ee8] ;  /* 0x003ee80001397983 */ /* 0x000ea80000300800 */
[----:B------:R-:W3:Y:S04]  /*3ed80*/  LDL.LU R56, [R1+0x3ee4] ;  /* 0x003ee40001387983 */ /* 0x000ee80000300800 */
[----:B------:R-:W4:Y:S04]  /*3ed90*/  LDL.LU R49, [R1+0x3ee0] ;  /* 0x003ee00001317983 */ /* 0x000f280000300800 */
[----:B------:R-:W4:Y:S04]  /*3eda0*/  LDL.LU R53, [R1+0x3edc] ;  /* 0x003edc0001357983 */ /* 0x000f280000300800 */
[----:B------:R-:W4:Y:S04]  /*3edb0*/  LDL.LU R52, [R1+0x3ed8] ;  /* 0x003ed80001347983 */ /* 0x000f280000300800 */
[----:B------:R-:W4:Y:S01]  /*3edc0*/  LDL.LU R250, [R1+0x178] ;  /* 0x0001780001fa7983 */ /* 0x000f220000300800 */
[----:B--2---:R-:W-:-:S03]  /*3edd0*/  IMAD.MOV.U32 R251, RZ, RZ, R57 ;  /* 0x000000fffffb7224 */ /* 0x004fc600078e0039 */
[----:B------:R-:W2:Y:S01]  /*3ede0*/  LDL.LU R57, [R1+0x3ed4] ;  /* 0x003ed40001397983 */ /* 0x000ea20000300800 */
[----:B---3--:R-:W-:-:S03]  /*3edf0*/  IMAD.MOV.U32 R68, RZ, RZ, R56 ;  /* 0x000000ffff447224 */ /* 0x008fc600078e0038 */
[----:B------:R-:W3:Y:S04]  /*3ee00*/  LDL.LU R56, [R1+0x3ed0] ;  /* 0x003ed00001387983 */ /* 0x000ee80000300800 */
[----:B------:R-:W3:Y:S01]  /*3ee10*/  LDL.LU R69, [R1+0x194] ;  /* 0x0001940001457983 */ /* 0x000ee20000300800 */
[----:B----4-:R-:W-:-:S03]  /*3ee20*/  IMAD.MOV.U32 R70, RZ, RZ, R53 ;  /* 0x000000ffff467224 */ /* 0x010fc600078e0035 */
[----:B------:R-:W4:Y:S01]  /*3ee30*/  LDL.LU R53, [R1+0x3ecc] ;  /* 0x003ecc0001357983 */ /* 0x000f220000300800 */
[----:B------:R-:W-:-:S03]  /*3ee40*/  IMAD.MOV.U32 R71, RZ, RZ, R52 ;  /* 0x000000ffff477224 */ /* 0x000fc600078e0034 */
[----:B------:R-:W4:Y:S04]  /*3ee50*/  LDL.LU R52, [R1+0x3ec8] ;  /* 0x003ec80001347983 */ /* 0x000f280000300800 */
[----:B------:R-:W4:Y:S01]  /*3ee60*/  LDL.LU R72, [R1+0x1b0] ;  /* 0x0001b00001487983 */ /* 0x000f220000300800 */
[----:B--2---:R-:W-:-:S03]  /*3ee70*/  IMAD.MOV.U32 R73, RZ, RZ, R57 ;  /* 0x000000ffff497224 */ /* 0x004fc600078e0039 */
[----:B------:R-:W2:Y:S01]  /*3ee80*/  LDL.LU R57, [R1+0x3ec4] ;  /* 0x003ec40001397983 */ /* 0x000ea20000300800 */
[----:B---3--:R-:W-:-:S03]  /*3ee90*/  IMAD.MOV.U32 R74, RZ, RZ, R56 ;  /* 0x000000ffff4a7224 */ /* 0x008fc600078e0038 */
[----:B------:R-:W2:Y:S04]  /*3eea0*/  LDL.LU R56, [R1+0x3ec0] ;  /* 0x003ec00001387983 */ /* 0x000ea80000300800 */
[----:B------:R-:W3:Y:S01]  /*3eeb0*/  LDL.LU R75, [R1+0x1bc] ;  /* 0x0001bc00014b7983 */ /* 0x000ee20000300800 */
[----:B----4-:R-:W-:-:S03]  /*3eec0*/  IMAD.MOV.U32 R64, RZ, RZ, R53 ;  /* 0x000000ffff407224 */ /* 0x010fc600078e0035 */
[----:B------:R-:W4:Y:S01]  /*3eed0*/  LDL.LU R53, [R1+0x3ebc] ;  /* 0x003ebc0001357983 */ /* 0x000f220000300800 */
[----:B------:R-:W-:-:S03]  /*3eee0*/  IMAD.MOV.U32 R65, RZ, RZ, R52 ;  /* 0x000000ffff417224 */ /* 0x000fc600078e0034 */
[----:B------:R-:W4:Y:S04]  /*3eef0*/  LDL.LU R52, [R1+0x3eb8] ;  /* 0x003eb80001347983 */ /* 0x000f280000300800 */
[----:B------:R-:W2:Y:S04]  /*3ef00*/  LDL.LU R66, [R1+0x678] ;  /* 0x0006780001427983 */ /* 0x000ea80000300800 */
[----:B------:R-:W2:Y:S04]  /*3ef10*/  LDL.LU R67, [R1+0x67c] ;  /* 0x00067c0001437983 */ /* 0x000ea80000300800 */
[----:B------:R-:W2:Y:S04]  /*3ef20*/  LDL.LU R58, [R1+0xa18] ;  /* 0x000a1800013a7983 */ /* 0x000ea80000300800 */
[----:B------:R-:W2:Y:S04]  /*3ef30*/  LDL.LU R59, [R1+0xa1c] ;  /* 0x000a1c00013b7983 */ /* 0x000ea80000300800 */
        /* <DEDUP_REMOVED lines=30> */
[-C--:B--2---:R-:W-:Y:S11]  /*3f120*/  HMMA.1688.F32.TF32 R56, R132, R60.reuse, R56 ;  /* 0x0000003c8438723c */ /* 0x084ff60000081038 */
[----:B------:R-:W-:Y:S11]  /*3f130*/  @!UPT UIADD3 URZ, URZ, URZ, URZ ;  /* 0x0000003f3f3ff290 */ /* 0x000ff6000fffe03f */
[----:B------:R-:W-:Y:S01]  /*3f140*/  @!UPT UIADD3 URZ, URZ, URZ, URZ ;  /* 0x0000003f3f3ff290 */ /* 0x000fe2000fffe03f */
[----:B------:R-:W-:Y:S04]  /*3f150*/  STL.64 [R1+0x1530], R56 ;  /* 0x0015303801007387 */ /* 0x000fe80000100a00 */
[----:B------:R-:W-:Y:S04]  /*3f160*/  STL.64 [R1+0x1538], R58 ;  /* 0x0015383a01007387 */ /* 0x000fe80000100a00 */
[----:B------:R-:W1:Y:S01]  /*3f170*/  LDSM.16.M88.4 R56, [R241+0x22000] ;  /* 0x02200000f138783b */ /* 0x000e620000000200 */
[-C--:B----4-:R-:W-:Y:S08]  /*3f180*/  HMMA.1688.F32.TF32 R52, R136, R60.reuse, R52 ;  /* 0x0000003c8834723c */ /* 0x090ff00000081034 */
[-C--:B---3--:R-:W-:Y:S01]  /*3f190*/  HMMA.1688.F32.TF32 R244, R96, R60.reuse, R244 ;  /* 0x0000003c60f4723c */ /* 0x088fe200000810f4 */
[----:B-1----:R-:W-:Y:S04]  /*3f1a0*/  STL [R1+0x3b2c], R58 ;  /* 0x003b2c3a01007387 */ /* 0x002fe80000100800 */
[----:B------:R-:W-:Y:S10]  /*3f1b0*/  STL [R1+0x3b28], R59 ;  /* 0x003b283b01007387 */ /* 0x000ff40000100800 */
[----:B------:R-:W-:Y:S04]  /*3f1c0*/  STL.64 [R1+0x23d0], R52 ;  /* 0x0023d03401007387 */ /* 0x000fe80000100a00 */
[----:B------:R-:W-:Y:S04]  /*3f1d0*/  STL.64 [R1+0x23d8], R54 ;  /* 0x0023d83601007387 */ /* 0x000fe80000100a00 */
[----:B------:R-:W1:Y:S04]  /*3f1e0*/  LDSM.16.M88.4 R52, [R241+0x22800] ;  /* 0x02280000f134783b */ /* 0x000e680000000200 */
[----:B-1----:R-:W-:Y:S04]  /*3f1f0*/  STL [R1+0x3b34], R54 ;  /* 0x003b343601007387 */ /* 0x002fe80000100800 */
[----:B------:R-:W-:Y:S04]  /*3f200*/  STL [R1+0x3b30], R55 ;  /* 0x003b303701007387 */ /* 0x000fe80000100800 */
[----:B------:R-:W-:Y:S04]  /*3f210*/  STL.64 [R1+0x2540], R244 ;  /* 0x002540f401007387 */ /* 0x000fe80000100a00 */
[----:B------:R1:W-:Y:S04]  /*3f220*/  STL.64 [R1+0x2548], R246 ;  /* 0x002548f601007387 */ /* 0x0003e80000100a00 */
[----:B-1----:R-:W2:Y:S04]  /*3f230*/  LDL.LU.64 R246, [R1+0x3eb0] ;  /* 0x003eb00001f67983 */ /* 0x002ea80000300a00 */
[----:B------:R-:W2:Y:S01]  /*3f240*/  LDL.LU.64 R244, [R1+0x3ea8] ;  /* 0x003ea80001f47983 */ /* 0x000ea20000300a00 */
        /* <DEDUP_REMOVED lines=12> */
[----:B------:R-:W-:Y:S02]  /*3f310*/  STL.64 [R1+0x2a48], R146 ;  /* 0x002a489201007387 */ /* 0x000fe40000100a00 */
[-C--:B------:R-:W-:Y:S08]  /*3f320*/  HMMA.1688.F32.TF32 R72, R220, R60.reuse, R248 ;  /* 0x0000003cdc48723c */ /* 0x080ff000000810f8 */
[-C--:B------:R-:W-:Y:S07]  /*3f330*/  HMMA.1688.F32.TF32 R68, R216, R60.reuse, R104 ;  /* 0x0000003cd844723c */ /* 0x080fee0000081068 */
[----:B------:R-:W-:Y:S04]  /*3f340*/  STL.64 [R1+0x2b20], R64 ;  /* 0x002b204001007387 */ /* 0x000fe80000100a00 */
[----:B------:R1:W-:Y:S02]  /*3f350*/  STL.64 [R1+0x2b28], R66 ;  /* 0x002b284201007387 */ /* 0x0003e40000100a00 */
[----:B-1----:R-:W-:Y:S08]  /*3f360*/  HMMA.1688.F32.TF32 R64, R152, R60, R24 ;  /* 0x0000003c9840723c */ /* 0x002ff00000081018 */
[-C--:B------:R-:W-:Y:S01]  /*3f370*/  HMMA.1688.F32.TF32 R24, R112, R56.reuse, R28 ;  /* 0x000000387018723c */ /* 0x080fe2000008101c */
[----:B------:R-:W-:Y:S04]  /*3f380*/  STL.64 [R1+0x2be0], R72 ;  /* 0x002be04801007387 */ /* 0x000fe80000100a00 */
[----:B------:R-:W-:Y:S04]  /*3f390*/  STL.64 [R1+0x2be8], R74 ;  /* 0x002be84a01007387 */ /* 0x000fe80000100a00 */
[----:B------:R-:W-:Y:S04]  /*3f3a0*/  STL.64 [R1+0x2c80], R68 ;  /* 0x002c804401007387 */ /* 0x000fe80000100a00 */
[----:B------:R-:W-:Y:S04]  /*3f3b0*/  STL.64 [R1+0x2c88], R70 ;  /* 0x002c884601007387 */ /* 0x000fe80000100a00 */
[----:B------:R-:W-:Y:S04]  /*3f3c0*/  STL.64 [R1+0x2d00], R64 ;  /* 0x002d004001007387 */ /* 0x000fe80000100a00 */
[----:B------:R-:W-:Y:S01]  /*3f3d0*/  STL.64 [R1+0x2d08], R66 ;  /* 0x002d084201007387 */ /* 0x000fe20000100a00 */
[----:B------:R-:W-:Y:S02]  /*3f3e0*/  HMMA.1688.F32.TF32 R28, R120, R56, R196 ;  /* 0x00000038781c723c */ /* 0x000fe400000810c4 */
[----:B------:R-:W-:-:S02]  /*3f3f0*/  IMAD.MOV.U32 R54, RZ, RZ, R24 ;  /* 0x000000ffff367224 */ /* 0x000fc400078e0018 */
[----:B------:R-:W-:Y:S02]  /*3f400*/  IMAD.MOV.U32 R55, RZ, RZ, R25 ;  /* 0x000000ffff377224 */ /* 0x000fe400078e0019 */
[----:B------:R-:W-:Y:S02]  /*3f410*/  IMAD.MOV.U32 R58, RZ, RZ, R26 ;  /* 0x000000ffff3a7224 */ /* 0x000fe400078e001a */
[----:B------:R-:W-:Y:S02]  /*3f420*/  IMAD.MOV.U32 R59, RZ, RZ, R27 ;  /* 0x000000ffff3b7224 */ /* 0x000fe400078e001b */
[-C--:B------:R-:W-:Y:S08]  /*3f430*/  HMMA.1688.F32.TF32 R24, R124, R56.reuse, R32 ;  /* 0x000000387c18723c */ /* 0x080ff00000081020 */
[----:B------:R-:W-:Y:S08]  /*3f440*/  HMMA.1688.F32.TF32 R32, R128, R56, R88 ;  /* 0x000000388020723c */ /* 0x000ff00000081058 */
[----:B--2---:R-:W-:Y:S11]  /*3f450*/  HMMA.1688.F32.TF32 R60, R156, R60, R244 ;  /* 0x0000003c9c3c723c */ /* 0x004ff600000810f4 */
[----:B------:R-:W-:Y:S11]  /*3f460*/  @!UPT UIADD3 URZ, URZ, URZ, URZ ;  /* 0x0000003f3f3ff290 */ /* 0x000ff6000fffe03f */
[----:B------:R-:W-:Y:S01]  /*3f470*/  @!UPT UIADD3 URZ, URZ, URZ, URZ ;  /* 0x0000003f3f3ff290 */ /* 0x000fe2000fffe03f */
[----:B------:R-:W-:Y:S04]  /*3f480*/  STL.64 [R1+0x2d60], R60 ;  /* 0x002d603c01007387 */ /* 0x000fe80000100a00 */
[----:B------:R1:W-:Y:S02]  /*3f490*/  STL.64 [R1+0x2d68], R62 ;  /* 0x002d683e01007387 */ /* 0x0003e40000100a00 */
[-C--:B-1----:R-:W-:Y:S11]  /*3f4a0*/  HMMA.1688.F32.TF32 R60, R116, R56.reuse, R92 ;  /* 0x00000038743c723c */ /* 0x082ff6000008105c */
[----:B------:R-:W-:Y:S11]  /*3f4b0*/  @!UPT UIADD3 URZ, URZ, URZ, URZ ;  /* 0x0000003f3f3ff290 */ /* 0x000ff6000fffe03f */
[----:B------:R-:W-:Y:S01]  /*3f4c0*/  @!UPT UIADD3 URZ, URZ, URZ, URZ ;  /* 0x0000003f3f3ff290 */ /* 0x000fe2000fffe03f */
[----:B------:R-:W-:Y:S04]  /*3f4d0*/  STL.64 [R1+0xec0], R60 ;  /* 0x000ec03c01007387 */ /* 0x000fe80000100a00 */
[----:B------:R-:W-:Y:S04]  /*3f4e0*/  STL.64 [R1+0xec8], R62 ;  /* 0x000ec83e01007387 */ /* 0x000fe80000100a00 */
[----:B------:R-:W-:Y:S04]  /*3f4f0*/  STL.64 [R1+0xfa0], R28 ;  /* 0x000fa01c01007387 */ /* 0x000fe80000100a00 */
[----:B------:R1:W-:Y:S04]  /*3f500*/  STL.64 [R1+0xfa8], R30 ;  /* 0x000fa81e01007387 */ /* 0x0003e80000100a00 */
[----:B------:R-:W-:Y:S04]  /*3f510*/  STL.64 [R1+0x1020], R24 ;  /* 0x0010201801007387 */ /* 0x000fe80000100a00 */
[----:B------:R2:W-:Y:S01]  /*3f520*/  STL.64 [R1+0x1028], R26 ;  /* 0x0010281a01007387 */ /* 0x0005e20000100a00 */
[-C--:B-1----:R-:W-:Y:S08]  /*3f530*/  HMMA.1688.F32.TF32 R28, R132, R56.reuse, R200 ;  /* 0x00000038841c723c */ /* 0x082ff000000810c8 */
[-C--:B--2---:R-:W-:Y:S01]  /*3f540*/  HMMA.1688.F32.TF32 R24, R136, R56.reuse, R84 ;  /* 0x000000388818723c */ /* 0x084fe20000081054 */
[----:B------:R-:W-:Y:S04]  /*3f550*/  STL.64 [R1+0x1320], R32 ;  /* 0x0013202001007387 */ /* 0x000fe80000100a00 */
[----:B------:R1:W-:Y:S10]  /*3f560*/  STL.64 [R1+0x1328], R34 ;  /* 0x0013282201007387 */ /* 0x0003f40000100a00 */
[----:B------:R-:W-:Y:S01]  /*3f570*/  STL.64 [R1+0x1420], R28 ;  /* 0x0014201c01007387 */ /* 0x000fe20000100a00 */
[-C--:B-1----:R-:W-:Y:S03]  /*3f580*/  HMMA.1688.F32.TF32 R32, R96, R56.reuse, R204 ;  /* 0x000000386020723c */ /* 0x082fe600000810cc */
[----:B------:R1:W-:Y:S04]  /*3f590*/  STL.64 [R1+0x1428], R30 ;  /* 0x0014281e01007387 */ /* 0x0003e80000100a00 */
[----:B------:R-:W-:Y:S04]  /*3f5a0*/  STL.64 [R1+0x1560], R24 ;  /* 0x0015601801007387 */ /* 0x000fe80000100a00 */
[----:B------:R2:W-:Y:S01]  /*3f5b0*/  STL.64 [R1+0x1568], R26 ;  /* 0x0015681a01007387 */ /* 0x0005e20000100a00 */
[-C--:B-1----:R-:W-:Y:S08]  /*3f5c0*/  HMMA.1688.F32.TF32 R28, R236, R56.reuse, R80 ;  /* 0x00000038ec1c723c */ /* 0x082ff00000081050 */
[----:B--2---:R-:W-:Y:S03]  /*3f5d0*/  HMMA.1688.F32.TF32 R24, R232, R56, R208 ;  /* 0x00000038e818723c */ /* 0x004fe600000810d0 */
[----:B------:R1:W-:Y:S04]  /*3f5e0*/  STL.64 [R1+0x2480], R32 ;  /* 0x0024802001007387 */ /* 0x0003e80000100a00 */
[----:B------:R2:W-:Y:S04]  /*3f5f0*/  STL.64 [R1+0x2488], R34 ;  /* 0x0024882201007387 */ /* 0x0005e80000100a00 */
[----:B------:R-:W3:Y:S01]  /*3f600*/  LDL.LU R80, [R1+0x210] ;  /* 0x0002100001507983 */ /* 0x000ee20000300800 */
[----:B------:R-:W-:-:S03]  /*3f610*/  IMAD.MOV.U32 R81, RZ, RZ, R49 ;  /* 0x000000ffff517224 */ /* 0x000fc600078e0031 */
[----:B------:R4:W-:Y:S01]  /*3f620*/  STL.64 [R1+0x25e0], R28 ;  /* 0x0025e01c01007387 */ /* 0x0009e20000100a00 */
[----:B------:R-:W-:-:S03]  /*3f630*/  IMAD.MOV.U32 R82, RZ, RZ, R48 ;  /* 0x000000ffff527224 */ /* 0x000fc600078e0030 */
[----:B------:R1:W-:Y:S04]  /*3f640*/  STL.64 [R1+0x25e8], R30 ;  /* 0x0025e81e01007387 */ /* 0x0003e80000100a00 */
[----:B------:R1:W-:Y:S04]  /*3f650*/  STL.64 [R1+0x27e0], R24 ;  /* 0x0027e01801007387 */ /* 0x0003e80000100a00 */
[----:B------:R1:W-:Y:S04]  /*3f660*/  STL.64 [R1+0x27e8], R26 ;  /* 0x0027e81a01007387 */ /* 0x0003e80000100a00 */
        /* <DEDUP_REMOVED lines=10> */
[----:B------:R-:W4:Y:S04]  /*3f710*/  LDL.LU R85, [R1+0x254] ;  /* 0x0002540001557983 */ /* 0x000f280000300800 */
[----:B------:R-:W4:Y:S04]  /*3f720*/  LDL.LU R86, [R1+0x258] ;  /* 0x0002580001567983 */ /* 0x000f280000300800 */
[----:B------:R-:W4:Y:S04]  /*3f730*/  LDL.LU R87, [R1+0x25c] ;  /* 0x00025c0001577983 */ /* 0x000f280000300800 */
[----:B------:R-:W4:Y:S01]  /*3f740*/  LDL.LU R88, [R1+0x2b0] ;  /* 0x0002b00001587983 */ /* 0x000f220000300800 */
[----:B------:R-:W-:-:S02]  /*3f750*/  IMAD.MOV.U32 R68, RZ, RZ, R44 ;  /* 0x000000ffff447224 */ /* 0x000fc400078e002c */
[----:B------:R-:W-:Y:S02]  /*3f760*/  IMAD.MOV.U32 R69, RZ, RZ, R45 ;  /* 0x000000ffff457224 */ /* 0x000fe400078e002d */
[----:B--2---:R-:W-:Y:S02]  /*3f770*/  IMAD.MOV.U32 R89, RZ, RZ, R49 ;  /* 0x000000ffff597224 */ /* 0x004fe400078e0031 */
[----:B------:R-:W2:Y:S01]  /*3f780*/  LDL.LU R49, [R1+0x3e94] ;  /* 0x003e940001317983 */ /* 0x000ea20000300800 */
[----:B---3--:R-:W-:-:S03]  /*3f790*/  IMAD.MOV.U32 R90, RZ, RZ, R48 ;  /* 0x000000ffff5a7224 */ /* 0x008fc600078e0030 */
[----:B------:R-:W2:Y:S04]  /*3f7a0*/  LDL.LU R48, [R1+0x3e90] ;  /* 0x003e900001307983 */ /* 0x000ea80000300800 */
[----:B------:R-:W3:Y:S04]  /*3f7b0*/  LDL.LU R91, [R1+0x2bc] ;  /* 0x0002bc00015b7983 */ /* 0x000ee80000300800 */
[----:B-1----:R-:W2:Y:S04]  /*3f7c0*/  LDL.LU R32, [R1+0x690] ;  /* 0x0006900001207983 */ /* 0x002ea80000300800 */
        /* <DEDUP_REMOVED lines=9> */
[----:B----4-:R-:W4:Y:S04]  /*3f860*/  LDL.LU R28, [R1+0xf40] ;  /* 0x000f4000011c7983 */ /* 0x010f280000300800 */
[----:B------:R-:W4:Y:S04]  /*3f870*/  LDL.LU R29, [R1+0xf44] ;  /* 0x000f4400011d7983 */ /* 0x000f280000300800 */
[----:B------:R-:W4:Y:S04]  /*3f880*/  LDL.LU R30, [R1+0xf48] ;  /* 0x000f4800011e7983 */ /* 0x000f280000300800 */
[----:B------:R-:W4:Y:S04]  /*3f890*/  LDL.LU R31, [R1+0xf4c] ;  /* 0x000f4c00011f7983 */ /* 0x000f280000300800 */
        /* <DEDUP_REMOVED lines=24> */
[----:B------:R-:W2:Y:S04]  /*3fa20*/  LDL.LU R45, [R1+0x3e7c] ;  /* 0x003e7c00012d7983 */ /* 0x000ea80000300800 */
        /* <DEDUP_REMOVED lines=28> */
[-C--:B------:R-:W-:Y:S08]  /*3fbf0*/  HMMA.1688.F32.TF32 R60, R224, R56.reuse, R64 ;  /* 0x00000038e03c723c */ /* 0x080ff00000081040 */
[-C--:B------:R-:W-:Y:S07]  /*3fc00*/  HMMA.1688.F32.TF32 R64, R220, R56.reuse, R144 ;  /* 0x00000038dc40723c */ /* 0x080fee0000081090 */
[----:B------:R-:W-:Y:S01]  /*3fc10*/  STL.64 [R1+0x29d0], R244 ;  /* 0x0029d0f401007387 */ /* 0x000fe20000100a00 */
[-C--:B------:R-:W-:Y:S03]  /*3fc20*/  HMMA.1688.F32.TF32 R72, R216, R56.reuse, R72 ;  /* 0x00000038d848723c */ /* 0x080fe60000081048 */
[----:B------:R-:W-:Y:S04]  /*3fc30*/  STL.64 [R1+0x29d8], R246 ;  /* 0x0029d8f601007387 */ /* 0x000fe80000100a00 */
[----:B------:R-:W-:Y:S04]  /*3fc40*/  STL.64 [R1+0x2ac0], R60 ;  /* 0x002ac03c01007387 */ /* 0x000fe80000100a00 */
[----:B------:R1:W-:Y:S04]  /*3fc50*/  STL.64 [R1+0x2ac8], R62 ;  /* 0x002ac83e01007387 */ /* 0x0003e80000100a00 */
[----:B------:R-:W-:Y:S04]  /*3fc60*/  STL.64 [R1+0x2b90], R64 ;  /* 0x002b904001007387 */ /* 0x000fe80000100a00 */
[----:B------:R4:W-:Y:S01]  /*3fc70*/  STL.64 [R1+0x2b98], R66 ;  /* 0x002b984201007387 */ /* 0x0009e20000100a00 */
[-C--:B-1----:R-:W-:Y:S08]  /*3fc80*/  HMMA.1688.F32.TF32 R60, R152, R56.reuse, R68 ;  /* 0x00000038983c723c */ /* 0x082ff00000081044 */
[----:B----4-:R-:W-:Y:S01]  /*3fc90*/  HMMA.1688.F32.TF32 R64, R156, R56, R148 ;  /* 0x000000389c40723c */ /* 0x010fe20000081094 */
[----:B------:R-:W-:Y:S04]  /*3fca0*/  STL.64 [R1+0x2c40], R72 ;  /* 0x002c404801007387 */ /* 0x000fe80000100a00 */
[----:B------:R-:W-:Y:S10]  /*3fcb0*/  STL.64 [R1+0x2c48], R74 ;  /* 0x002c484a01007387 */ /* 0x000ff40000100a00 */
[----:B------:R-:W-:Y:S04]  /*3fcc0*/  STL.64 [R1+0x2cd0], R60 ;  /* 0x002cd03c01007387 */ /* 0x000fe80000100a00 */
[----:B------:R-:W-:Y:S04]  /*3fcd0*/  STL.64 [R1+0x2cd8], R62 ;  /* 0x002cd83e01007387 */ /* 0x000fe80000100a00 */
        /* <DEDUP_REMOVED lines=9> */
[----:B------:R1:W-:Y:S01]  /*3fd70*/  STL.64 [R1+0x3b40], R66 ;  /* 0x003b404201007387 */ /* 0x0003e20000100a00 */
[-C--:B--2---:R-:W-:Y:S03]  /*3fd80*/  HMMA.1688.F32.TF32 R68, R116, R52.reuse, R104 ;  /* 0x000000347444723c */ /* 0x084fe60000081068 */
[----:B------:R2:W-:Y:S05]  /*3fd90*/  STL.64 [R1+0x3b38], R62 ;  /* 0x003b383e01007387 */ /* 0x0005ea0000100a00 */
[-C--:B-1----:R-:W-:Y:S08]  /*3fda0*/  HMMA.1688.F32.TF32 R64, R120, R52.reuse, R24 ;  /* 0x000000347840723c */ /* 0x082ff00000081018 */
[-C--:B--2---:R-:W-:Y:S08]  /*3fdb0*/  HMMA.1688.F32.TF32 R60, R124, R52.reuse, R28 ;  /* 0x000000347c3c723c */ /* 0x084ff0000008101c */
[-C--:B------:R-:W-:Y:S01]  /*3fdc0*/  HMMA.1688.F32.TF32 R24, R128, R52.reuse, R92 ;  /* 0x000000348018723c */ /* 0x080fe2000008105c */
[----:B------:R-:W-:Y:S04]  /*3fdd0*/  STL.64 [R1+0xdc0], R68 ;  /* 0x000dc04401007387 */ /* 0x000fe80000100a00 */
[----:B------:R-:W-:Y:S04]  /*3fde0*/  STL.64 [R1+0xdc8], R70 ;  /* 0x000dc84601007387 */ /* 0x000fe80000100a00 */
[----:B------:R-:W-:Y:S04]  /*3fdf0*/  STL.64 [R1+0xe00], R64 ;  /* 0x000e004001007387 */ /* 0x000fe80000100a00 */
[----:B------:R-:W-:Y:S01]  /*3fe00*/  STL.64 [R1+0xe08], R66 ;  /* 0x000e084201007387 */ /* 0x000fe20000100a00 */
[-C--:B------:R-:W-:Y:S03]  /*3fe10*/  HMMA.1688.F32.TF32 R28, R132, R52.reuse, R48 ;  /* 0x00000034841c723c */ /* 0x080fe60000081030 */
[----:B------:R-:W-:Y:S04]  /*3fe20*/  STL.64 [R1+0xe40], R60 ;  /* 0x000e403c01007387 */ /* 0x000fe80000100a00 */
[----:B------:R-:W-:Y:S04]  /*3fe30*/  STL.64 [R1+0xe48], R62 ;  /* 0x000e483e01007387 */ /* 0x000fe80000100a00 */
[----:B------:R-:W-:Y:S04]  /*3fe40*/  STL.64 [R1+0x1090], R24 ;  /* 0x0010901801007387 */ /* 0x000fe80000100a00 */
[----:B------:R1:W-:Y:S04]  /*3fe50*/  STL.64 [R1+0x1098], R26 ;  /* 0x0010981a01007387 */ /* 0x0003e80000100a00 */
[----:B------:R-:W-:Y:S01]  /*3fe60*/  LDSM.16.M88.4 R48, [R241+0x23000] ;  /* 0x02300000f130783b */ /* 0x000fe20000000200 */
[-C--:B-1----:R-:W-:Y:S03]  /*3fe70*/  HMMA.1688.F32.TF32 R24, R136, R52.reuse, R44 ;  /* 0x000000348818723c */ /* 0x082fe6000008102c */
[----:B------:R-:W1:Y:S04]  /*3fe80*/  LDSM.16.M88.4 R44, [R241+0x23800] ;  /* 0x02380000f12c783b */ /* 0x000e680000000200 */
[----:B------:R-:W-:Y:S01]  /*3fe90*/  STL.64 [R1+0x13c0], R28 ;  /* 0x0013c01c01007387 */ /* 0x000fe20000100a00 */
[-C--:B------:R-:W-:Y:S03]  /*3fea0*/  HMMA.1688.F32.TF32 R60, R96, R52.reuse, R196 ;  /* 0x00000034603c723c */ /* 0x080fe600000810c4 */
[----:B------:R2:W-:Y:S05]  /*3feb0*/  STL.64 [R1+0x13c8], R30 ;  /* 0x0013c81e01007387 */ /* 0x0005ea0000100a00 */
[-C--:B--2---:R-:W-:Y:S08]  /*3fec0*/  HMMA.1688.F32.TF32 R28, R236, R52.reuse, R32 ;  /* 0x00000034ec1c723c */ /* 0x084ff00000081020 */
[-C--:B------:R-:W-:Y:S01]  /*3fed0*/  HMMA.1688.F32.TF32 R32, R228, R52.reuse, R200 ;  /* 0x00000034e420723c */ /* 0x080fe200000810c8 */
[----:B-1----:R-:W-:Y:S04]  /*3fee0*/  STL [R1+0x3a04], R46 ;  /* 0x003a042e01007387 */ /* 0x002fe80000100800 */
[----:B------:R-:W-:Y:S04]  /*3fef0*/  STL.64 [R1+0x1460], R24 ;  /* 0x0014601801007387 */ /* 0x000fe80000100a00 */
[----:B------:R1:W-:Y:S04]  /*3ff00*/  STL.64 [R1+0x1468], R26 ;  /* 0x0014681a01007387 */ /* 0x0003e80000100a00 */
[----:B------:R-:W-:Y:S04]  /*3ff10*/  STL [R1+0x3a00], R47 ;  /* 0x003a002f01007387 */ /* 0x000fe80000100800 */
[----:B------:R-:W-:Y:S01]  /*3ff20*/  STL.64 [R1+0x23e0], R60 ;  /* 0x0023e03c01007387 */ /* 0x000fe20000100a00 */
[-C--:B-1----:R-:W-:Y:S03]  /*3ff30*/  HMMA.1688.F32.TF32 R24, R232, R52.reuse, R88 ;  /* 0x00000034e818723c */ /* 0x082fe60000081058 */
[----:B------:R-:W-:Y:S04]  /*3ff40*/  STL.64 [R1+0x23e8], R62 ;  /* 0x0023e83e01007387 */ /* 0x000fe80000100a00 */
[----:B------:R-:W-:Y:S04]  /*3ff50*/  STL.64 [R1+0x2550], R28 ;  /* 0x0025501c01007387 */ /* 0x000fe80000100a00 */
[----:B------:R1:W-:Y:S02]  /*3ff60*/  STL.64 [R1+0x2558], R30 ;  /* 0x0025581e01007387 */ /* 0x0003e40000100a00 */
[-C--:B-1----:R-:W-:Y:S10]  /*3ff70*/  HMMA.1688.F32.TF32 R28, R224, R52.reuse, R84 ;  /* 0x00000034e01c723c */ /* 0x082ff40000081054 */
        /* <DEDUP_REMOVED lines=9> */
[----:B------:R-:W-:Y:S04]  /*40010*/  STL.64 [R1+0x2b30], R24 ;  /* 0x002b301801007387 */ /* 0x000fe80000100a00 */
[----:B------:R-:W-:Y:S04]  /*40020*/  STL.64 [R1+0x2b38], R26 ;  /* 0x002b381a01007387 */ /* 0x000fe80000100a00 */
[----:B------:R-:W-:Y:S04]  /*40030*/  STL.64 [R1+0x2bf0], R32 ;  /* 0x002bf02001007387 */ /* 0x000fe80000100a00 */
[----:B------:R1:W-:Y:S04]  /*40040*/  STL.64 [R1+0x2bf8], R34 ;  /* 0x002bf82201007387 */ /* 0x0003e80000100a00 */
[----:B------:R2:W-:Y:S04]  /*40050*/  STL.64 [R1+0x2c90], R28 ;  /* 0x002c901c01007387 */ /* 0x0005e80000100a00 */
[----:B------:R3:W-:Y:S04]  /*40060*/  STL.64 [R1+0x2c98], R30 ;  /* 0x002c981e01007387 */ /* 0x0007e80000100a00 */
        /* <DEDUP_REMOVED lines=14> */
[----:B-1----:R-:W-:-:S03]  /*40150*/  IMAD.MOV.U32 R34, RZ, RZ, R36 ;  /* 0x000000ffff227224 */ /* 0x002fc600078e0024 */
        /* <DEDUP_REMOVED lines=14> */
[----:B------:R-:W4:Y:S01]  /*40240*/  LDL.LU R93, [R1+0x224] ;  /* 0x00022400015d7983 */ /* 0x000f220000300800 */
[----:B------:R-:W-:Y:S01]  /*40250*/  HMMA.1688.F32.TF32 R24, R156, R52, R212 ;  /* 0x000000349c18723c */ /* 0x000fe200000810d4 */
[----:B--2---:R-:W-:-:S02]  /*40260*/  IMAD.MOV.U32 R94, RZ, RZ, R243 ;  /* 0x000000ffff5e7224 */ /* 0x004fc400078e00f3 */
[----:B------:R-:W2:Y:S01]  /*40270*/  LDL.LU R243, [R1+0x3e5c] ;  /* 0x003e5c0001f37983 */ /* 0x000ea20000300800 */
[----:B---3--:R-:W-:-:S03]  /*40280*/  IMAD.MOV.U32 R95, RZ, RZ, R242 ;  /* 0x000000ffff5f7224 */ /* 0x008fc600078e00f2 */
[----:B------:R-:W3:Y:S11]  /*40290*/  LDL.LU R242, [R1+0x3e58] ;  /* 0x003e580001f27983 */ /* 0x000ef60000300800 */
[----:B------:R-:W-:Y:S06]  /*402a0*/  @!UPT UIADD3 URZ, URZ, URZ, URZ ;  /* 0x0000003f3f3ff290 */ /* 0x000fec000fffe03f */
[----:B------:R-:W-:Y:S02]  /*402b0*/  IMAD.MOV.U32 R57, RZ, RZ, R24 ;  /* 0x000000ffff397224 */ /* 0x000fe400078e0018 */
[----:B------:R-:W-:Y:S01]  /*402c0*/  IMAD.MOV.U32 R56, RZ, RZ, R25 ;  /* 0x000000ffff387224 */ /* 0x000fe200078e0019 */
[----:B------:R-:W4:Y:S01]  /*402d0*/  LDL.LU R24, [R1+0x280] ;  /* 0x0002800001187983 */ /* 0x000f220000300800 */
[----:B------:R-:W-:Y:S02]  /*402e0*/  IMAD.MOV.U32 R53, RZ, RZ, R26 ;  /* 0x000000ffff357224 */ /* 0x000fe400078e001a */
        /* <DEDUP_REMOVED lines=54> */
[----:B------:R1:W-:Y:S04]  /*40650*/  STL [R1+0x3754], R52 ;  /* 0x0037543401007387 */ /* 0x0003e80000100800 */
[----:B------:R1:W-:Y:S04]  /*40660*/  STL [R1+0x3750], R53 ;  /* 0x0037503501007387 */ /* 0x0003e80000100800 */
[----:B------:R-:W-:Y:S04]  /*40670*/  STL.64 [R1+0x3b48], R54 ;  /* 0x003b483601007387 */ /* 0x000fe80000100a00 */
[----:B-1----:R-:W3:Y:S04]  /*40680*/  LDL.LU R52, [R1+0x15b0] ;  /* 0x0015b00001347983 */ /* 0x002ee80000300800 */
[----:B------:R-:W3:Y:S04]  /*40690*/  LDL.LU R53, [R1+0x15b4] ;  /* 0x0015b40001357983 */ /* 0x000ee80000300800 */
[----:B------:R-:W-:Y:S04]  /*406a0*/  STL [R1+0x374c], R56 ;  /* 0x00374c3801007387 */ /* 0x000fe80000100800 */
[----:B------:R-:W-:Y:S04]  /*406b0*/  STL [R1+0x3740], R57 ;  /* 0x0037403901007387 */ /* 0x000fe80000100800 */
[----:B------:R4:W-:Y:S02]  /*406c0*/  STL.64 [R1+0x3b50], R58 ;  /* 0x003b503a01007387 */ /* 0x0009e40000100a00 */
[----:B----4-:R-:W-:Y:S11]  /*406d0*/  HMMA.1688.F32.TF32 R56, R112, R48, R68 ;  /* 0x000000307038723c */ /* 0x010ff60000081044 */
[----:B------:R-:W-:Y:S11]  /*406e0*/  @!UPT UIADD3 URZ, URZ, URZ, URZ ;  /* 0x0000003f3f3ff290 */ /* 0x000ff6000fffe03f */
[----:B------:R-:W-:Y:S02]  /*406f0*/  @!UPT UIADD3 URZ, URZ, URZ, URZ ;  /* 0x0000003f3f3ff290 */ /* 0x000fe4000fffe03f */
[----:B------:R-:W-:Y:S02]  /*40700*/  IMAD.MOV.U32 R70, RZ, RZ, R56 ;  /* 0x000000ffff467224 */ /* 0x000fe400078e0038 */
[----:B------:R-:W-:Y:S02]  /*40710*/  IMAD.MOV.U32 R71, RZ, RZ, R57 ;  /* 0x000000ffff477224 */ /* 0x000fe400078e0039 */
[----:B------:R-:W-:Y:S02]  /*40720*/  IMAD.MOV.U32 R74, RZ, RZ, R58 ;  /* 0x000000ffff4a7224 */ /* 0x000fe400078e003a */
[----:B------:R-:W-:-:S05]  /*40730*/  IMAD.MOV.U32 R75, RZ, RZ, R59 ;  /* 0x000000ffff4b7224 */ /* 0x000fca00078e003b */
[----:B------:R1:W-:Y:S02]  /*40740*/  STL.64 [R1+0x3b58], R74 ;  /* 0x003b584a01007387 */ /* 0x0003e40000100a00 */
[----:B-1----:R-:W-:Y:S01]  /*40750*/  HMMA.1688.F32.TF32 R72, R120, R48, R212 ;  /* 0x000000307848723c */ /* 0x002fe200000810d4 */
[----:B--2---:R-:W-:Y:S02]  /*40760*/  IMAD.MOV.U32 R55, RZ, RZ, R242 ;  /* 0x000000ffff377224 */ /* 0x004fe400078e00f2 */
[----:B---3--:R-:W-:-:S07]  /*40770*/  IMAD.MOV.U32 R54, RZ, RZ, R243 ;  /* 0x000000ffff367224 */ /* 0x008fce00078e00f3 */
[-C--:B------:R-:W-:Y:S08]  /*40780*/  HMMA.1688.F32.TF32 R56, R116, R48.reuse, R52 ;  /* 0x000000307438723c */ /* 0x080ff00000081034 */
[-C--:B------:R-:W-:Y:S11]  /*40790*/  HMMA.1688.F32.TF32 R52, R124, R48.reuse, R60 ;  /* 0x000000307c34723c */ /* 0x080ff6000008103c */
[----:B------:R-:W-:Y:S04]  /*407a0*/  @!UPT UIADD3 URZ, URZ, URZ, URZ ;  /* 0x0000003f3f3ff290 */ /* 0x000fe8000fffe03f */
[----:B------:R-:W-:Y:S04]  /*407b0*/  STL.64 [R1+0xd80], R56 ;  /* 0x000d803801007387 */ /* 0x000fe80000100a00 */
[----:B------:R1:W-:Y:S02]  /*407c0*/  STL.64 [R1+0xd88], R58 ;  /* 0x000d883a01007387 */ /* 0x0003e40000100a00 */
[-C--:B-1----:R-:W-:Y:S02]  /*407d0*/  HMMA.1688.F32.TF32 R56, R128, R48.reuse, R64 ;  /* 0x000000308038723c */ /* 0x082fe40000081040 */
[----:B------:R-:W-:Y:S04]  /*407e0*/  STL.64 [R1+0xd90], R72 ;  /* 0x000d904801007387 */ /* 0x000fe80000100a00 */
[----:B------:R-:W-:Y:S02]  /*407f0*/  STL.64 [R1+0xd98], R74 ;  /* 0x000d984a01007387 */ /* 0x000fe40000100a00 */
[-C--:B------:R-:W-:Y:S02]  /*40800*/  HMMA.1688.F32.TF32 R60, R132, R48.reuse, R148 ;  /* 0x00000030843c723c */ /* 0x080fe40000081094 */
        /* <DEDUP_REMOVED lines=10> */
[-C--:B-1----:R-:W-:Y:S03]  /*408b0*/  HMMA.1688.F32.TF32 R60, R236, R48.reuse, R248 ;  /* 0x00000030ec3c723c */ /* 0x082fe600000810f8 */
[----:B------:R-:W-:Y:S05]  /*408c0*/  STL.64 [R1+0x1490], R56 ;  /* 0x0014903801007387 */ /* 0x000fea0000100a00 */
[-C--:B--2---:R-:W-:Y:S01]  /*408d0*/  HMMA.1688.F32.TF32 R52, R232, R48.reuse, R104 ;  /* 0x00000030e834723c */ /* 0x084fe20000081068 */
[----:B------:R1:W-:Y:S07]  /*408e0*/  STL.64 [R1+0x1498], R58 ;  /* 0x0014983a01007387 */ /* 0x0003ee0000100a00 */
[-C--:B-1----:R-:W-:Y:S08]  /*408f0*/  HMMA.1688.F32.TF32 R56, R228, R48.reuse, R24 ;  /* 0x00000030e438723c */ /* 0x082ff00000081018 */
[-C--:B------:R-:W-:Y:S01]  /*40900*/  HMMA.1688.F32.TF32 R24, R224, R48.reuse, R28 ;  /* 0x00000030e018723c */ /* 0x080fe2000008101c */
[----:B------:R-:W-:Y:S04]  /*40910*/  STL.64 [R1+0x24d0], R60 ;  /* 0x0024d03c01007387 */ /* 0x000fe80000100a00 */
[----:B------:R-:W-:Y:S04]  /*40920*/  STL.64 [R1+0x24d8], R62 ;  /* 0x0024d83e01007387 */ /* 0x000fe80000100a00 */
[----:B------:R-:W-:Y:S04]  /*40930*/  STL.64 [R1+0x25f0], R52 ;  /* 0x0025f03401007387 */ /* 0x000fe80000100a00 */
[----:B------:R1:W-:Y:S01]  /*40940*/  STL.64 [R1+0x25f8], R54 ;  /* 0x0025f83601007387 */ /* 0x0003e20000100a00 */
[-C--:B------:R-:W-:Y:S03]  /*40950*/  HMMA.1688.F32.TF32 R28, R216, R48.reuse, R196 ;  /* 0x00000030d81c723c */ /* 0x080fe600000810c4 */
[----:B------:R-:W-:Y:S04]  /*40960*/  STL.64 [R1+0x27f0], R56 ;  /* 0x0027f03801007387 */ /* 0x000fe80000100a00 */
[----:B------:R-:W-:Y:S01]  /*40970*/  STL.64 [R1+0x27f8], R58 ;  /* 0x0027f83a01007387 */ /* 0x000fe20000100a00 */
[-C--:B-1----:R-:W-:Y:S03]  /*40980*/  HMMA.1688.F32.TF32 R52, R220, R48.reuse, R92 ;  /* 0x00000030dc34723c */ /* 0x082fe6000008105c */
[----:B------:R-:W-:Y:S04]  /*40990*/  STL.64 [R1+0x29e0], R24 ;  /* 0x0029e01801007387 */ /* 0x000fe80000100a00 */
[----:B------:R1:W-:Y:S02]  /*409a0*/  STL.64 [R1+0x29e8], R26 ;  /* 0x0029e81a01007387 */ /* 0x0003e40000100a00 */
[----:B-1----:R-:W-:Y:S11]  /*409b0*/  HMMA.1688.F32.TF32 R24, R152, R48, R32 ;  /* 0x000000309818723c */ /* 0x002ff60000081020 */
[----:B------:R-:W-:Y:S03]  /*409c0*/  @!UPT UIADD3 URZ, URZ, URZ, URZ ;  /* 0x0000003f3f3ff290 */ /* 0x000fe6000fffe03f */
[----:B------:R-:W-:Y:S04]  /*409d0*/  STL.64 [R1+0x2ad0], R52 ;  /* 0x002ad03401007387 */ /* 0x000fe80000100a00 */
[----:B------:R-:W-:Y:S04]  /*409e0*/  STL.64 [R1+0x2ad8], R54 ;  /* 0x002ad83601007387 */ /* 0x000fe80000100a00 */
[----:B------:R-:W-:Y:S04]  /*409f0*/  STL.64 [R1+0x2ba0], R28 ;  /* 0x002ba01c01007387 */ /* 0x000fe80000100a00 */
[----:B------:R-:W-:Y:S04]  /*40a00*/  STL.64 [R1+0x2ba8], R30 ;  /* 0x002ba81e01007387 */ /* 0x000fe80000100a00 */
[----:B------:R1:W-:Y:S01]  /*40a10*/  STL.64 [R1+0x2c50], R24 ;  /* 0x002c501801007387 */ /* 0x0003e20000100a00 */
[----:B------:R-:W-:-:S02]  /*40a20*/  IMAD.MOV.U32 R242, RZ, RZ, R26 ;  /* 0x000000fffff27224 */ /* 0x000fc400078e001a */
[----:B------:R-:W-:Y:S02]  /*40a30*/  IMAD.MOV.U32 R243, RZ, RZ, R27 ;  /* 0x000000fffff37224 */ /* 0x000fe400078e001b */
[----:B-1----:R-:W-:Y:S03]  /*40a40*/  HMMA.1688.F32.TF32 R24, R156, R48, R76 ;  /* 0x000000309c18723c */ /* 0x002fe6000008104c */
[----:B------:R-:W-:Y:S04]  /*40a50*/  STL [R1+0x37ac], R243 ;  /* 0x0037acf301007387 */ /* 0x000fe80000100800 */
[----:B------:R-:W-:Y:S01]  /*40a60*/  STL [R1+0x37a8], R242 ;  /* 0x0037a8f201007387 */ /* 0x000fe20000100800 */
[-C--:B------:R-:W-:Y:S08]  /*40a70*/  HMMA.1688.F32.TF32 R32, R112, R44.reuse, R88 ;  /* 0x0000002c7020723c */ /* 0x080ff00000081058 */
[-C--:B------:R-:W-:Y:S07]  /*40a80*/  HMMA.1688.F32.TF32 R28, R116, R44.reuse, R200 ;  /* 0x0000002c741c723c */ /* 0x080fee00000810c8 */
        /* <DEDUP_REMOVED lines=9> */
[-C--:B--2---:R-:W-:Y:S03]  /*40b20*/  HMMA.1688.F32.TF32 R28, R128, R44.reuse, R80 ;  /* 0x0000002c801c723c */ /* 0x084fe60000081050 */
[----:B------:R1:W-:Y:S05]  /*40b30*/  STL.64 [R1+0xc58], R26 ;  /* 0x000c581a01007387 */ /* 0x0003ea0000100a00 */
[----:B-1----:R-:W-:Y:S06]  /*40b40*/  HMMA.1688.F32.TF32 R24, R132, R44, R208 ;  /* 0x0000002c8418723c */ /* 0x002fec00000810d0 */
        /* <DEDUP_REMOVED lines=66> */
[----:B-1----:R-:W4:Y:S01]  /*40f70*/  LDL.LU R28, [R1+0x390] ;  /* 0x00039000011c7983 */ /* 0x002f220000300800 */
[----:B--2---:R-:W-:-:S03]  /*40f80*/  IMAD.MOV.U32 R29, RZ, RZ, R37 ;  /* 0x000000ffff1d7224 */ /* 0x004fc600078e0025 */
[----:B------:R-:W2:Y:S01]  /*40f90*/  LDL.LU R37, [R1+0x3e3c] ;  /* 0x003e3c0001257983 */ /* 0x000ea20000300800 */
[----:B---3--:R-:W-:-:S03]  /*40fa0*/  IMAD.MOV.U32 R30, RZ, RZ, R36 ;  /* 0x000000ffff1e7224 */ /* 0x008fc600078e0024 */
        /* <DEDUP_REMOVED lines=12> */
[----:B------:R-:W3:Y:S04]  /*41070*/  LDL.LU R32, [R1+0x370] ;  /* 0x0003700001207983 */ /* 0x000ee80000300800 */
[----:B------:R-:W3:Y:S04]  /*41080*/  LDL.LU R33, [R1+0x374] ;  /* 0x0003740001217983 */ /* 0x000ee80000300800 */
[----:B------:R-:W3:Y:S04]  /*41090*/  LDL.LU R34, [R1+0x378] ;  /* 0x0003780001227983 */ /* 0x000ee80000300800 */
[----:B------:R-:W3:Y:S01]  /*410a0*/  LDL.LU R35, [R1+0x37c] ;  /* 0x00037c0001237983 */ /* 0x000ee20000300800 */
[----:B------:R-:W-:-:S02]  /*410b0*/  IMAD.MOV.U32 R206, RZ, RZ, R41 ;  /* 0x000000ffffce7224 */ /* 0x000fc400078e0029 */
[----:B------:R-:W-:Y:S01]  /*410c0*/  IMAD.MOV.U32 R207, RZ, RZ, R40 ;  /* 0x000000ffffcf7224 */ /* 0x000fe200078e0028 */
[----:B------:R-:W3:Y:S04]  /*410d0*/  LDL.LU R72, [R1+0x270] ;  /* 0x0002700001487983 */ /* 0x000ee80000300800 */
[----:B------:R-:W1:Y:S04]  /*410e0*/  LDSM.16.M88.4 R40, [R241+0x24000] ;  /* 0x02400000f128783b */ /* 0x000e680000000200 */
        /* <DEDUP_REMOVED lines=17> */
[----:B-1----:R-:W-:Y:S04]  /*41200*/  STL [R1+0x3a0c], R42 ;  /* 0x003a0c2a01007387 */ /* 0x002fe80000100800 */
[----:B------:R-:W-:Y:S01]  /*41210*/  STL [R1+0x3a08], R43 ;  /* 0x003a082b01007387 */ /* 0x000fe20000100800 */
[-C--:B------:R-:W-:Y:S08]  /*41220*/  HMMA.1688.F32.TF32 R80, R224, R44.reuse, R80 ;  /* 0x0000002ce050723c */ /* 0x080ff00000081050 */
[-C--:B------:R-:W-:Y:S08]  /*41230*/  HMMA.1688.F32.TF32 R208, R220, R44.reuse, R208 ;  /* 0x0000002cdcd0723c */ /* 0x080ff000000810d0 */
[-C--:B--2---:R-:W-:Y:S11]  /*41240*/  HMMA.1688.F32.TF32 R36, R136, R44.reuse, R36 ;  /* 0x0000002c8824723c */ /* 0x084ff60000081024 */
[----:B------:R-:W-:Y:S11]  /*41250*/  @!UPT UIADD3 URZ, URZ, URZ, URZ ;  /* 0x0000003f3f3ff290 */ /* 0x000ff6000fffe03f */
[----:B------:R-:W-:Y:S01]  /*41260*/  @!UPT UIADD3 URZ, URZ, URZ, URZ ;  /* 0x0000003f3f3ff290 */ /* 0x000fe2000fffe03f */
[----:B------:R-:W-:Y:S04]  /*41270*/  STL.64 [R1+0x1350], R36 ;  /* 0x0013502401007387 */ /* 0x000fe80000100a00 */
[----:B------:R-:W-:Y:S04]  /*41280*/  STL.64 [R1+0x1358], R38 ;  /* 0x0013582601007387 */ /* 0x000fe80000100a00 */
[----:B------:R-:W1:Y:S01]  /*41290*/  LDSM.16.M88.4 R36, [R241+0x24800] ;  /* 0x02480000f124783b */ /* 0x000e620000000200 */
[-C--:B----4-:R-:W-:Y:S08]  /*412a0*/  HMMA.1688.F32.TF32 R24, R96, R44.reuse, R24 ;  /* 0x0000002c6018723c */ /* 0x090ff00000081018 */
[-C--:B------:R-:W-:Y:S08]  /*412b0*/  HMMA.1688.F32.TF32 R92, R236, R44.reuse, R92 ;  /* 0x0000002cec5c723c */ /* 0x080ff0000008105c */
[-C--:B---3--:R-:W-:Y:S08]  /*412c0*/  HMMA.1688.F32.TF32 R28, R232, R44.reuse, R28 ;  /* 0x0000002ce81c723c */ /* 0x088ff0000008101c */
[-C--:B------:R-:W-:Y:S01]  /*412d0*/  HMMA.1688.F32.TF32 R32, R228, R44.reuse, R32 ;  /* 0x0000002ce420723c */ /* 0x080fe20000081020 */
[----:B-1----:R-:W-:Y:S04]  /*412e0*/  STL [R1+0x3a14], R38 ;  /* 0x003a142601007387 */ /* 0x002fe80000100800 */
[----:B------:R-:W-:Y:S04]  /*412f0*/  STL [R1+0x3a10], R39 ;  /* 0x003a102701007387 */ /* 0x000fe80000100800 */
[----:B------:R1:W-:Y:S04]  /*41300*/  STL.64 [R1+0x1410], R24 ;  /* 0x0014101801007387 */ /* 0x0003e80000100a00 */
[----:B------:R-:W-:Y:S04]  /*41310*/  STL.64 [R1+0x1418], R26 ;  /* 0x0014181a01007387 */ /* 0x000fe80000100a00 */
[----:B-1----:R-:W2:Y:S04]  /*41320*/  LDL.LU.64 R24, [R1+0x3e30] ;  /* 0x003e300001187983 */ /* 0x002ea80000300a00 */
[----:B------:R-:W-:Y:S04]  /*41330*/  STL.64 [R1+0x15b0], R92 ;  /* 0x0015b05c01007387 */ /* 0x000fe80000100a00 */
[----:B------:R1:W-:Y:S04]  /*41340*/  STL.64 [R1+0x15b8], R94 ;  /* 0x0015b85e01007387 */ /* 0x0003e80000100a00 */
[----:B-1----:R-:W3:Y:S04]  /*41350*/  LDL.LU.64 R94, [R1+0x3e28] ;  /* 0x003e2800015e7983 */ /* 0x002ee80000300a00 */
[----:B------:R-:W3:Y:S04]  /*41360*/  LDL.LU.64 R92, [R1+0x3e20] ;  /* 0x003e2000015c7983 */ /* 0x000ee80000300a00 */
[----:B------:R1:W-:Y:S04]  /*41370*/  STL.64 [R1+0x2560], R28 ;  /* 0x0025601c01007387 */ /* 0x0003e80000100a00 */
[----:B------:R-:W-:Y:S04]  /*41380*/  STL.64 [R1+0x2568], R30 ;  /* 0x0025681e01007387 */ /* 0x000fe80000100a00 */
[----:B-1----:R-:W4:Y:S04]  /*41390*/  LDL.LU.64 R28, [R1+0x3e18] ;  /* 0x003e1800011c7983 */ /* 0x002f280000300a00 */
[----:B------:R1:W-:Y:S04]  /*413a0*/  STL.64 [R1+0x2760], R32 ;  /* 0x0027602001007387 */ /* 0x0003e80000100a00 */
[----:B------:R-:W-:Y:S04]  /*413b0*/  STL.64 [R1+0x2768], R34 ;  /* 0x0027682201007387 */ /* 0x000fe80000100a00 */
[----:B-1----:R-:W2:Y:S04]  /*413c0*/  LDL.LU.64 R32, [R1+0x3e10] ;  /* 0x003e100001207983 */ /* 0x002ea80000300a00 */
[----:B------:R-:W-:Y:S04]  /*413d0*/  STL.64 [R1+0x2880], R80 ;  /* 0x0028805001007387 */ /* 0x000fe80000100a00 */
[----:B------:R1:W-:Y:S04]  /*413e0*/  STL.64 [R1+0x2888], R82 ;  /* 0x0028885201007387 */ /* 0x0003e80000100a00 */
[----:B-1----:R-:W2:Y:S04]  /*413f0*/  LDL.LU.64 R82, [R1+0x3e08] ;  /* 0x003e080001527983 */ /* 0x002ea80000300a00 */
[----:B------:R-:W2:Y:S04]  /*41400*/  LDL.LU.64 R80, [R1+0x3e00] ;  /* 0x003e000001507983 */ /* 0x000ea80000300a00 */
[----:B------:R-:W-:Y:S04]  /*41410*/  STL.64 [R1+0x2a60], R208 ;  /* 0x002a60d001007387 */ /* 0x000fe80000100a00 */
[----:B------:R1:W-:Y:S04]  /*41420*/  STL.64 [R1+0x2a68], R210 ;  /* 0x002a68d201007387 */ /* 0x0003e80000100a00 */
[----:B-1----:R-:W2:Y:S04]  /*41430*/  LDL.LU.64 R210, [R1+0x3df8] ;  /* 0x003df80001d27983 */ /* 0x002ea80000300a00 */
[----:B------:R-:W2:Y:S01]  /*41440*/  LDL.LU.64 R208, [R1+0x3df0] ;  /* 0x003df00001d07983 */ /* 0x000ea20000300a00 */
[-C--:B------:R-:W-:Y:S08]  /*41450*/  HMMA.1688.F32.TF32 R76, R216, R44.reuse, R76 ;  /* 0x0000002cd84c723c */ /* 0x080ff0000008104c */
[----:B------:R-:W-:Y:S08]  /*41460*/  HMMA.1688.F32.TF32 R72, R152, R44, R72 ;  /* 0x0000002c9848723c */ /* 0x000ff00000081048 */
[-C--:B------:R-:W-:Y:S07]  /*41470*/  HMMA.1688.F32.TF32 R56, R112, R40.reuse, R56 ;  /* 0x000000287038723c */ /* 0x080fee0000081038 */
[----:B------:R-:W-:Y:S01]  /*41480*/  STL.64 [R1+0x2b40], R76 ;  /* 0x002b404c01007387 */ /* 0x000fe20000100a00 */
[----:B------:R-:W-:Y:S03]  /*41490*/  HMMA.1688.F32.TF32 R52, R116, R40, R52 ;  /* 0x000000287434723c */ /* 0x000fe60000081034 */
[----:B------:R-:W-:Y:S04]  /*414a0*/  STL.64 [R1+0x2b48], R78 ;  /* 0x002b484e01007387 */ /* 0x000fe80000100a00 */
[----:B------:R-:W-:Y:S04]  /*414b0*/  STL.64 [R1+0x2c00], R72 ;  /* 0x002c004801007387 */ /* 0x000fe80000100a00 */
[----:B------:R-:W-:Y:S01]  /*414c0*/  STL.64 [R1+0x2c08], R74 ;  /* 0x002c084a01007387 */ /* 0x000fe20000100a00 */
[----:B--2---:R-:W-:Y:S11]  /*414d0*/  HMMA.1688.F32.TF32 R44, R156, R44, R208 ;  /* 0x0000002c9c2c723c */ /* 0x004ff600000810d0 */
[----:B------:R-:W-:Y:S11]  /*414e0*/  @!UPT UIADD3 URZ, URZ, URZ, URZ ;  /* 0x0000003f3f3ff290 */ /* 0x000ff6000fffe03f */
[----:B------:R-:W-:Y:S01]  /*414f0*/  @!UPT UIADD3 URZ, URZ, URZ, URZ ;  /* 0x0000003f3f3ff290 */ /* 0x000fe2000fffe03f */
        /* <DEDUP_REMOVED lines=18> */
[-C--:B--2---:R-:W-:Y:S01]  /*41620*/  HMMA.1688.F32.TF32 R52, R96, R40.reuse, R144 ;  /* 0x000000286034723c */ /* 0x084fe20000081090 */
        /* <DEDUP_REMOVED lines=45> */
[----:B----4-:R-:W-:-:S03]  /*41900*/  IMAD.MOV.U32 R66, RZ, RZ, R29 ;  /* 0x000000ffff427224 */ /* 0x010fc600078e001d */
[----:B------:R-:W4:Y:S01]  /*41910*/  LDL.LU R246, [R1+0x1af8] ;  /* 0x001af80001f67983 */ /* 0x000f220000300800 */
[----:B------:R-:W-:-:S03]  /*41920*/  IMAD.MOV.U32 R67, RZ, RZ, R33 ;  /* 0x000000ffff437224 */ /* 0x000fc600078e0021 */
[----:B------:R-:W4:Y:S01]  /*41930*/  LDL.LU R247, [R1+0x1afc] ;  /* 0x001afc0001f77983 */ /* 0x000f220000300800 */
[----:B------:R-:W-:-:S03]  /*41940*/  IMAD.MOV.U32 R60, RZ, RZ, R32 ;  /* 0x000000ffff3c7224 */ /* 0x000fc600078e0020 */
[----:B------:R-:W2:Y:S01]  /*41950*/  LDL.LU R64, [R1+0x2f0] ;  /* 0x0002f00001407983 */ /* 0x000ea20000300800 */
[----:B------:R-:W-:-:S03]  /*41960*/  IMAD.MOV.U32 R61, RZ, RZ, R28 ;  /* 0x000000ffff3d7224 */ /* 0x000fc600078e001c */
        /* <DEDUP_REMOVED lines=10> */
[----:B------:R-:W3:Y:S01]  /*41a10*/  LDL.LU R33, [R1+0x3dd0] ;  /* 0x003dd00001217983 */ /* 0x000ee20000300800 */
[----:B----4-:R-:W-:-:S03]  /*41a20*/  IMAD.MOV.U32 R214, RZ, RZ, R32 ;  /* 0x000000ffffd67224 */ /* 0x010fc600078e0020 */
[----:B------:R-:W4:Y:S01]  /*41a30*/  LDL.LU R32, [R1+0x3dcc] ;  /* 0x003dcc0001207983 */ /* 0x000f220000300800 */
[----:B------:R-:W-:-:S03]  /*41a40*/  IMAD.MOV.U32 R215, RZ, RZ, R28 ;  /* 0x000000ffffd77224 */ /* 0x000fc600078e001c */
[----:B------:R-:W4:Y:S04]  /*41a50*/  LDL.LU R28, [R1+0x3dc8] ;  /* 0x003dc800011c7983 */ /* 0x000f280000300800 */
[----:B-1----:R-:W4:Y:S04]  /*41a60*/  LDL.LU R56, [R1+0x430] ;  /* 0x0004300001387983 */ /* 0x002f280000300800 */
        /* <DEDUP_REMOVED lines=9> */
[----:B------:R-:W4:Y:S04]  /*41b00*/  LDL.LU R74, [R1+0x498] ;  /* 0x00049800014a7983 */ /* 0x000f280000300800 */
[----:B------:R-:W4:Y:S01]  /*41b10*/  LDL.LU R75, [R1+0x49c] ;  /* 0x00049c00014b7983 */ /* 0x000f220000300800 */
[----:B------:R-:W-:Y:S01]  /*41b20*/  HMMA.1688.F32.TF32 R80, R156, R40, R80 ;  /* 0x000000289c50723c */ /* 0x000fe20000081050 */
[----:B--2---:R-:W-:-:S02]  /*41b30*/  IMAD.MOV.U32 R76, RZ, RZ, R29 ;  /* 0x000000ffff4c7224 */ /* 0x004fc400078e001d */
[----:B------:R-:W2:Y:S01]  /*41b40*/  LDL.LU R29, [R1+0x3db4] ;  /* 0x003db400011d7983 */ /* 0x000ea20000300800 */
[----:B---3--:R-:W-:-:S03]  /*41b50*/  IMAD.MOV.U32 R77, RZ, RZ, R33 ;  /* 0x000000ffff4d7224 */ /* 0x008fc600078e0021 */
[----:B------:R-:W3:Y:S01]  /*41b60*/  LDL.LU R33, [R1+0x3db0] ;  /* 0x003db00001217983 */ /* 0x000ee20000300800 */
[----:B----4-:R-:W-:-:S03]  /*41b70*/  IMAD.MOV.U32 R78, RZ, RZ, R32 ;  /* 0x000000ffff4e7224 */ /* 0x010fc600078e0020 */
[----:B------:R-:W3:Y:S01]  /*41b80*/  LDL.LU R32, [R1+0x3dac] ;  /* 0x003dac0001207983 */ /* 0x000ee20000300800 */
[----:B------:R-:W-:-:S03]  /*41b90*/  IMAD.MOV.U32 R79, RZ, RZ, R28 ;  /* 0x000000ffff4f7224 */ /* 0x000fc600078e001c */
[----:B------:R-:W2:Y:S04]  /*41ba0*/  LDL.LU R28, [R1+0x3da8] ;  /* 0x003da800011c7983 */ /* 0x000ea80000300800 */
[----:B------:R-:W4:Y:S04]  /*41bb0*/  LDL.LU R44, [R1+0xed0] ;  /* 0x000ed000012c7983 */ /* 0x000f280000300800 */
[----:B------:R-:W4:Y:S04]  /*41bc0*/  LDL.LU R45, [R1+0xed4] ;  /* 0x000ed400012d7983 */ /* 0x000f280000300800 */
[----:B------:R-:W4:Y:S04]  /*41bd0*/  LDL.LU R46, [R1+0xed8] ;  /* 0x000ed800012e7983 */ /* 0x000f280000300800 */
[----:B------:R-:W4:Y:S04]  /*41be0*/  LDL.LU R47, [R1+0xedc] ;  /* 0x000edc00012f7983 */ /* 0x000f280000300800 */
        /* <DEDUP_REMOVED lines=33> */
[----:B------:R1:W-:Y:S04]  /*41e00*/  STL.64 [R1+0x2c60], R80 ;  /* 0x002c605001007387 */ /* 0x0003e80000100a00 */
[----:B------:R1:W-:Y:S04]  /*41e10*/  STL.64 [R1+0x2c68], R82 ;  /* 0x002c685201007387 */ /* 0x0003e80000100a00 */
[----:B------:R-:W4:Y:S04]  /*41e20*/  LDL.LU R41, [R1+0x1584] ;  /* 0x0015840001297983 */ /* 0x000f280000300800 */
[----:B------:R-:W4:Y:S04]  /*41e30*/  LDL.LU R42, [R1+0x1588] ;  /* 0x00158800012a7983 */ /* 0x000f280000300800 */
[----:B------:R-:W4:Y:S04]  /*41e40*/  LDL.LU R43, [R1+0x158c] ;  /* 0x00158c00012b7983 */ /* 0x000f280000300800 */
[----:B-1----:R-:W4:Y:S04]  /*41e50*/  LDL.LU R80, [R1+0x11f0] ;  /* 0x0011f00001507983 */ /* 0x002f280000300800 */
[----:B------:R-:W4:Y:S04]  /*41e60*/  LDL.LU R81, [R1+0x11f4] ;  /* 0x0011f40001517983 */ /* 0x000f280000300800 */
[----:B------:R-:W4:Y:S04]  /*41e70*/  LDL.LU R82, [R1+0x11f8] ;  /* 0x0011f80001527983 */ /* 0x000f280000300800 */
[----:B------:R-:W4:Y:S01]  /*41e80*/  LDL.LU R83, [R1+0x11fc] ;  /* 0x0011fc0001537983 */ /* 0x000f220000300800 */
[-C--:B--2---:R-:W-:Y:S08]  /*41e90*/  HMMA.1688.F32.TF32 R196, R112, R36.reuse, R196 ;  /* 0x0000002470c4723c */ /* 0x084ff000000810c4 */
[-C--:B---3--:R-:W-:Y:S11]  /*41ea0*/  HMMA.1688.F32.TF32 R204, R116, R36.reuse, R204 ;  /* 0x0000002474cc723c */ /* 0x088ff600000810cc */
[----:B------:R-:W-:Y:S04]  /*41eb0*/  @!UPT UIADD3 URZ, URZ, URZ, URZ ;  /* 0x0000003f3f3ff290 */ /* 0x000fe8000fffe03f */
[----:B------:R-:W-:Y:S04]  /*41ec0*/  STL.64 [R1+0xb40], R196 ;  /* 0x000b40c401007387 */ /* 0x000fe80000100a00 */
[----:B------:R1:W-:Y:S04]  /*41ed0*/  STL.64 [R1+0xb48], R198 ;  /* 0x000b48c601007387 */ /* 0x0003e80000100a00 */
[----:B-1----:R-:W2:Y:S04]  /*41ee0*/  LDL.LU.64 R198, [R1+0x3da0] ;  /* 0x003da00001c67983 */ /* 0x002ea80000300a00 */
[----:B------:R-:W2:Y:S04]  /*41ef0*/  LDL.LU.64 R196, [R1+0x3d98] ;  /* 0x003d980001c47983 */ /* 0x000ea80000300a00 */
[----:B------:R-:W-:Y:S04]  /*41f00*/  STL.64 [R1+0xb50], R204 ;  /* 0x000b50cc01007387 */ /* 0x000fe80000100a00 */
[----:B------:R1:W-:Y:S04]  /*41f10*/  STL.64 [R1+0xb58], R206 ;  /* 0x000b58ce01007387 */ /* 0x0003e80000100a00 */
[----:B-1----:R-:W3:Y:S04]  /*41f20*/  LDL.LU.64 R206, [R1+0x3d90] ;  /* 0x003d900001ce7983 */ /* 0x002ee80000300a00 */
[----:B------:R-:W3:Y:S01]  /*41f30*/  LDL.LU.64 R204, [R1+0x3d88] ;  /* 0x003d880001cc7983 */ /* 0x000ee20000300a00 */
[-C--:B----4-:R-:W-:Y:S08]  /*41f40*/  HMMA.1688.F32.TF32 R44, R128, R36.reuse, R44 ;  /* 0x00000024802c723c */ /* 0x090ff0000008102c */
[-C--:B------:R-:W-:Y:S11]  /*41f50*/  HMMA.1688.F32.TF32 R40, R120, R36.reuse, R40 ;  /* 0x000000247828723c */ /* 0x080ff60000081028 */
[----:B------:R-:W-:Y:S11]  /*41f60*/  @!UPT UIADD3 URZ, URZ, URZ, URZ ;  /* 0x0000003f3f3ff290 */ /* 0x000ff6000fffe03f */
[----:B------:R-:W-:Y:S01]  /*41f70*/  @!UPT UIADD3 URZ, URZ, URZ, URZ ;  /* 0x0000003f3f3ff290 */ /* 0x000fe2000fffe03f */
[----:B------:R-:W-:Y:S04]  /*41f80*/  STL.64 [R1+0xb60], R40 ;  /* 0x000b602801007387 */ /* 0x000fe80000100a00 */
[----:B------:R1:W-:Y:S02]  /*41f90*/  STL.64 [R1+0xb68], R42 ;  /* 0x000b682a01007387 */ /* 0x0003e40000100a00 */
[-C--:B-1----:R-:W-:Y:S02]  /*41fa0*/  HMMA.1688.F32.TF32 R40, R132, R36.reuse, R32 ;  /* 0x000000248428723c */ /* 0x082fe40000081020 */
[----:B------:R-:W1:Y:S06]  /*41fb0*/  LDSM.16.M88.4 R32, [R241+0x25000] ;  /* 0x02500000f120783b */ /* 0x000e6c0000000200 */
[-C--:B------:R-:W-:Y:S11]  /*41fc0*/  HMMA.1688.F32.TF32 R80, R124, R36.reuse, R80 ;  /* 0x000000247c50723c */ /* 0x080ff60000081050 */
[----:B------:R-:W-:Y:S11]  /*41fd0*/  @!UPT UIADD3 URZ, URZ, URZ, URZ ;  /* 0x0000003f3f3ff290 */ /* 0x000ff6000fffe03f */
[----:B------:R-:W-:Y:S01]  /*41fe0*/  @!UPT UIADD3 URZ, URZ, URZ, URZ ;  /* 0x0000003f3f3ff290 */ /* 0x000fe2000fffe03f */
        /* <DEDUP_REMOVED lines=8> */
[----:B------:R-:W1:Y:S04]  /*42070*/  LDSM.16.M88.4 R28, [R241+0x25800] ;  /* 0x02580000f11c783b */ /* 0x000e680000000200 */
[----:B------:R-:W-:Y:S02]  /*42080*/  STL [R1+0x3a18], R35 ;  /* 0x003a182301007387 */ /* 0x000fe40000100800 */
[-C--:B------:R-:W-:Y:S02]  /*42090*/  HMMA.1688.F32.TF32 R76, R236, R36.reuse, R76 ;  /* 0x00000024ec4c723c */ /* 0x080fe4000008104c */
[----:B-1----:R-:W-:Y:S11]  /*420a0*/  STL [R1+0x3a24], R30 ;  /* 0x003a241e01007387 */ /* 0x002ff60000100800 */
[----:B------:R-:W-:Y:S02]  /*420b0*/  @!UPT UIADD3 URZ, URZ, URZ, URZ ;  /* 0x0000003f3f3ff290 */ /* 0x000fe4000fffe03f */
[----:B------:R-:W-:Y:S04]  /*420c0*/  STL.64 [R1+0xe90], R40 ;  /* 0x000e902801007387 */ /* 0x000fe80000100a00 */
[----:B------:R1:W-:Y:S02]  /*420d0*/  STL.64 [R1+0xe98], R42 ;  /* 0x000e982a01007387 */ /* 0x0003e40000100a00 */
[-C--:B-1----:R-:W-:Y:S02]  /*420e0*/  HMMA.1688.F32.TF32 R40, R96, R36.reuse, R208 ;  /* 0x000000246028723c */ /* 0x082fe400000810d0 */
[----:B------:R-:W-:Y:S06]  /*420f0*/  STL [R1+0x3a20], R31 ;  /* 0x003a201f01007387 */ /* 0x000fec0000100800 */
        /* <DEDUP_REMOVED lines=20> */
[----:B---3--:R-:W-:Y:S01]  /*42240*/  HMMA.1688.F32.TF32 R44, R156, R36, R204 ;  /* 0x000000249c2c723c */ /* 0x008fe200000810cc */
[----:B------:R1:W-:Y:S07]  /*42250*/  STL.64 [R1+0x2a78], R42 ;  /* 0x002a782a01007387 */ /* 0x0003ee0000100a00 */
[-C--:B------:R-:W-:Y:S08]  /*42260*/  HMMA.1688.F32.TF32 R36, R116, R32.reuse, R244 ;  /* 0x000000207424723c */ /* 0x080ff000000810f4 */
[-C--:B-1----:R-:W-:Y:S01]  /*42270*/  HMMA.1688.F32.TF32 R40, R112, R32.reuse, R148 ;  /* 0x000000207028723c */ /* 0x082fe20000081094 */
[----:B------:R-:W-:Y:S04]  /*42280*/  STL.64 [R1+0x2b50], R52 ;  /* 0x002b503401007387 */ /* 0x000fe80000100a00 */
[----:B------:R-:W-:Y:S04]  /*42290*/  STL.64 [R1+0x2b58], R54 ;  /* 0x002b583601007387 */ /* 0x000fe80000100a00 */
        /* <DEDUP_REMOVED lines=8> */
[-C--:B---3--:R-:W-:Y:S03]  /*42320*/  HMMA.1688.F32.TF32 R36, R128, R32.reuse, R104 ;  /* 0x000000208024723c */ /* 0x088fe60000081068 */
[----:B------:R-:W-:Y:S04]  /*42330*/  STL.64 [R1+0xa20], R44 ;  /* 0x000a202c01007387 */ /* 0x000fe80000100a00 */
[----:B------:R1:W-:Y:S08]  /*42340*/  STL.64 [R1+0xa28], R46 ;  /* 0x000a282e01007387 */ /* 0x0003f00000100a00 */
[----:B------:R-:W-:Y:S01]  /*42350*/  STL.64 [R1+0xa30], R40 ;  /* 0x000a302801007387 */ /* 0x000fe20000100a00 */
[-C--:B-1----:R-:W-:Y:S03]  /*42360*/  HMMA.1688.F32.TF32 R44, R132, R32.reuse, R88 ;  /* 0x00000020842c723c */ /* 0x082fe60000081058 */
[----:B------:R1:W-:Y:S04]  /*42370*/  STL.64 [R1+0xa38], R42 ;  /* 0x000a382a01007387 */ /* 0x0003e80000100a00 */
[----:B------:R-:W-:Y:S04]  /*42380*/  STL.64 [R1+0xa40], R36 ;  /* 0x000a402401007387 */ /* 0x000fe80000100a00 */
[----:B------:R3:W-:Y:S01]  /*42390*/  STL.64 [R1+0xa48], R38 ;  /* 0x000a482601007387 */ /* 0x0007e20000100a00 */
[-C--:B-1----:R-:W-:Y:S08]  /*423a0*/  HMMA.1688.F32.TF32 R40, R136, R32.reuse, R200 ;  /* 0x000000208828723c */ /* 0x082ff000000810c8 */
[----:B---3--:R-:W-:Y:S03]  /*423b0*/  HMMA.1688.F32.TF32 R36, R96, R32, R84 ;  /* 0x000000206024723c */ /* 0x008fe60000081054 */
[----:B------:R1:W-:Y:S01]  /*423c0*/  STL.64 [R1+0xba0], R44 ;  /* 0x000ba02c01007387 */ /* 0x0003e20000100a00 */
[----:B------:R-:W-:-:S03]  /*423d0*/  IMAD.MOV.U32 R248, RZ, RZ, R177 ;  /* 0x000000fffff87224 */ /* 0x000fc600078e00b1 */
[----:B------:R3:W-:Y:S01]  /*423e0*/  STL.64 [R1+0xba8], R46 ;  /* 0x000ba82e01007387 */ /* 0x0007e20000100a00 */
[----:B------:R-:W-:Y:S02]  /*423f0*/  IMAD.MOV.U32 R249, RZ, RZ, R25 ;  /* 0x000000fffff97224 */ /* 0x000fe400078e0019 */
[----:B------:R-:W-:-:S05]  /*42400*/  IMAD.MOV.U32 R250, RZ, RZ, R24 ;  /* 0x000000fffffa7224 */ /* 0x000fca00078e0018 */
[----:B------:R4:W-:Y:S04]  /*42410*/  STL.64 [R1+0xdf0], R40 ;  /* 0x000df02801007387 */ /* 0x0009e80000100a00 */
[----:B------:R1:W-:Y:S04]  /*42420*/  STL.64 [R1+0xdf8], R42 ;  /* 0x000df82a01007387 */ /* 0x0003e80000100a00 */
[----:B------:R-:W2:Y:S04]  /*42430*/  LDL.LU R177, [R1+0x3d84] ;  /* 0x003d840001b17983 */ /* 0x000ea80000300800 */
[----:B------:R1:W-:Y:S04]  /*42440*/  STL.64 [R1+0x10a0], R36 ;  /* 0x0010a02401007387 */ /* 0x0003e80000100a00 */
[----:B------:R1:W-:Y:S04]  /*42450*/  STL.64 [R1+0x10a8], R38 ;  /* 0x0010a82601007387 */ /* 0x0003e80000100a00 */
[----:B------:R-:W2:Y:S04]  /*42460*/  LDL.LU R25, [R1+0x3d80] ;  /* 0x003d800001197983 */ /* 0x000ea80000300800 */
[----:B------:R-:W3:Y:S01]  /*42470*/  LDL.LU R24, [R1+0x3d7c] ;  /* 0x003d7c0001187983 */ /* 0x000ee20000300800 */
[----:B------:R-:W-:-:S03]  /*42480*/  IMAD.MOV.U32 R251, RZ, RZ, R189 ;  /* 0x000000fffffb7224 */ /* 0x000fc600078e00bd */
        /* <DEDUP_REMOVED lines=95> */
[-C--:B----4-:R-:W-:Y:S11]  /*42a80*/  HMMA.1688.F32.TF32 R84, R228, R32.reuse, R84 ;  /* 0x00000020e454723c */ /* 0x090ff60000081054 */
        /* <DEDUP_REMOVED lines=11> */
[----:B-1----:R-:W4:Y:S04]  /*42b40*/  LDL.LU.64 R86, [R1+0x3d30] ;  /* 0x003d300001567983 */ /* 0x002f280000300a00 */
[----:B------:R-:W4:Y:S01]  /*42b50*/  LDL.LU.64 R84, [R1+0x3d28] ;  /* 0x003d280001547983 */ /* 0x000f220000300a00 */
[-C--:B------:R-:W-:Y:S08]  /*42b60*/  HMMA.1688.F32.TF32 R36, R224, R32.reuse, R36 ;  /* 0x00000020e024723c */ /* 0x080ff00000081024 */
[-C--:B------:R-:W-:Y:S08]  /*42b70*/  HMMA.1688.F32.TF32 R204, R220, R32.reuse, R204 ;  /* 0x00000020dccc723c */ /* 0x080ff000000810cc */
[-C--:B------:R-:W-:Y:S07]  /*42b80*/  HMMA.1688.F32.TF32 R40, R216, R32.reuse, R40 ;  /* 0x00000020d828723c */ /* 0x080fee0000081028 */
[----:B------:R-:W-:Y:S04]  /*42b90*/  STL.64 [R1+0x2610], R36 ;  /* 0x0026102401007387 */ /* 0x000fe80000100a00 */
[----:B------:R1:W-:Y:S02]  /*42ba0*/  STL.64 [R1+0x2618], R38 ;  /* 0x0026182601007387 */ /* 0x0003e40000100a00 */
[----:B-1----:R-:W-:Y:S02]  /*42bb0*/  HMMA.1688.F32.TF32 R36, R152, R32, R80 ;  /* 0x000000209824723c */ /* 0x002fe40000081050 */
[----:B------:R-:W-:Y:S04]  /*42bc0*/  STL.64 [R1+0x2810], R204 ;  /* 0x002810cc01007387 */ /* 0x000fe80000100a00 */
[----:B------:R-:W-:Y:S04]  /*42bd0*/  STL.64 [R1+0x2818], R206 ;  /* 0x002818ce01007387 */ /* 0x000fe80000100a00 */
[----:B------:R-:W-:Y:S04]  /*42be0*/  STL.64 [R1+0x2a00], R40 ;  /* 0x002a002801007387 */ /* 0x000fe80000100a00 */
[----:B------:R1:W-:Y:S09]  /*42bf0*/  STL.64 [R1+0x2a08], R42 ;  /* 0x002a082a01007387 */ /* 0x0003f20000100a00 */
[----:B------:R-:W-:Y:S01]  /*42c00*/  STL.64 [R1+0x2af0], R36 ;  /* 0x002af02401007387 */ /* 0x000fe20000100a00 */
[-C--:B-1----:R-:W-:Y:S03]  /*42c10*/  HMMA.1688.F32.TF32 R40, R112, R28.reuse, R44 ;  /* 0x0000001c7028723c */ /* 0x082fe6000008102c */
[----:B------:R1:W-:Y:S05]  /*42c20*/  STL.64 [R1+0x2af8], R38 ;  /* 0x002af82601007387 */ /* 0x0003ea0000100a00 */
        /* <DEDUP_REMOVED lines=15> */
[-C--:B------:R-:W-:Y:S08]  /*42d20*/  HMMA.1688.F32.TF32 R40, R124, R28.reuse, R72 ;  /* 0x0000001c7c28723c */ /* 0x080ff00000081048 */
        /* <DEDUP_REMOVED lines=12> */
[-C--:B------:R-:W-:Y:S08]  /*42df0*/  HMMA.1688.F32.TF32 R40, R96, R28.reuse, R52 ;  /* 0x0000001c6028723c */ /* 0x080ff00000081034 */
[-C--:B------:R-:W-:Y:S01]  /*42e00*/  HMMA.1688.F32.TF32 R36, R236, R28.reuse, R212 ;  /* 0x0000001cec24723c */ /* 0x080fe200000810d4 */
[----:B-1----:R-:W-:Y:S06]  /*42e10*/  STL [R1+0x3a34], R22 ;  /* 0x003a341601007387 */ /* 0x002fec0000100800 */
[----:B------:R-:W-:Y:S04]  /*42e20*/  STL.64 [R1+0xc00], R32 ;  /* 0x000c002001007387 */ /* 0x000fe80000100a00 */
[----:B------:R1:W-:Y:S02]  /*42e30*/  STL.64 [R1+0xc08], R34 ;  /* 0x000c082201007387 */ /* 0x0003e40000100a00 */
[-C--:B-1----:R-:W-:Y:S02]  /*42e40*/  HMMA.1688.F32.TF32 R32, R232, R28.reuse, R60 ;  /* 0x0000001ce820723c */ /* 0x082fe4000008103c */
[----:B------:R-:W-:Y:S04]  /*42e50*/  STL [R1+0x3a30], R23 ;  /* 0x003a301701007387 */ /* 0x000fe80000100800 */
[----:B------:R-:W-:Y:S04]  /*42e60*/  STL.64 [R1+0xe70], R40 ;  /* 0x000e702801007387 */ /* 0x000fe80000100a00 */
[----:B------:R1:W-:Y:S04]  /*42e70*/  STL.64 [R1+0xe78], R42 ;  /* 0x000e782a01007387 */ /* 0x0003e80000100a00 */
[----:B------:R-:W-:Y:S04]  /*42e80*/  STL.64 [R1+0x1130], R36 ;  /* 0x0011302401007387 */ /* 0x000fe80000100a00 */
[----:B------:R4:W-:Y:S01]  /*42e90*/  STL.64 [R1+0x1138], R38 ;  /* 0x0011382601007387 */ /* 0x0009e20000100a00 */
[-C--:B-1----:R-:W-:Y:S04]  /*42ea0*/  HMMA.1688.F32.TF32 R40, R228, R28.reuse, R64 ;  /* 0x0000001ce428723c */ /* 0x082fe80000081040 */
[----:B------:R-:W-:Y:S04]  /*42eb0*/  STL.64 [R1+0x13b0], R32 ;  /* 0x0013b02001007387 */ /* 0x000fe80000100a00 */
[----:B------:R1:W-:Y:S01]  /*42ec0*/  STL.64 [R1+0x13b8], R34 ;  /* 0x0013b82201007387 */ /* 0x0003e20000100a00 */
[-C--:B----4-:R-:W-:Y:S08]  /*42ed0*/  HMMA.1688.F32.TF32 R36, R224, R28.reuse, R148 ;  /* 0x0000001ce024723c */ /* 0x090ff00000081094 */
[-C--:B-1----:R-:W-:Y:S06]  /*42ee0*/  HMMA.1688.F32.TF32 R32, R220, R28.reuse, R244 ;  /* 0x0000001cdc20723c */ /* 0x082fec00000810f4 */
[----:B------:R-:W-:Y:S04]  /*42ef0*/  STL.64 [R1+0x2420], R40 ;  /* 0x0024202801007387 */ /* 0x000fe80000100a00 */
[----:B------:R1:W-:Y:S05]  /*42f00*/  STL.64 [R1+0x2428], R42 ;  /* 0x0024282a01007387 */ /* 0x0003ea0000100a00 */
[----:B------:R-:W-:Y:S04]  /*42f10*/  STL.64 [R1+0x2580], R36 ;  /* 0x0025802401007387 */ /* 0x000fe80000100a00 */
[----:B------:R4:W-:Y:S01]  /*42f20*/  STL.64 [R1+0x2588], R38 ;  /* 0x0025882601007387 */ /* 0x0009e20000100a00 */
[-C--:B-1----:R-:W-:Y:S03]  /*42f30*/  HMMA.1688.F32.TF32 R40, R216, R28.reuse, R144 ;  /* 0x0000001cd828723c */ /* 0x082fe60000081090 */
[----:B------:R-:W-:Y:S04]  /*42f40*/  STL.64 [R1+0x2780], R32 ;  /* 0x0027802001007387 */ /* 0x000fe80000100a00 */
[----:B------:R3:W-:Y:S01]  /*42f50*/  STL.64 [R1+0x2788], R34 ;  /* 0x0027882201007387 */ /* 0x0007e20000100a00 */
[-C--:B----4-:R-:W-:Y:S08]  /*42f60*/  HMMA.1688.F32.TF32 R36, R152, R28.reuse, R248 ;  /* 0x0000001c9824723c */ /* 0x090ff000000810f8 */
[----:B---3--:R-:W-:Y:S08]  /*42f70*/  HMMA.1688.F32.TF32 R32, R156, R28, R200 ;  /* 0x0000001c9c20723c */ /* 0x008ff000000810c8 */
[----:B------:R-:W-:Y:S01]  /*42f80*/  HMMA.1688.F32.TF32 R28, R112, R24, R104 ;  /* 0x00000018701c723c */ /* 0x000fe20000081068 */
[----:B------:R1:W-:Y:S04]  /*42f90*/  STL.64 [R1+0x2980], R40 ;  /* 0x0029802801007387 */ /* 0x0003e80000100a00 */
[----:B------:R3:W-:Y:S04]  /*42fa0*/  STL.64 [R1+0x2988], R42 ;  /* 0x0029882a01007387 */ /* 0x0007e80000100a00 */
[----:B------:R-:W-:Y:S04]  /*42fb0*/  STL.64 [R1+0x2a80], R36 ;  /* 0x002a802401007387 */ /* 0x000fe80000100a00 */
[----:B------:R-:W-:Y:S04]  /*42fc0*/  STL.64 [R1+0x2a88], R38 ;  /* 0x002a882601007387 */ /* 0x000fe80000100a00 */
[----:B------:R-:W4:Y:S04]  /*42fd0*/  LDL.LU R248, [R1+0x1470] ;  /* 0x0014700001f87983 */ /* 0x000f280000300800 */
[----:B------:R1:W-:Y:S04]  /*42fe0*/  STL.64 [R1+0x2b60], R32 ;  /* 0x002b602001007387 */ /* 0x0003e80000100a00 */
[----:B------:R1:W-:Y:S04]  /*42ff0*/  STL.64 [R1+0x2b68], R34 ;  /* 0x002b682201007387 */ /* 0x0003e80000100a00 */
[----:B------:R-:W-:Y:S04]  /*43000*/  STL.64 [R1+0x8f0], R28 ;  /* 0x0008f01c01007387 */ /* 0x000fe80000100a00 */
[----:B------:R1:W-:Y:S04]  /*43010*/  STL.64 [R1+0x8f8], R30 ;  /* 0x0008f81e01007387 */ /* 0x0003e80000100a00 */
[----:B------:R-:W4:Y:S04]  /*43020*/  LDL.LU R249, [R1+0x1474] ;  /* 0x0014740001f97983 */ /* 0x000f280000300800 */
[----:B------:R-:W4:Y:S04]  /*43030*/  LDL.LU R250, [R1+0x1478] ;  /* 0x0014780001fa7983 */ /* 0x000f280000300800 */
        /* <DEDUP_REMOVED lines=25> */
[----:B------:R-:W2:Y:S01]  /*431d0*/  LDL.LU R2, [R1+0x3cfc] ;  /* 0x003cfc0001027983 */ /* 0x000ea20000300800 */
[----:B------:R-:W-:-:S03]  /*431e0*/  IMAD.MOV.U32 R55, RZ, RZ, R0 ;  /* 0x000000ffff377224 */ /* 0x000fc600078e0000 */
[----:B------:R-:W2:Y:S04]  /*431f0*/  LDL.LU R0, [R1+0x3cf8] ;  /* 0x003cf80001007983 */ /* 0x000ea80000300800 */
[----:B------:R-:W3:Y:S04]  /*43200*/  LDL.LU R72, [R1+0x4e0] ;  /* 0x0004e00001487983 */ /* 0x000ee80000300800 */
[----:B------:R-:W3:Y:S04]  /*43210*/  LDL.LU R73, [R1+0x4e4] ;  /* 0x0004e40001497983 */ /* 0x000ee80000300800 */
[----:B------:R-:W3:Y:S04]  /*43220*/  LDL.LU R74, [R1+0x4e8] ;  /* 0x0004e800014a7983 */ /* 0x000ee80000300800 */
[----:B------:R-:W3:Y:S04]  /*43230*/  LDL.LU R75, [R1+0x4ec] ;  /* 0x0004ec00014b7983 */ /* 0x000ee80000300800 */
[----:B------:R-:W3:Y:S01]  /*43240*/  LDL.LU R76, [R1+0x580] ;  /* 0x00058000014c7983 */ /* 0x000ee20000300800 */
[----:B--2---:R-:W-:-:S03]  /*43250*/  IMAD.MOV.U32 R77, RZ, RZ, R0 ;  /* 0x000000ffff4d7224 */ /* 0x004fc600078e0000 */
        /* <DEDUP_REMOVED lines=36> */
[----:B----4-:R-:W-:Y:S02]  /*434a0*/  IMAD.MOV.U32 R57, RZ, RZ, R252 ;  /* 0x000000ffff397224 */ /* 0x010fe400078e00fc */
[----:B---3--:R-:W-:Y:S02]  /*434b0*/  IMAD.MOV.U32 R58, RZ, RZ, R17 ;  /* 0x000000ffff3a7224 */ /* 0x008fe400078e0011 */
[----:B------:R-:W-:Y:S02]  /*434c0*/  IMAD.MOV.U32 R59, RZ, RZ, R16 ;  /* 0x000000ffff3b7224 */ /* 0x000fe400078e0010 */
[----:B--2---:R-:W-:Y:S02]  /*434d0*/  IMAD.MOV.U32 R47, RZ, RZ, R0 ;  /* 0x000000ffff2f7224 */ /* 0x004fe400078e0000 */
[----:B------:R-:W2:Y:S04]  /*434e0*/  LDL.LU R0, [R1+0x3cec] ;  /* 0x003cec0001007983 */ /* 0x000ea80000300800 */
        /* <DEDUP_REMOVED lines=19> */
[-C--:B------:R-:W-:Y:S08]  /*43620*/  HMMA.1688.F32.TF32 R200, R116, R24.reuse, R32 ;  /* 0x0000001874c8723c */ /* 0x080ff00000081020 */
        /* <DEDUP_REMOVED lines=8> */
[----:B------:R1:W-:Y:S02]  /*436b0*/  STL.64 [R1+0x948], R30 ;  /* 0x0009481e01007387 */ /* 0x0003e40000100a00 */
[-C--:B-1----:R-:W-:Y:S08]  /*436c0*/  HMMA.1688.F32.TF32 R32, R132, R24.reuse, R40 ;  /* 0x000000188420723c */ /* 0x082ff00000081028 */
[-C--:B------:R-:W-:Y:S01]  /*436d0*/  HMMA.1688.F32.TF32 R28, R136, R24.reuse, R80 ;  /* 0x00000018881c723c */ /* 0x080fe20000081050 */
[----:B------:R-:W-:Y:S04]  /*436e0*/  STL.64 [R1+0x950], R36 ;  /* 0x0009502401007387 */ /* 0x000fe80000100a00 */
[----:B------:R1:W-:Y:S10]  /*436f0*/  STL.64 [R1+0x958], R38 ;  /* 0x0009582601007387 */ /* 0x0003f40000100a00 */
[----:B------:R-:W-:Y:S01]  /*43700*/  STL.64 [R1+0x960], R32 ;  /* 0x0009602001007387 */ /* 0x000fe20000100a00 */
[-C--:B-1----:R-:W-:Y:S03]  /*43710*/  HMMA.1688.F32.TF32 R36, R96, R24.reuse, R44 ;  /* 0x000000186024723c */ /* 0x082fe6000008102c */
[----:B------:R1:W-:Y:S04]  /*43720*/  STL.64 [R1+0x968], R34 ;  /* 0x0009682201007387 */ /* 0x0003e80000100a00 */
[----:B------:R-:W-:Y:S04]  /*43730*/  STL.64 [R1+0xb30], R28 ;  /* 0x000b301c01007387 */ /* 0x000fe80000100a00 */
[----:B------:R1:W-:Y:S02]  /*43740*/  STL.64 [R1+0xb38], R30 ;  /* 0x000b381e01007387 */ /* 0x0003e40000100a00 */
[-C--:B-1----:R-:W-:Y:S08]  /*43750*/  HMMA.1688.F32.TF32 R32, R236, R24.reuse, R208 ;  /* 0x00000018ec20723c */ /* 0x082ff000000810d0 */
[-C--:B------:R-:W-:Y:S02]  /*43760*/  HMMA.1688.F32.TF32 R28, R232, R24.reuse, R76 ;  /* 0x00000018e81c723c */ /* 0x080fe4000008104c */
[----:B------:R-:W-:Y:S04]  /*43770*/  STL.64 [R1+0xd60], R36 ;  /* 0x000d602401007387 */ /* 0x000fe80000100a00 */
[----:B------:R1:W-:Y:S09]  /*43780*/  STL.64 [R1+0xd68], R38 ;  /* 0x000d682601007387 */ /* 0x0003f20000100a00 */
        /* <DEDUP_REMOVED lines=15> */
[----:B------:R-:W-:Y:S02]  /*43880*/  HMMA.1688.F32.TF32 R28, R156, R24, R88 ;  /* 0x000000189c1c723c */ /* 0x000fe40000081058 */
[----:B------:R-:W-:Y:S04]  /*43890*/  STL.64 [R1+0x2820], R36 ;  /* 0x0028202401007387 */ /* 0x000fe80000100a00 */
[----:B------:R-:W-:Y:S09]  /*438a0*/  STL.64 [R1+0x2828], R38 ;  /* 0x0028282601007387 */ /* 0x000ff20000100a00 */
[----:B------:R-:W-:Y:S04]  /*438b0*/  STL.64 [R1+0x2a10], R32 ;  /* 0x002a102001007387 */ /* 0x000fe80000100a00 */
[----:B------:R1:W-:Y:S04]  /*438c0*/  STL.64 [R1+0x2a18], R34 ;  /* 0x002a182201007387 */ /* 0x0003e80000100a00 */
[----:B------:R1:W-:Y:S01]  /*438d0*/  STL [R1+0x2b00], R28 ;  /* 0x002b001c01007387 */ /* 0x0003e20000100800 */
[----:B--2---:R-:W-:-:S02]  /*438e0*/  IMAD.MOV.U32 R107, RZ, RZ, R0 ;  /* 0x000000ffff6b7224 */ /* 0x004fc400078e0000 */
[----:B------:R-:W-:Y:S02]  /*438f0*/  IMAD.MOV.U32 R0, RZ, RZ, R29 ;  /* 0x000000ffff007224 */ /* 0x000fe400078e001d */
[----:B---3--:R-:W-:Y:S02]  /*43900*/  IMAD.MOV.U32 R106, RZ, RZ, R2 ;  /* 0x000000ffff6a7224 */ /* 0x008fe400078e0002 */
[----:B------:R-:W-:Y:S02]  /*43910*/  IMAD.MOV.U32 R2, RZ, RZ, R30 ;  /* 0x000000ffff027224 */ /* 0x000fe400078e001e */
[----:B----4-:R-:W-:Y:S02]  /*43920*/  IMAD.MOV.U32 R105, RZ, RZ, R252 ;  /* 0x000000ffff697224 */ /* 0x010fe400078e00fc */
[----:B------:R-:W-:-:S05]  /*43930*/  IMAD.MOV.U32 R252, RZ, RZ, R31 ;  /* 0x000000fffffc7224 */ /* 0x000fca00078e001f */
[----:B------:R-:W-:Y:S01]  /*43940*/  STL [R1+0x368c], R252 ;  /* 0x00368cfc01007387 */ /* 0x000fe20000100800 */
[-C--:B------:R-:W-:Y:S08]  /*43950*/  HMMA.1688.F32.TF32 R24, R120, R20.reuse, R244 ;  /* 0x000000147818723c */ /* 0x080ff000000810f4 */
[-C--:B-1----:R-:W-:Y:S08]  /*43960*/  HMMA.1688.F32.TF32 R32, R112, R20.reuse, R64 ;  /* 0x000000147020723c */ /* 0x082ff00000081040 */
[-C--:B------:R-:W-:Y:S01]  /*43970*/  HMMA.1688.F32.TF32 R28, R116, R20.reuse, R148 ;  /* 0x00000014741c723c */ /* 0x080fe20000081094 */
        /* <DEDUP_REMOVED lines=20> */
[----:B-1----:R-:W-:Y:S02]  /*43ac0*/  HMMA.1688.F32.TF32 R24, R136, R20, R104 ;  /* 0x000000148818723c */ /* 0x002fe40000081068 */
[----:B------:R-:W-:Y:S05]  /*43ad0*/  STL [R1+0x3a38], R19 ;  /* 0x003a381301007387 */ /* 0x000fea0000100800 */
[----:B------:R-:W-:-:S02]  /*43ae0*/  IMAD.MOV.U32 R104, RZ, RZ, R172 ;  /* 0x000000ffff687224 */ /* 0x000fc400078e00ac */
[----:B------:R-:W2:Y:S01]  /*43af0*/  LDL.LU R172, [R1+0x3cd8] ;  /* 0x003cd80001ac7983 */ /* 0x000ea20000300800 */
[----:B------:R-:W-:Y:S02]  /*43b00*/  IMAD.MOV.U32 R105, RZ, RZ, R173 ;  /* 0x000000ffff697224 */ /* 0x000fe400078e00ad */
[----:B------:R-:W-:Y:S02]  /*43b10*/  IMAD.MOV.U32 R106, RZ, RZ, R8 ;  /* 0x000000ffff6a7224 */ /* 0x000fe400078e0008 */
[----:B------:R-:W-:-:S09]  /*43b20*/  IMAD.MOV.U32 R107, RZ, RZ, R9 ;  /* 0x000000ffff6b7224 */ /* 0x000fd200078e0009 */
[----:B------:R-:W-:Y:S04]  /*43b30*/  STL.64 [R1+0x9a0], R24 ;  /* 0x0009a01801007387 */ /* 0x000fe80000100a00 */
[----:B------:R1:W-:Y:S04]  /*43b40*/  STL.64 [R1+0x9a8], R26 ;  /* 0x0009a81a01007387 */ /* 0x0003e80000100a00 */
        /* <DEDUP_REMOVED lines=59> */
[----:B------:R-:W3:Y:S04]  /*43f00*/  LDL.LU R88, [R1+0xa70] ;  /* 0x000a700001587983 */ /* 0x000ee80000300800 */
[----:B------:R-:W3:Y:S04]  /*43f10*/  LDL.LU R89, [R1+0xa74] ;  /* 0x000a740001597983 */ /* 0x000ee80000300800 */
[----:B------:R-:W3:Y:S04]  /*43f20*/  LDL.LU R90, [R1+0xa78] ;  /* 0x000a7800015a7983 */ /* 0x000ee80000300800 */
[----:B------:R-:W3:Y:S01]  /*43f30*/  LDL.LU R91, [R1+0xa7c] ;  /* 0x000a7c00015b7983 */ /* 0x000ee20000300800 */
        /* <DEDUP_REMOVED lines=30> */
[----:B-1----:R-:W-:Y:S01]  /*44120*/  HMMA.1688.F32.TF32 R24, R232, R20, R200 ;  /* 0x00000014e818723c */ /* 0x002fe200000810c8 */
[----:B------:R-:W-:-:S02]  /*44130*/  IMAD.MOV.U32 R190, RZ, RZ, R177 ;  /* 0x000000ffffbe7224 */ /* 0x000fc400078e00b1 */
[----:B------:R-:W-:Y:S05]  /*44140*/  LDSM.16.M88.4 R200, [R241+0x2a800] ;  /* 0x02a80000f1c8783b */ /* 0x000fea0000000200 */
[-C--:B--2---:R-:W-:Y:S08]  /*44150*/  HMMA.1688.F32.TF32 R28, R236, R20.reuse, R28 ;  /* 0x00000014ec1c723c */ /* 0x084ff0000008101c */
[----:B---3--:R-:W-:Y:S01]  /*44160*/  HMMA.1688.F32.TF32 R88, R96, R20, R88 ;  /* 0x000000146058723c */ /* 0x008fe20000081058 */
[----:B----4-:R-:W-:-:S02]  /*44170*/  IMAD.MOV.U32 R147, RZ, RZ, R12 ;  /* 0x000000ffff937224 */ /* 0x010fc400078e000c */
[----:B------:R-:W-:Y:S02]  /*44180*/  IMAD.MOV.U32 R146, RZ, RZ, R13 ;  /* 0x000000ffff927224 */ /* 0x000fe400078e000d */
[----:B------:R-:W1:Y:S03]  /*44190*/  LDSM.16.M88.4 R12, [R241+0x27800] ;  /* 0x02780000f10c783b */ /* 0x000e660000000200 */
[-C--:B------:R-:W-:Y:S01]  /*441a0*/  HMMA.1688.F32.TF32 R32, R228, R20.reuse, R32 ;  /* 0x00000014e420723c */ /* 0x080fe20000081020 */
[----:B-1----:R-:W-:Y:S04]  /*441b0*/  STL [R1+0x3a44], R14 ;  /* 0x003a440e01007387 */ /* 0x002fe80000100800 */
[----:B------:R-:W-:Y:S10]  /*441c0*/  STL [R1+0x3a40], R15 ;  /* 0x003a400f01007387 */ /* 0x000ff40000100800 */
        /* <DEDUP_REMOVED lines=10> */
[----:B------:R-:W-:Y:S04]  /*44270*/  STL.64 [R1+0x2430], R28 ;  /* 0x0024301c01007387 */ /* 0x000fe80000100a00 */
[----:B------:R2:W-:Y:S01]  /*44280*/  STL.64 [R1+0x2438], R30 ;  /* 0x0024381e01007387 */ /* 0x0005e20000100a00 */
[-C--:B-1----:R-:W-:Y:S03]  /*44290*/  HMMA.1688.F32.TF32 R32, R216, R20.reuse, R204 ;  /* 0x00000014d820723c */ /* 0x082fe600000810cc */
[----:B------:R-:W-:Y:S04]  /*442a0*/  STL.64 [R1+0x25a0], R24 ;  /* 0x0025a01801007387 */ /* 0x000fe80000100a00 */
[----:B------:R1:W-:Y:S01]  /*442b0*/  STL.64 [R1+0x25a8], R26 ;  /* 0x0025a81a01007387 */ /* 0x0003e20000100a00 */
[----:B--2---:R-:W-:Y:S01]  /*442c0*/  HMMA.1688.F32.TF32 R28, R152, R20, R40 ;  /* 0x00000014981c723c */ /* 0x004fe20000081028 */
[----:B------:R-:W-:-:S02]  /*442d0*/  IMAD.MOV.U32 R191, RZ, RZ, R176 ;  /* 0x000000ffffbf7224 */ /* 0x000fc400078e00b0 */
[----:B------:R-:W-:Y:S05]  /*442e0*/  LDSM.16.M88.4 R204, [R241+0x2a000] ;  /* 0x02a00000f1cc783b */ /* 0x000fea0000000200 */
[----:B-1----:R-:W-:Y:S01]  /*442f0*/  HMMA.1688.F32.TF32 R24, R156, R20, R196 ;  /* 0x000000149c18723c */ /* 0x002fe200000810c4 */
[----:B------:R-:W-:Y:S01]  /*44300*/  IMAD.MOV.U32 R194, RZ, RZ, R164 ;  /* 0x000000ffffc27224 */ /* 0x000fe200078e00a4 */
[----:B------:R-:W-:Y:S06]  /*44310*/  LDSM.16.M88.4 R196, [R241+0x2b000] ;  /* 0x02b00000f1c4783b */ /* 0x000fec0000000200 */
[----:B------:R-:W-:Y:S01]  /*44320*/  HMMA.1688.F32.TF32 R20, R112, R16, R80 ;  /* 0x000000107014723c */ /* 0x000fe20000081050 */
[----:B------:R-:W-:Y:S04]  /*44330*/  STL.64 [R1+0x2790], R32 ;  /* 0x0027902001007387 */ /* 0x000fe80000100a00 */
[----:B------:R-:W-:Y:S04]  /*44340*/  STL.64 [R1+0x2798], R34 ;  /* 0x0027982201007387 */ /* 0x000fe80000100a00 */
[----:B------:R-:W-:Y:S04]  /*44350*/  STL.64 [R1+0x2990], R28 ;  /* 0x0029901c01007387 */ /* 0x000fe80000100a00 */
[----:B------:R1:W-:Y:S03]  /*44360*/  STL.64 [R1+0x2998], R30 ;  /* 0x0029981e01007387 */ /* 0x0003e60000100a00 */
[----:B------:R-:W-:-:S02]  /*44370*/  IMAD.MOV.U32 R252, RZ, RZ, R25 ;  /* 0x000000fffffc7224 */ /* 0x000fc400078e0019 */
[----:B------:R-:W-:Y:S02]  /*44380*/  IMAD.MOV.U32 R2, RZ, RZ, R26 ;  /* 0x000000ffff027224 */ /* 0x000fe400078e001a */
[----:B------:R-:W-:Y:S01]  /*44390*/  IMAD.MOV.U32 R0, RZ, RZ, R27 ;  /* 0x000000ffff007224 */ /* 0x000fe200078e001b */
[----:B------:R2:W-:Y:S04]  /*443a0*/  STL [R1+0x2a90], R24 ;  /* 0x002a901801007387 */ /* 0x0005e80000100800 */
[----:B------:R-:W-:Y:S01]  /*443b0*/  STL [R1+0x3698], R252 ;  /* 0x003698fc01007387 */ /* 0x000fe20000100800 */
[-C--:B-1----:R-:W-:Y:S03]  /*443c0*/  HMMA.1688.F32.TF32 R28, R116, R16.reuse, R44 ;  /* 0x00000010741c723c */ /* 0x082fe6000008102c */
[----:B------:R-:W-:Y:S04]  /*443d0*/  STL [R1+0x3694], R2 ;  /* 0x0036940201007387 */ /* 0x000fe80000100800 */
[----:B------:R-:W-:Y:S01]  /*443e0*/  STL [R1+0x3690], R0 ;  /* 0x0036900001007387 */ /* 0x000fe20000100800 */
[-C--:B--2---:R-:W-:Y:S03]  /*443f0*/  HMMA.1688.F32.TF32 R24, R120, R16.reuse, R208 ;  /* 0x000000107818723c */ /* 0x084fe600000810d0 */
[----:B------:R-:W-:Y:S04]  /*44400*/  STL.64 [R1+0x7f0], R20 ;  /* 0x0007f01401007387 */ /* 0x000fe80000100a00 */
[----:B------:R1:W-:Y:S02]  /*44410*/  STL.64 [R1+0x7f8], R22 ;  /* 0x0007f81601007387 */ /* 0x0003e40000100a00 */
[-C--:B-1----:R-:W-:Y:S06]  /*44420*/  HMMA.1688.F32.TF32 R20, R124, R16.reuse, R76 ;  /* 0x000000107c14723c */ /* 0x082fec000008104c */
[----:B------:R-:W-:Y:S04]  /*44430*/  STL.64 [R1+0x800], R28 ;  /* 0x0008001c01007387 */ /* 0x000fe80000100a00 */
[----:B------:R1:W-:Y:S04]  /*44440*/  STL.64 [R1+0x808], R30 ;  /* 0x0008081e01007387 */ /* 0x0003e80000100a00 */
[----:B------:R-:W-:Y:S04]  /*44450*/  STL.64 [R1+0x810], R24 ;  /* 0x0008101801007387 */ /* 0x000fe80000100a00 */
[----:B------:R2:W-:Y:S01]  /*44460*/  STL.64 [R1+0x818], R26 ;  /* 0x0008181a01007387 */ /* 0x0005e20000100a00 */
[-C--:B-1----:R-:W-:Y:S04]  /*44470*/  HMMA.1688.F32.TF32 R28, R128, R16.reuse, R72 ;  /* 0x00000010801c723c */ /* 0x082fe80000081048 */
[----:B------:R-:W-:Y:S04]  /*44480*/  STL.64 [R1+0x820], R20 ;  /* 0x0008201401007387 */ /* 0x000fe80000100a00 */
        /* <DEDUP_REMOVED lines=30> */
[----:B------:R-:W-:Y:S01]  /*44670*/  STL.64 [R1+0x2640], R28 ;  /* 0x0026401c01007387 */ /* 0x000fe20000100a00 */
[----:B------:R-:W-:-:S03]  /*44680*/  IMAD.MOV.U32 R144, RZ, RZ, R5 ;  /* 0x000000ffff907224 */ /* 0x000fc600078e0005 */
[----:B------:R-:W-:Y:S04]  /*44690*/  STL.64 [R1+0x2648], R30 ;  /* 0x0026481e01007387 */ /* 0x000fe80000100a00 */
[----:B------:R-:W-:Y:S04]  /*446a0*/  STL.64 [R1+0x2830], R24 ;  /* 0x0028301801007387 */ /* 0x000fe80000100a00 */
[----:B------:R-:W-:Y:S04]  /*446b0*/  STL.64 [R1+0x2838], R26 ;  /* 0x0028381a01007387 */ /* 0x000fe80000100a00 */
[----:B------:R1:W-:Y:S04]  /*446c0*/  STL.64 [R1+0x2a28], R22 ;  /* 0x002a281601007387 */ /* 0x0003e80000100a00 */
[----:B------:R-:W2:Y:S01]  /*446d0*/  LDL.LU R5, [R1+0x3cb8] ;  /* 0x003cb80001057983 */ /* 0x000ea20000300800 */
[----:B------:R-:W-:-:S02]  /*446e0*/  IMAD.MOV.U32 R145, RZ, RZ, R9 ;  /* 0x000000ffff917224 */ /* 0x000fc400078e0009 */
[----:B------:R-:W-:Y:S01]  /*446f0*/  IMAD.MOV.U32 R146, RZ, RZ, R8 ;  /* 0x000000ffff927224 */ /* 0x000fe200078e0008 */
        /* <DEDUP_REMOVED lines=11> */
[----:B------:R-:W4:Y:S04]  /*447b0*/  LDL.LU R8, [R1+0x3ca0] ;  /* 0x003ca00001087983 */ /* 0x000f280000300800 */
[----:B------:R-:W4:Y:S04]  /*447c0*/  LDL.LU R149, [R1+0x5e4] ;  /* 0x0005e40001957983 */ /* 0x000f280000300800 */
[----:B------:R-:W4:Y:S01]  /*447d0*/  LDL.LU R150, [R1+0x5e8] ;  /* 0x0005e80001967983 */ /* 0x000f220000300800 */
[----:B------:R-:W-:-:S03]  /*447e0*/  IMAD.MOV.U32 R151, RZ, RZ, R4 ;  /* 0x000000ffff977224 */ /* 0x000fc600078e0004 */
[----:B------:R-:W4:Y:S01]  /*447f0*/  LDL.LU R4, [R1+0x3c9c] ;  /* 0x003c9c0001047983 */ /* 0x000f220000300800 */
[----:B--2---:R-:W-:-:S03]  /*44800*/  IMAD.MOV.U32 R60, RZ, RZ, R5 ;  /* 0x000000ffff3c7224 */ /* 0x004fc600078e0005 */
[----:B------:R-:W2:Y:S01]  /*44810*/  LDL.LU R5, [R1+0x3c98] ;  /* 0x003c980001057983 */ /* 0x000ea20000300800 */
[----:B---3--:R-:W-:-:S03]  /*44820*/  IMAD.MOV.U32 R61, RZ, RZ, R9 ;  /* 0x000000ffff3d7224 */ /* 0x008fc600078e0009 */
[----:B------:R-:W3:Y:S01]  /*44830*/  LDL.LU R9, [R1+0x3c94] ;  /* 0x003c940001097983 */ /* 0x000ee20000300800 */
[----:B----4-:R-:W-:-:S03]  /*44840*/  IMAD.MOV.U32 R62, RZ, RZ, R8 ;  /* 0x000000ffff3e7224 */ /* 0x010fc600078e0008 */
[----:B------:R-:W3:Y:S04]  /*44850*/  LDL.LU R8, [R1+0x3c90] ;  /* 0x003c900001087983 */ /* 0x000ee80000300800 */
[----:B------:R-:W4:Y:S04]  /*44860*/  LDL.LU R63, [R1+0x63c] ;  /* 0x00063c00013f7983 */ /* 0x000f280000300800 */
[----:B------:R-:W3:Y:S01]  /*44870*/  LDL.LU R212, [R1+0xa60] ;  /* 0x000a600001d47983 */ /* 0x000ee20000300800 */
[----:B------:R-:W-:-:S03]  /*44880*/  IMAD.MOV.U32 R215, RZ, RZ, R4 ;  /* 0x000000ffffd77224 */ /* 0x000fc600078e0004 */
[----:B------:R-:W3:Y:S01]  /*44890*/  LDL.LU R213, [R1+0xa64] ;  /* 0x000a640001d57983 */ /* 0x000ee20000300800 */
[----:B------:R-:W-:Y:S02]  /*448a0*/  IMAD.MOV.U32 R248, RZ, RZ, R169 ;  /* 0x000000fffff87224 */ /* 0x000fe400078e00a9 */
[----:B------:R-:W-:Y:S02]  /*448b0*/  IMAD.MOV.U32 R249, RZ, RZ, R168 ;  /* 0x000000fffff97224 */ /* 0x000fe400078e00a8 */
[----:B--2---:R-:W-:Y:S02]  /*448c0*/  IMAD.MOV.U32 R214, RZ, RZ, R5 ;  /* 0x000000ffffd67224 */ /* 0x004fe400078e0005 */
[----:B------:R-:W2:Y:S04]  /*448d0*/  LDL.LU R5, [R1+0x3c8c] ;  /* 0x003c8c0001057983 */ /* 0x000ea80000300800 */
        /* <DEDUP_REMOVED lines=41> */
[----:B------:R-:W-:Y:S04]  /*44b70*/  STL [R1+0x36a4], R2 ;  /* 0x0036a40201007387 */ /* 0x000fe80000100800 */
[----:B------:R-:W-:Y:S01]  /*44b80*/  STL [R1+0x36a0], R0 ;  /* 0x0036a00001007387 */ /* 0x000fe20000100800 */
[-C--:B--2---:R-:W-:Y:S11]  /*44b90*/  HMMA.1688.F32.TF32 R16, R112, R12.reuse, R104 ;  /* 0x0000000c7010723c */ /* 0x084ff60000081068 */
[----:B------:R-:W-:Y:S11]  /*44ba0*/  @!UPT UIADD3 URZ, URZ, URZ, URZ ;  /* 0x0000003f3f3ff290 */ /* 0x000ff6000fffe03f */
[----:B------:R-:W-:Y:S01]  /*44bb0*/  @!UPT UIADD3 URZ, URZ, URZ, URZ ;  /* 0x0000003f3f3ff290 */ /* 0x000fe2000fffe03f */
[----:B------:R3:W-:Y:S01]  /*44bc0*/  STL.64 [R1+0x780], R16 ;  /* 0x0007801001007387 */ /* 0x0007e20000100a00 */
[----:B------:R-:W-:Y:S02]  /*44bd0*/  IMAD.MOV.U32 R14, RZ, RZ, R18 ;  /* 0x000000ffff0e7224 */ /* 0x000fe400078e0012 */
[----:B------:R-:W-:Y:S01]  /*44be0*/  IMAD.MOV.U32 R15, RZ, RZ, R19 ;  /* 0x000000ffff0f7224 */ /* 0x000fe200078e0013 */
[----:B------:R-:W2:Y:S04]  /*44bf0*/  LDL.LU R104, [R1+0x2320] ;  /* 0x0023200001687983 */ /* 0x000ea80000300800 */
[----:B------:R-:W2:Y:S01]  /*44c00*/  LDL.LU R105, [R1+0x2324] ;  /* 0x0023240001697983 */ /* 0x000ea20000300800 */
[-C--:B-1----:R-:W-:Y:S03]  /*44c10*/  HMMA.1688.F32.TF32 R20, R116, R12.reuse, R208 ;  /* 0x0000000c7414723c */ /* 0x082fe600000810d0 */
[----:B------:R-:W2:Y:S04]  /*44c20*/  LDL.LU R106, [R1+0x2328] ;  /* 0x00232800016a7983 */ /* 0x000ea80000300800 */
[----:B------:R-:W2:Y:S01]  /*44c30*/  LDL.LU R107, [R1+0x232c] ;  /* 0x00232c00016b7983 */ /* 0x000ea20000300800 */
[-C--:B---3--:R-:W-:Y:S03]  /*44c40*/  HMMA.1688.F32.TF32 R16, R120, R12.reuse, R76 ;  /* 0x0000000c7810723c */ /* 0x088fe6000008104c */
[----:B------:R-:W-:Y:S04]  /*44c50*/  STL [R1+0x3a4c], R15 ;  /* 0x003a4c0f01007387 */ /* 0x000fe80000100800 */
[----:B------:R-:W-:Y:S08]  /*44c60*/  STL [R1+0x3a48], R14 ;  /* 0x003a480e01007387 */ /* 0x000ff00000100800 */
[----:B------:R-:W-:Y:S04]  /*44c70*/  STL.64 [R1+0x790], R20 ;  /* 0x0007901401007387 */ /* 0x000fe80000100a00 */
[----:B------:R-:W-:Y:S04]  /*44c80*/  STL.64 [R1+0x798], R22 ;  /* 0x0007981601007387 */ /* 0x000fe80000100a00 */
[----:B------:R-:W-:Y:S04]  /*44c90*/  STL.64 [R1+0x7a0], R16 ;  /* 0x0007a01001007387 */ /* 0x000fe80000100a00 */
[----:B------:R1:W-:Y:S02]  /*44ca0*/  STL.64 [R1+0x7a8], R18 ;  /* 0x0007a81201007387 */ /* 0x0003e40000100a00 */
[-C--:B-1----:R-:W-:Y:S02]  /*44cb0*/  HMMA.1688.F32.TF32 R16, R132, R12.reuse, R8 ;  /* 0x0000000c8410723c */ /* 0x082fe40000081008 */
[----:B------:R-:W1:Y:S06]  /*44cc0*/  LDSM.16.M88.4 R8, [R241+0x28000] ;  /* 0x02800000f108783b */ /* 0x000e6c0000000200 */
[-C--:B------:R-:W-:Y:S08]  /*44cd0*/  HMMA.1688.F32.TF32 R24, R124, R12.reuse, R72 ;  /* 0x0000000c7c18723c */ /* 0x080ff00000081048 */
[-C--:B----4-:R-:W-:Y:S11]  /*44ce0*/  HMMA.1688.F32.TF32 R20, R128, R12.reuse, R56 ;  /* 0x0000000c8014723c */ /* 0x090ff60000081038 */
        /* <DEDUP_REMOVED lines=25> */
[-C--:B---3--:R-:W-:Y:S08]  /*44e80*/  HMMA.1688.F32.TF32 R20, R224, R12.reuse, R148 ;  /* 0x0000000ce014723c */ /* 0x088ff00000081094 */
[-C--:B-1----:R-:W-:Y:S06]  /*44e90*/  HMMA.1688.F32.TF32 R16, R220, R12.reuse, R244 ;  /* 0x0000000cdc10723c */ /* 0x082fec00000810f4 */
[----:B------:R-:W-:Y:S04]  /*44ea0*/  STL.64 [R1+0x10f0], R24 ;  /* 0x0010f01801007387 */ /* 0x000fe80000100a00 */
[----:B------:R1:W-:Y:S05]  /*44eb0*/  STL.64 [R1+0x10f8], R26 ;  /* 0x0010f81a01007387 */ /* 0x0003ea0000100a00 */
[----:B------:R-:W-:Y:S04]  /*44ec0*/  STL.64 [R1+0x1380], R20 ;  /* 0x0013801401007387 */ /* 0x000fe80000100a00 */
[----:B------:R3:W-:Y:S04]  /*44ed0*/  STL.64 [R1+0x1388], R22 ;  /* 0x0013881601007387 */ /* 0x0007e80000100a00 */
[----:B------:R-:W-:Y:S01]  /*44ee0*/  STL.64 [R1+0x2440], R16 ;  /* 0x0024401001007387 */ /* 0x000fe20000100a00 */
[-C--:B-1----:R-:W-:Y:S03]  /*44ef0*/  HMMA.1688.F32.TF32 R24, R216, R12.reuse, R144 ;  /* 0x0000000cd818723c */ /* 0x082fe60000081090 */
[----:B------:R1:W-:Y:S05]  /*44f00*/  STL.64 [R1+0x2448], R18 ;  /* 0x0024481201007387 */ /* 0x0003ea0000100a00 */
[-C--:B---3--:R-:W-:Y:S08]  /*44f10*/  HMMA.1688.F32.TF32 R20, R152, R12.reuse, R248 ;  /* 0x0000000c9814723c */ /* 0x088ff000000810f8 */
[----:B-1----:R-:W-:Y:S07]  /*44f20*/  HMMA.1688.F32.TF32 R16, R156, R12, R140 ;  /* 0x0000000c9c10723c */ /* 0x002fee000008108c */
[----:B------:R-:W-:Y:S04]  /*44f30*/  STL.64 [R1+0x25b0], R24 ;  /* 0x0025b01801007387 */ /* 0x000fe80000100a00 */
[----:B------:R-:W-:Y:S04]  /*44f40*/  STL.64 [R1+0x25b8], R26 ;  /* 0x0025b81a01007387 */ /* 0x000fe80000100a00 */
[----:B------:R-:W-:Y:S04]  /*44f50*/  STL.64 [R1+0x27a0], R20 ;  /* 0x0027a01401007387 */ /* 0x000fe80000100a00 */
[----:B------:R-:W-:Y:S05]  /*44f60*/  STL.64 [R1+0x27a8], R22 ;  /* 0x0027a81601007387 */ /* 0x000fea0000100a00 */
[----:B------:R-:W-:-:S02]  /*44f70*/  IMAD.MOV.U32 R69, RZ, RZ, R17 ;  /* 0x000000ffff457224 */ /* 0x000fc400078e0011 */
[----:B------:R-:W-:Y:S01]  /*44f80*/  IMAD.MOV.U32 R68, RZ, RZ, R16 ;  /* 0x000000ffff447224 */ /* 0x000fe200078e0010 */
[----:B------:R2:W-:Y:S01]  /*44f90*/  STL [R1+0x29a8], R18 ;  /* 0x0029a81201007387 */ /* 0x0005e20000100800 */
[----:B------:R-:W-:-:S03]  /*44fa0*/  IMAD.MOV.U32 R252, RZ, RZ, R19 ;  /* 0x000000fffffc7224 */ /* 0x000fc600078e0013 */
[----:B------:R-:W-:Y:S01]  /*44fb0*/  STL [R1+0x36b0], R69 ;  /* 0x0036b04501007387 */ /* 0x000fe20000100800 */
[----:B------:R-:W-:-:S03]  /*44fc0*/  IMAD.MOV.U32 R148, RZ, RZ, R185 ;  /* 0x000000ffff947224 */ /* 0x000fc600078e00b9 */
[----:B------:R-:W-:Y:S01]  /*44fd0*/  STL [R1+0x36ac], R68 ;  /* 0x0036ac4401007387 */ /* 0x000fe20000100800 */
[----:B------:R-:W-:-:S03]  /*44fe0*/  IMAD.MOV.U32 R149, RZ, RZ, R184 ;  /* 0x000000ffff957224 */ /* 0x000fc600078e00b8 */
[----:B------:R-:W-:Y:S01]  /*44ff0*/  STL.64 [R1+0x3b60], R70 ;  /* 0x003b604601007387 */ /* 0x000fe20000100a00 */
[----:B------:R-:W-:-:S03]  /*45000*/  IMAD.MOV.U32 R150, RZ, RZ, R181 ;  /* 0x000000ffff967224 */ /* 0x000fc600078e00b5 */
[----:B------:R-:W-:Y:S01]  /*45010*/  STL [R1+0x36a8], R252 ;  /* 0x0036a8fc01007387 */ /* 0x000fe20000100800 */
[----:B------:R-:W-:-:S03]  /*45020*/  IMAD.MOV.U32 R151, RZ, RZ, R180 ;  /* 0x000000ffff977224 */ /* 0x000fc600078e00b4 */
[----:B------:R-:W3:Y:S01]  /*45030*/  LDL.LU R185, [R1+0x3c74] ;  /* 0x003c740001b97983 */ /* 0x000ee20000300800 */
[----:B------:R-:W-:-:S03]  /*45040*/  IMAD.MOV.U32 R64, RZ, RZ, R168 ;  /* 0x000000ffff407224 */ /* 0x000fc600078e00a8 */
[----:B------:R-:W3:Y:S01]  /*45050*/  LDL.LU R184, [R1+0x3c70] ;  /* 0x003c700001b87983 */ /* 0x000ee20000300800 */
[----:B------:R-:W-:-:S03]  /*45060*/  IMAD.MOV.U32 R65, RZ, RZ, R169 ;  /* 0x000000ffff417224 */ /* 0x000fc600078e00a9 */
[----:B------:R-:W4:Y:S04]  /*45070*/  LDL.LU R181, [R1+0x3c6c] ;  /* 0x003c6c0001b57983 */ /* 0x000f280000300800 */
[----:B------:R-:W3:Y:S04]  /*45080*/  LDL.LU R180, [R1+0x3c68] ;  /* 0x003c680001b47983 */ /* 0x000ee80000300800 */
[----:B------:R-:W3:Y:S04]  /*45090*/  LDL.LU R168, [R1+0x3c64] ;  /* 0x003c640001a87983 */ /* 0x000ee80000300800 */
[----:B------:R-:W3:Y:S01]  /*450a0*/  LDL.LU R169, [R1+0x3c60] ;  /* 0x003c600001a97983 */ /* 0x000ee20000300800 */
[----:B------:R-:W-:-:S02]  /*450b0*/  IMAD.MOV.U32 R66, RZ, RZ, R173 ;  /* 0x000000ffff427224 */ /* 0x000fc400078e00ad */
[----:B------:R-:W-:Y:S01]  /*450c0*/  IMAD.MOV.U32 R67, RZ, RZ, R172 ;  /* 0x000000ffff437224 */ /* 0x000fe200078e00ac */
[----:B------:R-:W3:Y:S04]  /*450d0*/  LDL.LU R173, [R1+0x3c5c] ;  /* 0x003c5c0001ad7983 */ /* 0x000ee80000300800 */
[----:B------:R-:W3:Y:S01]  /*450e0*/  LDL.LU R172, [R1+0x3c58] ;  /* 0x003c580001ac7983 */ /* 0x000ee20000300800 */
[----:B--2---:R-:W-:Y:S01]  /*450f0*/  HMMA.1688.F32.TF32 R16, R112, R8, R104 ;  /* 0x000000087010723c */ /* 0x004fe20000081068 */
[----:B----4-:R-:W-:Y:S02]  /*45100*/  IMAD.MOV.U32 R60, RZ, RZ, R181 ;  /* 0x000000ffff3c7224 */ /* 0x010fe400078e00b5 */
[----:B------:R-:W2:Y:S01]  /*45110*/  LDL.LU R181, [R1+0x3c54] ;  /* 0x003c540001b57983 */ /* 0x000ea20000300800 */
[----:B---3--:R-:W-:-:S03]  /*45120*/  IMAD.MOV.U32 R61, RZ, RZ, R180 ;  /* 0x000000ffff3d7224 */ /* 0x008fc600078e00b4 */
[----:B------:R-:W2:Y:S01]  /*45130*/  LDL.LU R180, [R1+0x3c50] ;  /* 0x003c500001b47983 */ /* 0x000ea20000300800 */
[----:B------:R-:W-:-:S03]  /*45140*/  IMAD.MOV.U32 R62, RZ, RZ, R168 ;  /* 0x000000ffff3e7224 */ /* 0x000fc600078e00a8 */
        /* <DEDUP_REMOVED lines=48> */
[----:B------:R-:W2:Y:S01]  /*45450*/  LDL.LU R213, [R1+0x704] ;  /* 0x0007040001d57983 */ /* 0x000ea20000300800 */
[----:B---3--:R-:W-:Y:S02]  /*45460*/  IMAD.MOV.U32 R215, RZ, RZ, R168 ;  /* 0x000000ffffd77224 */ /* 0x008fe400078e00a8 */
[----:B----4-:R-:W-:-:S02]  /*45470*/  IMAD.MOV.U32 R214, RZ, RZ, R169 ;  /* 0x000000ffffd67224 */ /* 0x010fc400078e00a9 */
[----:B------:R-:W3:Y:S04]  /*45480*/  LDL.LU R169, [R1+0x3c44] ;  /* 0x003c440001a97983 */ /* 0x000ee80000300800 */
[----:B------:R-:W4:Y:S04]  /*45490*/  LDL.LU R168, [R1+0x3c40] ;  /* 0x003c400001a87983 */ /* 0x000f280000300800 */
[----:B------:R-:W-:Y:S04]  /*454a0*/  STL [R1+0x3a6c], R10 ;  /* 0x003a6c0a01007387 */ /* 0x000fe80000100800 */
[----:B------:R-:W-:Y:S04]  /*454b0*/  STL [R1+0x3a68], R11 ;  /* 0x003a680b01007387 */ /* 0x000fe80000100800 */
[----:B------:R-:W-:Y:S04]  /*454c0*/  STL [R1+0x3a64], R15 ;  /* 0x003a640f01007387 */ /* 0x000fe80000100800 */
[----:B------:R2:W-:Y:S02]  /*454d0*/  STL [R1+0x3a60], R14 ;  /* 0x003a600e01007387 */ /* 0x0005e40000100800 */
[-C--:B--2---:R-:W-:Y:S01]  /*454e0*/  HMMA.1688.F32.TF32 R12, R120, R8.reuse, R208 ;  /* 0x00000008780c723c */ /* 0x084fe200000810d0 */
[----:B------:R-:W-:Y:S01]  /*454f0*/  IMAD.MOV.U32 R182, RZ, RZ, R172 ;  /* 0x000000ffffb67224 */ /* 0x000fe200078e00ac */
[----:B------:R-:W-:Y:S06]  /*45500*/  LDSM.16.M88.4 R208, [R241+0x29800] ;  /* 0x02980000f1d0783b */ /* 0x000fec0000000200 */
[-C--:B------:R-:W-:Y:S08]  /*45510*/  HMMA.1688.F32.TF32 R16, R116, R8.reuse, R44 ;  /* 0x000000087410723c */ /* 0x080ff0000008102c */
[-C--:B------:R-:W-:Y:S11]  /*45520*/  HMMA.1688.F32.TF32 R20, R124, R8.reuse, R244 ;  /* 0x000000087c14723c */ /* 0x080ff600000810f4 */
[----:B------:R-:W-:Y:S04]  /*45530*/  @!UPT UIADD3 URZ, URZ, URZ, URZ ;  /* 0x0000003f3f3ff290 */ /* 0x000fe8000fffe03f */
[----:B------:R-:W-:Y:S04]  /*45540*/  STL.64 [R1+0x6f0], R16 ;  /* 0x0006f01001007387 */ /* 0x000fe80000100a00 */
[----:B------:R1:W-:Y:S04]  /*45550*/  STL.64 [R1+0x6f8], R18 ;  /* 0x0006f81201007387 */ /* 0x0003e80000100a00 */
[----:B------:R-:W-:Y:S04]  /*45560*/  STL.64 [R1+0x710], R12 ;  /* 0x0007100c01007387 */ /* 0x000fe80000100a00 */
[----:B------:R2:W-:Y:S01]  /*45570*/  STL.64 [R1+0x718], R14 ;  /* 0x0007180e01007387 */ /* 0x0005e20000100a00 */
[-C--:B-1----:R-:W-:Y:S08]  /*45580*/  HMMA.1688.F32.TF32 R16, R128, R8.reuse, R144 ;  /* 0x000000088010723c */ /* 0x082ff00000081090 */
[-C--:B--2---:R-:W-:Y:S01]  /*45590*/  HMMA.1688.F32.TF32 R12, R132, R8.reuse, R248 ;  /* 0x00000008840c723c */ /* 0x084fe200000810f8 */
[----:B------:R-:W-:Y:S04]  /*455a0*/  STL.64 [R1+0x730], R20 ;  /* 0x0007301401007387 */ /* 0x000fe80000100a00 */
[----:B------:R-:W-:Y:S04]  /*455b0*/  STL.64 [R1+0x738], R22 ;  /* 0x0007381601007387 */ /* 0x000fe80000100a00 */
[----:B------:R-:W2:Y:S06]  /*455c0*/  LDL.LU R244, [R1+0x2590] ;  /* 0x0025900001f47983 */ /* 0x000eac0000300800 */
[----:B------:R-:W-:Y:S04]  /*455d0*/  STL.64 [R1+0x740], R16 ;  /* 0x0007401001007387 */ /* 0x000fe80000100a00 */
[----:B------:R-:W-:Y:S04]  /*455e0*/  STL.64 [R1+0x748], R18 ;  /* 0x0007481201007387 */ /* 0x000fe80000100a00 */
[----:B------:R-:W-:Y:S04]  /*455f0*/  STL.64 [R1+0x750], R12 ;  /* 0x0007500c01007387 */ /* 0x000fe80000100a00 */
[----:B------:R1:W-:Y:S04]  /*45600*/  STL.64 [R1+0x758], R14 ;  /* 0x0007580e01007387 */ /* 0x0003e80000100a00 */
[----:B------:R-:W2:Y:S04]  /*45610*/  LDL.LU R245, [R1+0x2594] ;  /* 0x0025940001f57983 */ /* 0x000ea80000300800 */
[----:B------:R-:W2:Y:S04]  /*45620*/  LDL.LU R246, [R1+0x2598] ;  /* 0x0025980001f67983 */ /* 0x000ea80000300800 */
[----:B------:R-:W2:Y:S01]  /*45630*/  LDL.LU R247, [R1+0x259c] ;  /* 0x00259c0001f77983 */ /* 0x000ea20000300800 */
[-C--:B-1----:R-:W-:Y:S03]  /*45640*/  HMMA.1688.F32.TF32 R12, R136, R8.reuse, R104 ;  /* 0x00000008880c723c */ /* 0x082fe60000081068 */
[----:B------:R-:W3:Y:S11]  /*45650*/  LDL.LU R248, [R1+0x20c0] ;  /* 0x0020c00001f87983 */ /* 0x000ef60000300800 */
[----:B------:R-:W-:Y:S09]  /*45660*/  @!UPT UIADD3 URZ, URZ, URZ, URZ ;  /* 0x0000003f3f3ff290 */ /* 0x000ff2000fffe03f */
[----:B------:R-:W-:Y:S04]  /*45670*/  STL.64 [R1+0x760], R12 ;  /* 0x0007600c01007387 */ /* 0x000fe80000100a00 */
[----:B------:R1:W-:Y:S04]  /*45680*/  STL.64 [R1+0x768], R14 ;  /* 0x0007680e01007387 */ /* 0x0003e80000100a00 */
        /* <DEDUP_REMOVED lines=13> */
[-C--:B-1----:R-:W-:Y:S07]  /*45760*/  HMMA.1688.F32.TF32 R12, R232, R8.reuse, R56 ;  /* 0x00000008e80c723c */ /* 0x082fee0000081038 */
[----:B------:R-:W-:Y:S04]  /*45770*/  STL.64 [R1+0x770], R20 ;  /* 0x0007701401007387 */ /* 0x000fe80000100a00 */
[----:B------:R1:W-:Y:S04]  /*45780*/  STL.64 [R1+0x778], R22 ;  /* 0x0007781601007387 */ /* 0x0003e80000100a00 */
[----:B------:R-:W-:Y:S04]  /*45790*/  STL.64 [R1+0xb90], R16 ;  /* 0x000b901001007387 */ /* 0x000fe80000100a00 */
[----:B------:R1:W-:Y:S02]  /*457a0*/  STL.64 [R1+0xb98], R18 ;  /* 0x000b981201007387 */ /* 0x0003e40000100a00 */
[-C--:B-1----:R-:W-:Y:S02]  /*457b0*/  HMMA.1688.F32.TF32 R20, R228, R8.reuse, R52 ;  /* 0x00000008e414723c */ /* 0x082fe40000081034 */
[----:B------:R-:W-:Y:S04]  /*457c0*/  STL.64 [R1+0xe20], R12 ;  /* 0x000e200c01007387 */ /* 0x000fe80000100a00 */
[----:B------:R1:W-:Y:S02]  /*457d0*/  STL.64 [R1+0xe28], R14 ;  /* 0x000e280e01007387 */ /* 0x0003e40000100a00 */
[-C--:B------:R-:W-:Y:S01]  /*457e0*/  HMMA.1688.F32.TF32 R16, R224, R8.reuse, R212 ;  /* 0x00000008e010723c */ /* 0x080fe200000810d4 */
[----:B------:R-:W-:Y:S01]  /*457f0*/  IMAD.MOV.U32 R183, RZ, RZ, R173 ;  /* 0x000000ffffb77224 */ /* 0x000fe200078e00ad */
[----:B------:R-:W2:Y:S06]  /*45800*/  LDSM.16.M88.4 R212, [R241+0x29000] ;  /* 0x02900000f1d4783b */ /* 0x000eac0000000200 */
[-C--:B-1----:R-:W-:Y:S07]  /*45810*/  HMMA.1688.F32.TF32 R12, R220, R8.reuse, R60 ;  /* 0x00000008dc0c723c */ /* 0x082fee000008103c */
[----:B------:R-:W-:Y:S04]  /*45820*/  STL.64 [R1+0x1070], R20 ;  /* 0x0010701401007387 */ /* 0x000fe80000100a00 */
[----:B------:R1:W-:Y:S04]  /*45830*/  STL.64 [R1+0x1078], R22 ;  /* 0x0010781601007387 */ /* 0x0003e80000100a00 */
[----:B------:R-:W-:Y:S04]  /*45840*/  STL.64 [R1+0x12f0], R16 ;  /* 0x0012f01001007387 */ /* 0x000fe80000100a00 */
[----:B------:R1:W-:Y:S04]  /*45850*/  STL.64 [R1+0x12f8], R18 ;  /* 0x0012f81201007387 */ /* 0x0003e80000100a00 */
[----:B------:R-:W-:Y:S01]  /*45860*/  STL.64 [R1+0x23b0], R12 ;  /* 0x0023b00c01007387 */ /* 0x000fe20000100a00 */
[-C--:B-1----:R-:W-:Y:S03]  /*45870*/  HMMA.1688.F32.TF32 R20, R216, R8.reuse, R64 ;  /* 0x00000008d814723c */ /* 0x082fe60000081040 */
[----:B------:R1:W-:Y:S05]  /*45880*/  STL.64 [R1+0x23b8], R14 ;  /* 0x0023b80e01007387 */ /* 0x0003ea0000100a00 */
[-C--:B------:R-:W-:Y:S08]  /*45890*/  HMMA.1688.F32.TF32 R16, R152, R8.reuse, R148 ;  /* 0x000000089810723c */ /* 0x080ff00000081094 */
[----:B-1----:R-:W-:Y:S07]  /*458a0*/  HMMA.1688.F32.TF32 R12, R156, R8, R100 ;  /* 0x000000089c0c723c */ /* 0x002fee0000081064 */
[----:B------:R-:W-:Y:S04]  /*458b0*/  STL.64 [R1+0x2520], R20 ;  /* 0x0025201401007387 */ /* 0x000fe80000100a00 */
[----:B------:R-:W-:Y:S04]  /*458c0*/  STL.64 [R1+0x2528], R22 ;  /* 0x0025281601007387 */ /* 0x000fe80000100a00 */
[----:B------:R-:W-:Y:S04]  /*458d0*/  STL.64 [R1+0x2720], R16 ;  /* 0x0027201001007387 */ /* 0x000fe80000100a00 */
[----:B------:R-:W-:Y:S05]  /*458e0*/  STL.64 [R1+0x2728], R18 ;  /* 0x0027281201007387 */ /* 0x000fea0000100a00 */
[----:B------:R-:W-:-:S02]  /*458f0*/  IMAD.MOV.U32 R44, RZ, RZ, R15 ;  /* 0x000000ffff2c7224 */ /* 0x000fc400078e000f */
[----:B------:R-:W-:Y:S02]  /*45900*/  IMAD.MOV.U32 R45, RZ, RZ, R14 ;  /* 0x000000ffff2d7224 */ /* 0x000fe400078e000e */
[----:B------:R-:W-:Y:S02]  /*45910*/  IMAD.MOV.U32 R48, RZ, RZ, R13 ;  /* 0x000000ffff307224 */ /* 0x000fe400078e000d */
[----:B------:R-:W-:Y:S01]  /*45920*/  IMAD.MOV.U32 R49, RZ, RZ, R12 ;  /* 0x000000ffff317224 */ /* 0x000fe200078e000c */
[----:B------:R-:W-:Y:S04]  /*45930*/  STL [R1+0x36bc], R44 ;  /* 0x0036bc2c01007387 */ /* 0x000fe80000100800 */
[----:B------:R-:W-:Y:S04]  /*45940*/  STL [R1+0x36b8], R45 ;  /* 0x0036b82d01007387 */ /* 0x000fe80000100800 */
[----:B------:R-:W-:Y:S04]  /*45950*/  STL [R1+0x36b4], R48 ;  /* 0x0036b43001007387 */ /* 0x000fe80000100800 */
[----:B------:R-:W-:Y:S01]  /*45960*/  STL [R1+0x369c], R49 ;  /* 0x00369c3101007387 */ /* 0x000fe20000100800 */
[----:B--2---:R-:W-:Y:S11]  /*45970*/  HMMA.1688.F32.TF32 R8, R112, R4, R244 ;  /* 0x000000047008723c */ /* 0x004ff600000810f4 */
[----:B------:R-:W-:Y:S11]  /*45980*/  @!UPT UIADD3 URZ, URZ, URZ, URZ ;  /* 0x0000003f3f3ff290 */ /* 0x000ff6000fffe03f */
[----:B------:R-:W-:Y:S02]  /*45990*/  @!UPT UIADD3 URZ, URZ, URZ, URZ ;  /* 0x0000003f3f3ff290 */ /* 0x000fe4000fffe03f */
[----:B------:R-:W-:Y:S02]  /*459a0*/  IMAD.MOV.U32 R15, RZ, RZ, R8 ;  /* 0x000000ffff0f7224 */ /* 0x000fe400078e0008 */
[----:B------:R-:W-:-:S03]  /*459b0*/  IMAD.MOV.U32 R14, RZ, RZ, R9 ;  /* 0x000000ffff0e7224 */ /* 0x000fc600078e0009 */
[----:B------:R-:W-:Y:S01]  /*459c0*/  STL [R1+0x3a7c], R15 ;  /* 0x003a7c0f01007387 */ /* 0x000fe20000100800 */
[----:B------:R-:W-:-:S03]  /*459d0*/  IMAD.MOV.U32 R6, RZ, RZ, R10 ;  /* 0x000000ffff067224 */ /* 0x000fc600078e000a */
[----:B------:R4:W-:Y:S01]  /*459e0*/  STL [R1+0x3a78], R14 ;  /* 0x003a780e01007387 */ /* 0x0009e20000100800 */
[----:B------:R-:W-:Y:S02]  /*459f0*/  IMAD.MOV.U32 R7, RZ, RZ, R11 ;  /* 0x000000ffff077224 */ /* 0x000fe400078e000b */
[-C--:B---3--:R-:W-:Y:S08]  /*45a00*/  HMMA.1688.F32.TF32 R8, R120, R4.reuse, R248 ;  /* 0x000000047808723c */ /* 0x088ff000000810f8 */
[-C--:B----4-:R-:W-:Y:S01]  /*45a10*/  HMMA.1688.F32.TF32 R12, R116, R4.reuse, R144 ;  /* 0x00000004740c723c */ /* 0x090fe20000081090 */
[----:B------:R-:W-:Y:S04]  /*45a20*/  STL [R1+0x3a74], R6 ;  /* 0x003a740601007387 */ /* 0x000fe80000100800 */
[----:B------:R-:W-:Y:S04]  /*45a30*/  STL [R1+0x3a70], R7 ;  /* 0x003a700701007387 */ /* 0x000fe80000100800 */
[----:B------:R-:W-:Y:S11]  /*45a40*/  STL.64 [R1+0x3bf0], R122 ;  /* 0x003bf07a01007387 */ /* 0x000ff60000100a00 */
[----:B------:R-:W-:Y:S03]  /*45a50*/  @!UPT UIADD3 URZ, URZ, URZ, URZ ;  /* 0x0000003f3f3ff290 */ /* 0x000fe6000fffe03f */
[----:B------:R-:W-:Y:S04]  /*45a60*/  STL.64 [R1+0x690], R12 ;  /* 0x0006900c01007387 */ /* 0x000fe80000100a00 */
[----:B------:R-:W-:Y:S04]  /*45a70*/  STL.64 [R1+0x698], R14 ;  /* 0x0006980e01007387 */ /* 0x000fe80000100a00 */
[----:B------:R-:W-:Y:S04]  /*45a80*/  STL.64 [R1+0x3be8], R120 ;  /* 0x003be87801007387 */ /* 0x000fe80000100a00 */
[----:B------:R-:W-:Y:S04]  /*45a90*/  STL.64 [R1+0x6a0], R8 ;  /* 0x0006a00801007387 */ /* 0x000fe80000100a00 */
[----:B------:R1:W-:Y:S02]  /*45aa0*/  STL.64 [R1+0x6a8], R10 ;  /* 0x0006a80a01007387 */ /* 0x0003e40000100a00 */
[----:B-1----:R-:W-:Y:S11]  /*45ab0*/  HMMA.1688.F32.TF32 R8, R124, R4, R104 ;  /* 0x000000047c08723c */ /* 0x002ff60000081068 */
[----:B------:R-:W-:Y:S11]  /*45ac0*/  @!UPT UIADD3 URZ, URZ, URZ, URZ ;  /* 0x0000003f3f3ff290 */ /* 0x000ff6000fffe03f */
[----:B------:R-:W-:Y:S01]  /*45ad0*/  @!UPT UIADD3 URZ, URZ, URZ, URZ ;  /* 0x0000003f3f3ff290 */ /* 0x000fe2000fffe03f */
[----:B------:R-:W-:Y:S04]  /*45ae0*/  STL.64 [R1+0x6b0], R8 ;  /* 0x0006b00801007387 */ /* 0x000fe80000100a00 */
[----:B------:R1:W-:Y:S04]  /*45af0*/  STL.64 [R1+0x6b8], R10 ;  /* 0x0006b80a01007387 */ /* 0x0003e80000100a00 */
        /* <DEDUP_REMOVED lines=39> */
[----:B------:R-:W-:Y:S04]  /*45d70*/  STL.64 [R1+0x3c00], R126 ;  /* 0x003c007e01007387 */ /* 0x000fe80000100a00 */
[----:B------:R-:W-:Y:S04]  /*45d80*/  STL.64 [R1+0x3bf8], R124 ;  /* 0x003bf87c01007387 */ /* 0x000fe80000100a00 */
[----:B------:R-:W-:Y:S04]  /*45d90*/  STL.64 [R1+0x3be0], R130 ;  /* 0x003be08201007387 */ /* 0x000fe80000100a00 */
[----:B------:R-:W-:Y:S01]  /*45da0*/  STL.64 [R1+0x3bd8], R128 ;  /* 0x003bd88001007387 */ /* 0x000fe20000100a00 */
[-C--:B-1----:R-:W-:Y:S11]  /*45db0*/  HMMA.1688.F32.TF32 R8, R128, R4.reuse, R64 ;  /* 0x000000048008723c */ /* 0x082ff60000081040 */
[----:B------:R-:W-:Y:S11]  /*45dc0*/  @!UPT UIADD3 URZ, URZ, URZ, URZ ;  /* 0x0000003f3f3ff290 */ /* 0x000ff6000fffe03f */
[----:B------:R-:W-:Y:S01]  /*45dd0*/  @!UPT UIADD3 URZ, URZ, URZ, URZ ;  /* 0x0000003f3f3ff290 */ /* 0x000fe2000fffe03f */
[----:B------:R-:W-:Y:S04]  /*45de0*/  STL.64 [R1+0x6c0], R8 ;  /* 0x0006c00801007387 */ /* 0x000fe80000100a00 */
[----:B------:R4:W-:Y:S02]  /*45df0*/  STL.64 [R1+0x6c8], R10 ;  /* 0x0006c80a01007387 */ /* 0x0009e40000100a00 */
[-C--:B----4-:R-:W-:Y:S02]  /*45e00*/  HMMA.1688.F32.TF32 R8, R132, R4.reuse, R148 ;  /* 0x000000048408723c */ /* 0x090fe40000081094 */
[----:B------:R-:W-:Y:S04]  /*45e10*/  STL.64 [R1+0x3b70], R134 ;  /* 0x003b708601007387 */ /* 0x000fe80000100a00 */
[----:B------:R-:W-:Y:S11]  /*45e20*/  STL.64 [R1+0x3b68], R132 ;  /* 0x003b688401007387 */ /* 0x000ff60000100a00 */
[----:B------:R-:W-:Y:S06]  /*45e30*/  @!UPT UIADD3 URZ, URZ, URZ, URZ ;  /* 0x0000003f3f3ff290 */ /* 0x000fec000fffe03f */
[----:B------:R-:W-:Y:S04]  /*45e40*/  STL.64 [R1+0x6e0], R8 ;  /* 0x0006e00801007387 */ /* 0x000fe80000100a00 */
[----:B------:R2:W-:Y:S02]  /*45e50*/  STL.64 [R1+0x6e8], R10 ;  /* 0x0006e80a01007387 */ /* 0x0005e40000100a00 */
[-C--:B--2---:R-:W-:Y:S02]  /*45e60*/  HMMA.1688.F32.TF32 R8, R136, R4.reuse, R244 ;  /* 0x000000048808723c */ /* 0x084fe400000810f4 */
[----:B------:R-:W-:Y:S04]  /*45e70*/  STL.64 [R1+0x3b80], R138 ;  /* 0x003b808a01007387 */ /* 0x000fe80000100a00 */
[----:B------:R-:W-:Y:S11]  /*45e80*/  STL.64 [R1+0x3b78], R136 ;  /* 0x003b788801007387 */ /* 0x000ff60000100a00 */
[----:B------:R-:W-:Y:S06]  /*45e90*/  @!UPT UIADD3 URZ, URZ, URZ, URZ ;  /* 0x0000003f3f3ff290 */ /* 0x000fec000fffe03f */
[----:B------:R-:W-:Y:S04]  /*45ea0*/  STL.64 [R1+0x700], R8 ;  /* 0x0007000801007387 */ /* 0x000fe80000100a00 */
[----:B------:R1:W-:Y:S02]  /*45eb0*/  STL.64 [R1+0x708], R10 ;  /* 0x0007080a01007387 */ /* 0x0003e40000100a00 */
[-C--:B-1----:R-:W-:Y:S02]  /*45ec0*/  HMMA.1688.F32.TF32 R8, R96, R4.reuse, R144 ;  /* 0x000000046008723c */ /* 0x082fe40000081090 */
        /* <DEDUP_REMOVED lines=11> */
[-C--:B---3--:R-:W-:Y:S02]  /*45f80*/  HMMA.1688.F32.TF32 R8, R232, R4.reuse, R104 ;  /* 0x00000004e808723c */ /* 0x088fe40000081068 */
[----:B------:R-:W-:Y:S04]  /*45f90*/  STL.64 [R1+0x3bb0], R234 ;  /* 0x003bb0ea01007387 */ /* 0x000fe80000100a00 */
[----:B------:R-:W-:Y:S11]  /*45fa0*/  STL.64 [R1+0x3ba8], R232 ;  /* 0x003ba8e801007387 */ /* 0x000ff60000100a00 */
[----:B------:R-:W-:Y:S06]  /*45fb0*/  @!UPT UIADD3 URZ, URZ, URZ, URZ ;  /* 0x0000003f3f3ff290 */ /* 0x000fec000fffe03f */
[----:B------:R-:W-:Y:S04]  /*45fc0*/  STL.64 [R1+0xc80], R8 ;  /* 0x000c800801007387 */ /* 0x000fe80000100a00 */
[----:B------:R1:W-:Y:S02]  /*45fd0*/  STL.64 [R1+0xc88], R10 ;  /* 0x000c880a01007387 */ /* 0x0003e40000100a00 */
[-C--:B-1----:R-:W-:Y:S02]  /*45fe0*/  HMMA.1688.F32.TF32 R8, R228, R4.reuse, R176 ;  /* 0x00000004e408723c */ /* 0x082fe400000810b0 */
[----:B------:R-:W-:Y:S04]  /*45ff0*/  STL.64 [R1+0x3bc0], R230 ;  /* 0x003bc0e601007387 */ /* 0x000fe80000100a00 */
[----:B------:R-:W-:Y:S02]  /*46000*/  STL.64 [R1+0x3bb8], R228 ;  /* 0x003bb8e401007387 */ /* 0x000fe40000100a00 */
[-C--:B------:R-:W-:Y:S02]  /*46010*/  HMMA.1688.F32.TF32 R16, R216, R4.reuse, R188 ;  /* 0x00000004d810723c */ /* 0x080fe400000810bc */
[----:B------:R-:W-:Y:S06]  /*46020*/  LDSM.16.M88.4 R188, [R241+0x2c000] ;  /* 0x02c00000f1bc783b */ /* 0x000fec0000000200 */
[----:B------:R-:W-:Y:S01]  /*46030*/  HMMA.1688.F32.TF32 R12, R152, R4, R192 ;  /* 0x00000004980c723c */ /* 0x000fe200000810c0 */
[----:B------:R-:W1:Y:S01]  /*46040*/  LDSM.16.M88.4 R192, [R241+0x2b800] ;  /* 0x02b80000f1c0783b */ /* 0x000e620000000200 */
[----:B------:R-:W-:-:S02]  /*46050*/  IMAD.MOV.U32 R104, RZ, RZ, R173 ;  /* 0x000000ffff687224 */ /* 0x000fc400078e00ad */
[----:B------:R-:W-:Y:S01]  /*46060*/  IMAD.MOV.U32 R105, RZ, RZ, R172 ;  /* 0x000000ffff697224 */ /* 0x000fe200078e00ac */
[----:B------:R-:W-:Y:S04]  /*46070*/  LDSM.16.M88.4 R176, [R241+0x2d800] ;  /* 0x02d80000f1b0783b */ /* 0x000fe80000000200 */
[----:B------:R-:W-:Y:S04]  /*46080*/  STL.64 [R1+0xeb0], R8 ;  /* 0x000eb00801007387 */ /* 0x000fe80000100a00 */
[----:B------:R2:W-:Y:S01]  /*46090*/  STL.64 [R1+0xeb8], R10 ;  /* 0x000eb80a01007387 */ /* 0x0005e20000100a00 */
[----:B------:R-:W-:-:S02]  /*460a0*/  IMAD.MOV.U32 R106, RZ, RZ, R169 ;  /* 0x000000ffff6a7224 */ /* 0x000fc400078e00a9 */
[----:B------:R-:W-:Y:S01]  /*460b0*/  IMAD.MOV.U32 R107, RZ, RZ, R168 ;  /* 0x000000ffff6b7224 */ /* 0x000fe200078e00a8 */
[----:B------:R-:W-:Y:S01]  /*460c0*/  LDSM.16.M88.4 R172, [R241+0x2e000] ;  /* 0x02e00000f1ac783b */ /* 0x000fe20000000200 */
[----:B--2---:R-:W-:Y:S03]  /*460d0*/  HMMA.1688.F32.TF32 R8, R224, R4, R180 ;  /* 0x00000004e008723c */ /* 0x004fe600000810b4 */
[----:B------:R-:W-:Y:S04]  /*460e0*/  STL.64 [R1+0x3bd0], R226 ;  /* 0x003bd0e201007387 */ /* 0x000fe80000100a00 */
[----:B------:R-:W-:Y:S04]  /*460f0*/  STL.64 [R1+0x3bc8], R224 ;  /* 0x003bc8e001007387 */ /* 0x000fe80000100a00 */
[----:B------:R-:W-:Y:S01]  /*46100*/  LDSM.16.M88.4 R180, [R241+0x2d000] ;  /* 0x02d00000f1b4783b */ /* 0x000fe20000000200 */
[----:B------:R-:W-:-:S02]  /*46110*/  IMAD.MOV.U32 R248, RZ, RZ, R165 ;  /* 0x000000fffff87224 */ /* 0x000fc400078e00a5 */
[----:B------:R-:W-:Y:S01]  /*46120*/  IMAD.MOV.U32 R249, RZ, RZ, R164 ;  /* 0x000000fffff97224 */ /* 0x000fe200078e00a4 */
[----:B------:R-:W-:Y:S01]  /*46130*/  LDSM.16.M88.4 R168, [R241+0x2e800] ;  /* 0x02e80000f1a8783b */ /* 0x000fe20000000200 */
[----:B------:R-:W-:Y:S02]  /*46140*/  IMAD.MOV.U32 R250, RZ, RZ, R161 ;  /* 0x000000fffffa7224 */ /* 0x000fe400078e00a1 */
[----:B------:R-:W-:Y:S01]  /*46150*/  IMAD.MOV.U32 R251, RZ, RZ, R160 ;  /* 0x000000fffffb7224 */ /* 0x000fe200078e00a0 */
[----:B------:R-:W-:Y:S04]  /*46160*/  LDSM.16.M88.4 R164, [R241+0x2f000] ;  /* 0x02f00000f1a4783b */ /* 0x000fe80000000200 */
[----:B------:R-:W-:Y:S04]  /*46170*/  LDSM.16.M88.4 R160, [R241+0x2f800] ;  /* 0x02f80000f1a0783b */ /* 0x000fe80000000200 */
[----:B------:R-:W-:Y:S04]  /*46180*/  STL.64 [R1+0x1120], R8 ;  /* 0x0011200801007387 */ /* 0x000fe80000100a00 */
[----:B------:R2:W-:Y:S02]  /*46190*/  STL.64 [R1+0x1128], R10 ;  /* 0x0011280a01007387 */ /* 0x0005e40000100a00 */
[-C--:B--2---:R-:W-:Y:S02]  /*461a0*/  HMMA.1688.F32.TF32 R8, R220, R4.reuse, R184 ;  /* 0x00000004dc08723c */ /* 0x084fe400000810b8 */
[----:B------:R-:W-:Y:S04]  /*461b0*/  STL.64 [R1+0x3c10], R222 ;  /* 0x003c10de01007387 */ /* 0x000fe80000100a00 */
[----:B------:R-:W-:Y:S04]  /*461c0*/  STL.64 [R1+0x3c08], R220 ;  /* 0x003c08dc01007387 */ /* 0x000fe80000100a00 */
[----:B------:R-:W2:Y:S11]  /*461d0*/  LDSM.16.M88.4 R184, [R241+0x2c800] ;  /* 0x02c80000f1b8783b */ /* 0x000eb60000000200 */
[----:B------:R-:W-:Y:S02]  /*461e0*/  @!UPT UIADD3 URZ, URZ, URZ, URZ ;  /* 0x0000003f3f3ff290 */ /* 0x000fe4000fffe03f */
[----:B------:R-:W-:Y:S04]  /*461f0*/  STL.64 [R1+0x1f80], R8 ;  /* 0x001f800801007387 */ /* 0x000fe80000100a00 */
[----:B------:R3:W-:Y:S02]  /*46200*/  STL.64 [R1+0x1f88], R10 ;  /* 0x001f880a01007387 */ /* 0x0007e40000100a00 */
[----:B---3--:R-:W-:Y:S02]  /*46210*/  HMMA.1688.F32.TF32 R8, R156, R4, R108 ;  /* 0x000000049c08723c */ /* 0x008fe4000008106c */
[----:B------:R-:W-:Y:S04]  /*46220*/  STL.64 [R1+0x2470], R16 ;  /* 0x0024701001007387 */ /* 0x000fe80000100a00 */
[----:B------:R-:W-:Y:S04]  /*46230*/  STL.64 [R1+0x2478], R18 ;  /* 0x0024781201007387 */ /* 0x000fe80000100a00 */
[----:B------:R-:W-:Y:S04]  /*46240*/  STL.64 [R1+0x2590], R12 ;  /* 0x0025900c01007387 */ /* 0x000fe80000100a00 */
[----:B------:R3:W-:Y:S10]  /*46250*/  STL.64 [R1+0x2598], R14 ;  /* 0x0025980e01007387 */ /* 0x0007f40000100a00 */
[----:B------:R-:W-:-:S02]  /*46260*/  IMAD.MOV.U32 R49, RZ, RZ, R11 ;  /* 0x000000ffff317224 */ /* 0x000fc400078e000b */
[----:B------:R-:W-:Y:S02]  /*46270*/  IMAD.MOV.U32 R0, RZ, RZ, R10 ;  /* 0x000000ffff007224 */ /* 0x000fe400078e000a */
[----:B------:R-:W-:Y:S02]  /*46280*/  IMAD.MOV.U32 R2, RZ, RZ, R9 ;  /* 0x000000ffff027224 */ /* 0x000fe400078e0009 */
[----:B------:R-:W-:Y:S01]  /*46290*/  IMAD.MOV.U32 R252, RZ, RZ, R8 ;  /* 0x000000fffffc7224 */ /* 0x000fe200078e0008 */
        /* <DEDUP_REMOVED lines=18> */
[----:B--2---:R-:W-:Y:S04]  /*463c0*/  STL [R1+0x3abc], R186 ;  /* 0x003abcba01007387 */ /* 0x004fe80000100800 */
        /* <DEDUP_REMOVED lines=48> */
[----:B------:R-:W-:Y:S03]  /*466d0*/  HMMA.1688.F32.TF32 R12, R112, R208, R104 ;  /* 0x000000d0700c723c */ /* 0x000fe60000081068 */
[----:B------:R-:W3:Y:S04]  /*466e0*/  LDL.LU R104, [R1+0x28f0] ;  /* 0x0028f00001687983 */ /* 0x000ee80000300800 */
[----:B------:R-:W3:Y:S04]  /*466f0*/  LDL.LU R105, [R1+0x28f4] ;  /* 0x0028f40001697983 */ /* 0x000ee80000300800 */
[----:B------:R-:W3:Y:S04]  /*46700*/  LDL.LU R106, [R1+0x28f8] ;  /* 0x0028f800016a7983 */ /* 0x000ee80000300800 */
[----:B------:R-:W3:Y:S09]  /*46710*/  LDL.LU R107, [R1+0x28fc] ;  /* 0x0028fc00016b7983 */ /* 0x000ef20000300800 */
[----:B------:R-:W-:-:S02]  /*46720*/  IMAD.MOV.U32 R22, RZ, RZ, R14 ;  /* 0x000000ffff167224 */ /* 0x000fc400078e000e */
[----:B------:R-:W-:Y:S02]  /*46730*/  IMAD.MOV.U32 R23, RZ, RZ, R15 ;  /* 0x000000ffff177224 */ /* 0x000fe400078e000f */
[----:B------:R-:W-:Y:S02]  /*46740*/  IMAD.MOV.U32 R19, RZ, RZ, R13 ;  /* 0x000000ffff137224 */ /* 0x000fe400078e000d */
[----:B------:R-:W-:-:S03]  /*46750*/  IMAD.MOV.U32 R18, RZ, RZ, R12 ;  /* 0x000000ffff127224 */ /* 0x000fc600078e000c */
[----:B------:R-:W-:Y:S04]  /*46760*/  STL [R1+0x3b04], R19 ;  /* 0x003b041301007387 */ /* 0x000fe80000100800 */
[----:B------:R-:W-:Y:S01]  /*46770*/  STL [R1+0x3b00], R18 ;  /* 0x003b001201007387 */ /* 0x000fe20000100800 */
[C---:B----4-:R-:W-:Y:S11]  /*46780*/  HMMA.1688.F32.TF32 R4, R112.reuse, R204, R60 ;  /* 0x000000cc7004723c */ /* 0x050ff6000008103c */
[----:B------:R-:W-:Y:S11]  /*46790*/  @!UPT UIADD3 URZ, URZ, URZ, URZ ;  /* 0x0000003f3f3ff290 */ /* 0x000ff6000fffe03f */
[----:B------:R-:W-:Y:S02]  /*467a0*/  @!UPT UIADD3 URZ, URZ, URZ, URZ ;  /* 0x0000003f3f3ff290 */ /* 0x000fe4000fffe03f */
[----:B------:R-:W-:Y:S02]  /*467b0*/  IMAD.MOV.U32 R214, RZ, RZ, R4 ;  /* 0x000000ffffd67224 */ /* 0x000fe400078e0004 */
[----:B------:R-:W-:Y:S02]  /*467c0*/  IMAD.MOV.U32 R215, RZ, RZ, R5 ;  /* 0x000000ffffd77224 */ /* 0x000fe400078e0005 */
[----:B------:R-:W-:Y:S02]  /*467d0*/  IMAD.MOV.U32 R15, RZ, RZ, R6 ;  /* 0x000000ffff0f7224 */ /* 0x000fe400078e0006 */
[----:B------:R-:W-:Y:S02]  /*467e0*/  IMAD.MOV.U32 R14, RZ, RZ, R7 ;  /* 0x000000ffff0e7224 */ /* 0x000fe400078e0007 */
[C---:B--2---:R-:W-:Y:S11]  /*467f0*/  HMMA.1688.F32.TF32 R4, R112.reuse, R200, R64 ;  /* 0x000000c87004723c */ /* 0x044ff60000081040 */
        /* <DEDUP_REMOVED lines=34> */
[----:B------:R-:W-:Y:S01]  /*46a20*/  HMMA.1688.F32.TF32 R4, R112, R180, R104 ;  /* 0x000000b47004723c */ /* 0x000fe20000081068 */
        /* <DEDUP_REMOVED lines=66> */
[----:B----4-:R-:W-:Y:S08]  /*46e50*/  HMMA.1688.F32.TF32 R68, R112, R160, R76 ;  /* 0x000000a07044723c */ /* 0x010ff0000008104c */
[----:B------:R-:W-:-:S02]  /*46e60*/  IMAD.MOV.U32 R162, RZ, RZ, R10 ;  /* 0x000000ffffa27224 */ /* 0x000fc400078e000a */
[----:B------:R-:W-:-:S06]  /*46e70*/  IMAD.MOV.U32 R163, RZ, RZ, R11 ;  /* 0x000000ffffa37224 */ /* 0x000fcc00078e000b */
[----:B------:R-:W-:Y:S02]  /*46e80*/  IMAD.MOV.U32 R11, RZ, RZ, R42 ;  /* 0x000000ffff0b7224 */ /* 0x000fe400078e002a */
[----:B------:R-:W-:Y:S01]  /*46e90*/  IMAD.MOV.U32 R10, RZ, RZ, R43 ;  /* 0x000000ffff0a7224 */ /* 0x000fe200078e002b */
[----:B------:R-:W-:Y:S05]  /*46ea0*/  HMMA.1688.F32.TF32 R72, R116, R212, R72 ;  /* 0x000000d47448723c */ /* 0x000fea0000081048 */
[----:B------:R-:W-:Y:S02]  /*46eb0*/  IMAD.MOV.U32 R42, RZ, RZ, R68 ;  /* 0x000000ffff2a7224 */ /* 0x000fe400078e0044 */
[----:B------:R-:W-:-:S02]  /*46ec0*/  IMAD.MOV.U32 R43, RZ, RZ, R69 ;  /* 0x000000ffff2b7224 */ /* 0x000fc400078e0045 */
[----:B------:R-:W-:Y:S02]  /*46ed0*/  IMAD.MOV.U32 R46, RZ, RZ, R70 ;  /* 0x000000ffff2e7224 */ /* 0x000fe400078e0046 */
[----:B------:R-:W-:Y:S02]  /*46ee0*/  IMAD.MOV.U32 R47, RZ, RZ, R71 ;  /* 0x000000ffff2f7224 */ /* 0x000fe400078e0047 */
[C---:B------:R-:W-:Y:S08]  /*46ef0*/  HMMA.1688.F32.TF32 R68, R116.reuse, R208, R56 ;  /* 0x000000d07444723c */ /* 0x040ff00000081038 */
[C---:B------:R-:W-:Y:S08]  /*46f00*/  HMMA.1688.F32.TF32 R56, R116.reuse, R204, R52 ;  /* 0x000000cc7438723c */ /* 0x040ff00000081034 */
[C---:B------:R-:W-:Y:S01]  /*46f10*/  HMMA.1688.F32.TF32 R52, R116.reuse, R200, R60 ;  /* 0x000000c87434723c */ /* 0x040fe2000008103c */
[----:B------:R-:W-:Y:S04]  /*46f20*/  STL.64 [R1+0x5a0], R72 ;  /* 0x0005a04801007387 */ /* 0x000fe80000100a00 */
[----:B------:R-:W-:Y:S03]  /*46f30*/  STL.64 [R1+0x5a8], R74 ;  /* 0x0005a84a01007387 */ /* 0x000fe60000100a00 */
[C---:B------:R-:W-:Y:S01]  /*46f40*/  HMMA.1688.F32.TF32 R60, R116.reuse, R196, R64 ;  /* 0x000000c4743c723c */ /* 0x040fe20000081040 */
[----:B------:R-:W-:Y:S04]  /*46f50*/  STL.64 [R1+0x590], R68 ;  /* 0x0005904401007387 */ /* 0x000fe80000100a00 */
[----:B------:R-:W-:Y:S04]  /*46f60*/  STL.64 [R1+0x598], R70 ;  /* 0x0005984601007387 */ /* 0x000fe80000100a00 */
[----:B------:R-:W-:Y:S04]  /*46f70*/  STL.64 [R1+0x580], R56 ;  /* 0x0005803801007387 */ /* 0x000fe80000100a00 */
[----:B------:R1:W-:Y:S04]  /*46f80*/  STL.64 [R1+0x588], R58 ;  /* 0x0005883a01007387 */ /* 0x0003e80000100a00 */
[----:B------:R-:W-:Y:S04]  /*46f90*/  STL.64 [R1+0x570], R52 ;  /* 0x0005703401007387 */ /* 0x000fe80000100a00 */
[----:B------:R2:W-:Y:S01]  /*46fa0*/  STL.64 [R1+0x578], R54 ;  /* 0x0005783601007387 */ /* 0x0005e20000100a00 */
[C---:B-1----:R-:W-:Y:S08]  /*46fb0*/  HMMA.1688.F32.TF32 R56, R116.reuse, R192, R148 ;  /* 0x000000c07438723c */ /* 0x042ff00000081094 */
[C---:B--2---:R-:W-:Y:S01]  /*46fc0*/  HMMA.1688.F32.TF32 R52, R116.reuse, R188, R244 ;  /* 0x000000bc7434723c */ /* 0x044fe200000810f4 */
[----:B------:R-:W-:Y:S04]  /*46fd0*/  STL.64 [R1+0x560], R60 ;  /* 0x0005603c01007387 */ /* 0x000fe80000100a00 */
[----:B------:R1:W-:Y:S10]  /*46fe0*/  STL.64 [R1+0x568], R62 ;  /* 0x0005683e01007387 */ /* 0x0003f40000100a00 */
[----:B------:R-:W-:Y:S01]  /*46ff0*/  STL.64 [R1+0x550], R56 ;  /* 0x0005503801007387 */ /* 0x000fe20000100a00 */
[C---:B-1----:R-:W-:Y:S03]  /*47000*/  HMMA.1688.F32.TF32 R60, R116.reuse, R184, R144 ;  /* 0x000000b8743c723c */ /* 0x042fe60000081090 */
[----:B------:R1:W-:Y:S04]  /*47010*/  STL.64 [R1+0x558], R58 ;  /* 0x0005583a01007387 */ /* 0x0003e80000100a00 */
[----:B------:R-:W-:Y:S04]  /*47020*/  STL.64 [R1+0x540], R52 ;  /* 0x0005403401007387 */ /* 0x000fe80000100a00 */
[----:B------:R2:W-:Y:S01]  /*47030*/  STL.64 [R1+0x548], R54 ;  /* 0x0005483601007387 */ /* 0x0005e20000100a00 */
[C---:B-1----:R-:W-:Y:S08]  /*47040*/  HMMA.1688.F32.TF32 R56, R116.reuse, R180, R248 ;  /* 0x000000b47438723c */ /* 0x042ff000000810f8 */
[-C--:B--2---:R-:W-:Y:S03]  /*47050*/  HMMA.1688.F32.TF32 R52, R116, R176.reuse, R104 ;  /* 0x000000b07434723c */ /* 0x084fe60000081068 */
        /* <DEDUP_REMOVED lines=25> */
[----:B------:R-:W3:Y:S04]  /*471f0*/  LDL.LU R63, [R1+0x229c] ;  /* 0x00229c00013f7983 */ /* 0x000ee80000300800 */
[----:B----4-:R-:W2:Y:S04]  /*47200*/  LDL.LU R52, [R1+0x22a0] ;  /* 0x0022a00001347983 */ /* 0x010ea80000300800 */
        /* <DEDUP_REMOVED lines=30> */
[----:B------:R-:W-:Y:S03]  /*473f0*/  HMMA.1688.F32.TF32 R4, R112, R176, R36 ;  /* 0x000000b07004723c */ /* 0x000fe60000081024 */
        /* <DEDUP_REMOVED lines=28> */
[----:B------:R-:W-:Y:S02]  /*475c0*/  IMAD.MOV.U32 R38, RZ, RZ, R6 ;  /* 0x000000ffff267224 */ /* 0x000fe400078e0006 */
[----:B------:R-:W-:Y:S01]  /*475d0*/  IMAD.MOV.U32 R39, RZ, RZ, R7 ;  /* 0x000000ffff277224 */ /* 0x000fe200078e0007 */
        /* <DEDUP_REMOVED lines=49> */
[C---:B---3--:R-:W-:Y:S08]  /*478f0*/  HMMA.1688.F32.TF32 R220, R116.reuse, R172, R220 ;  /* 0x000000ac74dc723c */ /* 0x048ff000000810dc */
[C---:B----4-:R-:W-:Y:S11]  /*47900*/  HMMA.1688.F32.TF32 R120, R116.reuse, R164, R120 ;  /* 0x000000a47478723c */ /* 0x050ff60000081078 */
        /* <DEDUP_REMOVED lines=18> */
[C---:B----4-:R-:W-:Y:S08]  /*47a30*/  HMMA.1688.F32.TF32 R108, R120.reuse, R212, R108 ;  /* 0x000000d4786c723c */ /* 0x050ff0000008106c */
[C---:B------:R-:W-:Y:S08]  /*47a40*/  HMMA.1688.F32.TF32 R112, R120.reuse, R208, R224 ;  /* 0x000000d07870723c */ /* 0x040ff000000810e0 */
[C---:B-1----:R-:W-:Y:S07]  /*47a50*/  HMMA.1688.F32.TF32 R116, R120.reuse, R204, R228 ;  /* 0x000000cc7874723c */ /* 0x042fee00000810e4 */
[----:B------:R-:W-:Y:S04]  /*47a60*/  STL.64 [R1+0x4d0], R108 ;  /* 0x0004d06c01007387 */ /* 0x000fe80000100a00 */
[----:B------:R1:W-:Y:S04]  /*47a70*/  STL.64 [R1+0x4d8], R110 ;  /* 0x0004d86e01007387 */ /* 0x0003e80000100a00 */
[----:B------:R-:W-:Y:S01]  /*47a80*/  STL.64 [R1+0x4c0], R112 ;  /* 0x0004c07001007387 */ /* 0x000fe20000100a00 */
[C---:B------:R-:W-:Y:S03]  /*47a90*/  HMMA.1688.F32.TF32 R96, R120.reuse, R192, R96 ;  /* 0x000000c07860723c */ /* 0x040fe60000081060 */
[----:B------:R4:W-:Y:S05]  /*47aa0*/  STL.64 [R1+0x4c8], R114 ;  /* 0x0004c87201007387 */ /* 0x0009ea0000100a00 */
[C---:B-1----:R-:W-:Y:S08]  /*47ab0*/  HMMA.1688.F32.TF32 R108, R120.reuse, R200, R232 ;  /* 0x000000c8786c723c */ /* 0x042ff000000810e8 */
[C---:B----4-:R-:W-:Y:S01]  /*47ac0*/  HMMA.1688.F32.TF32 R112, R120.reuse, R196, R236 ;  /* 0x000000c47870723c */ /* 0x050fe200000810ec */
[----:B------:R-:W-:Y:S04]  /*47ad0*/  STL.64 [R1+0x4b0], R116 ;  /* 0x0004b07401007387 */ /* 0x000fe80000100a00 */
[----:B------:R-:W-:Y:S10]  /*47ae0*/  STL.64 [R1+0x4b8], R118 ;  /* 0x0004b87601007387 */ /* 0x000ff40000100a00 */
[----:B------:R-:W-:Y:S04]  /*47af0*/  STL.64 [R1+0x4a0], R108 ;  /* 0x0004a06c01007387 */ /* 0x000fe80000100a00 */
[----:B------:R1:W-:Y:S04]  /*47b00*/  STL.64 [R1+0x4a8], R110 ;  /* 0x0004a86e01007387 */ /* 0x0003e80000100a00 */
[----:B------:R-:W-:Y:S04]  /*47b10*/  STL.64 [R1+0x490], R112 ;  /* 0x0004907001007387 */ /* 0x000fe80000100a00 */
[----:B------:R4:W-:Y:S01]  /*47b20*/  STL.64 [R1+0x498], R114 ;  /* 0x0004987201007387 */ /* 0x0009e20000100a00 */
[C---:B-1----:R-:W-:Y:S03]  /*47b30*/  HMMA.1688.F32.TF32 R108, R120.reuse, R188, R136 ;  /* 0x000000bc786c723c */ /* 0x042fe60000081088 */
[----:B------:R-:W-:Y:S04]  /*47b40*/  STL.64 [R1+0x480], R96 ;  /* 0x0004806001007387 */ /* 0x000fe80000100a00 */
[----:B------:R1:W-:Y:S01]  /*47b50*/  STL.64 [R1+0x488], R98 ;  /* 0x0004886201007387 */ /* 0x0003e20000100a00 */
[C---:B----4-:R-:W-:Y:S08]  /*47b60*/  HMMA.1688.F32.TF32 R112, R120.reuse, R184, R132 ;  /* 0x000000b87870723c */ /* 0x050ff00000081084 */
[C---:B-1----:R-:W-:Y:S07]  /*47b70*/  HMMA.1688.F32.TF32 R96, R120.reuse, R180, R128 ;  /* 0x000000b47860723c */ /* 0x042fee0000081080 */
        /* <DEDUP_REMOVED lines=8> */
[C---:B-1----:R-:W-:Y:S08]  /*47c00*/  HMMA.1688.F32.TF32 R96, R120.reuse, R168, R140 ;  /* 0x000000a87860723c */ /* 0x042ff0000008108c */
[C---:B------:R-:W-:Y:S01]  /*47c10*/  HMMA.1688.F32.TF32 R68, R120.reuse, R164, R92 ;  /* 0x000000a47844723c */ /* 0x040fe2000008105c */
[----:B------:R-:W-:Y:S04]  /*47c20*/  STL.64 [R1+0x440], R108 ;  /* 0x0004406c01007387 */ /* 0x000fe80000100a00 */
[----:B------:R-:W-:Y:S04]  /*47c30*/  STL.64 [R1+0x448], R110 ;  /* 0x0004486e01007387 */ /* 0x000fe80000100a00 */
[----:B------:R-:W-:Y:S01]  /*47c40*/  STL.64 [R1+0x430], R100 ;  /* 0x0004306401007387 */ /* 0x000fe20000100a00 */
[----:B------:R-:W-:Y:S03]  /*47c50*/  HMMA.1688.F32.TF32 R88, R120, R160, R88 ;  /* 0x000000a07858723c */ /* 0x000fe60000081058 */
[----:B------:R-:W-:Y:S04]  /*47c60*/  STL.64 [R1+0x438], R102 ;  /* 0x0004386601007387 */ /* 0x000fe80000100a00 */
[----:B------:R-:W-:Y:S01]  /*47c70*/  STL.64 [R1+0x420], R96 ;  /* 0x0004206001007387 */ /* 0x000fe20000100a00 */
[C---:B---3--:R-:W-:Y:S03]  /*47c80*/  HMMA.1688.F32.TF32 R84, R124.reuse, R212, R84 ;  /* 0x000000d47c54723c */ /* 0x048fe60000081054 */
        /* <DEDUP_REMOVED lines=12> */
[C---:B-1----:R-:W-:Y:S08]  /*47d50*/  HMMA.1688.F32.TF32 R68, R124.reuse, R196, R56 ;  /* 0x000000c47c44723c */ /* 0x042ff00000081038 */
[C---:B------:R-:W-:Y:S08]  /*47d60*/  HMMA.1688.F32.TF32 R56, R124.reuse, R192, R52 ;  /* 0x000000c07c38723c */ /* 0x040ff00000081034 */
        /* <DEDUP_REMOVED lines=9> */
[----:B------:R1:W-:Y:S04]  /*47e00*/  STL.64 [R1+0x3b8], R58 ;  /* 0x0003b83a01007387 */ /* 0x0003e80000100a00 */
[----:B------:R-:W-:Y:S04]  /*47e10*/  STL.64 [R1+0x3a0], R52 ;  /* 0x0003a03401007387 */ /* 0x000fe80000100a00 */
[----:B------:R3:W-:Y:S01]  /*47e20*/  STL.64 [R1+0x3a8], R54 ;  /* 0x0003a83601007387 */ /* 0x0007e20000100a00 */
[C---:B-1----:R-:W-:Y:S08]  /*47e30*/  HMMA.1688.F32.TF32 R56, R124.reuse, R180, R148 ;  /* 0x000000b47c38723c */ /* 0x042ff00000081094 */
[C---:B---3--:R-:W-:Y:S01]  /*47e40*/  HMMA.1688.F32.TF32 R52, R124.reuse, R176, R244 ;  /* 0x000000b07c34723c */ /* 0x048fe200000810f4 */
        /* <DEDUP_REMOVED lines=8> */
[C---:B---3--:R-:W-:Y:S03]  /*47ed0*/  HMMA.1688.F32.TF32 R52, R124.reuse, R164, R104 ;  /* 0x000000a47c34723c */ /* 0x048fe60000081068 */
[----:B------:R1:W-:Y:S04]  /*47ee0*/  STL.64 [R1+0x360], R60 ;  /* 0x0003603c01007387 */ /* 0x0003e80000100a00 */
[----:B------:R3:W-:Y:S04]  /*47ef0*/  STL.64 [R1+0x368], R62 ;  /* 0x0003683e01007387 */ /* 0x0007e80000100a00 */
[----:B------:R-:W4:Y:S04]  /*47f00*/  LDL.LU R248, [R1+0x1f70] ;  /* 0x001f700001f87983 */ /* 0x000f280000300800 */
[----:B------:R-:W-:Y:S04]  /*47f10*/  STL.64 [R1+0x350], R56 ;  /* 0x0003503801007387 */ /* 0x000fe80000100a00 */
[----:B------:R-:W-:Y:S04]  /*47f20*/  STL.64 [R1+0x358], R58 ;  /* 0x0003583a01007387 */ /* 0x000fe80000100a00 */
[----:B------:R1:W-:Y:S04]  /*47f30*/  STL.64 [R1+0x340], R52 ;  /* 0x0003403401007387 */ /* 0x0003e80000100a00 */
[----:B------:R1:W-:Y:S04]  /*47f40*/  STL.64 [R1+0x348], R54 ;  /* 0x0003483601007387 */ /* 0x0003e80000100a00 */
        /* <DEDUP_REMOVED lines=120> */
[----:B------:R-:W3:Y:S04]  /*486d0*/  LDL.LU.64 R130, [R1+0x3be0] ;  /* 0x003be00001827983 */ /* 0x000ee80000300a00 */
[----:B------:R-:W3:Y:S11]  /*486e0*/  LDL.LU.64 R128, [R1+0x3bd8] ;  /* 0x003bd80001807983 */ /* 0x000ef60000300a00 */
[----:B------:R-:W-:Y:S05]  /*486f0*/  @!UPT UIADD3 URZ, URZ, URZ, URZ ;  /* 0x0000003f3f3ff290 */ /* 0x000fea000fffe03f */
[----:B------:R1:W-:Y:S04]  /*48700*/  STL.64 [R1+0x50], R124 ;  /* 0x0000507c01007387 */ /* 0x0003e80000100a00 */
[----:B------:R2:W-:Y:S04]  /*48710*/  STL.64 [R1+0x58], R126 ;  /* 0x0000587e01007387 */ /* 0x0005e80000100a00 */
[----:B-1----:R-:W4:Y:S04]  /*48720*/  LDL.LU R124, [R1+0x2160] ;  /* 0x00216000017c7983 */ /* 0x002f280000300800 */
[----:B------:R-:W4:Y:S04]  /*48730*/  LDL.LU R125, [R1+0x2164] ;  /* 0x00216400017d7983 */ /* 0x000f280000300800 */
[----:B--2---:R-:W4:Y:S04]  /*48740*/  LDL.LU R126, [R1+0x2168] ;  /* 0x00216800017e7983 */ /* 0x004f280000300800 */
[----:B------:R-:W4:Y:S01]  /*48750*/  LDL.LU R127, [R1+0x216c] ;  /* 0x00216c00017f7983 */ /* 0x000f220000300800 */
[C---:B---3--:R-:W-:Y:S08]  /*48760*/  HMMA.1688.F32.TF32 R224, R128.reuse, R212, R224 ;  /* 0x000000d480e0723c */ /* 0x048ff000000810e0 */
[C---:B------:R-:W-:Y:S08]  /*48770*/  HMMA.1688.F32.TF32 R228, R128.reuse, R208, R228 ;  /* 0x000000d080e4723c */ /* 0x040ff000000810e4 */
[C---:B------:R-:W-:Y:S08]  /*48780*/  HMMA.1688.F32.TF32 R232, R128.reuse, R204, R232 ;  /* 0x000000cc80e8723c */ /* 0x040ff000000810e8 */
[C---:B------:R-:W-:Y:S01]  /*48790*/  HMMA.1688.F32.TF32 R236, R128.reuse, R200, R236 ;  /* 0x000000c880ec723c */ /* 0x040fe200000810ec */
[----:B------:R-:W-:Y:S07]  /*487a0*/  STL.64 [R1+0x330], R224 ;  /* 0x000330e001007387 */ /* 0x000fee0000100a00 */
[C---:B------:R-:W-:Y:S01]  /*487b0*/  HMMA.1688.F32.TF32 R96, R128.reuse, R196, R96 ;  /* 0x000000c48060723c */ /* 0x040fe20000081060 */
[----:B------:R1:W-:Y:S07]  /*487c0*/  STL.64 [R1+0x338], R226 ;  /* 0x000338e201007387 */ /* 0x0003ee0000100a00 */
[C---:B------:R-:W-:Y:S01]  /*487d0*/  HMMA.1688.F32.TF32 R136, R128.reuse, R192, R136 ;  /* 0x000000c08088723c */ /* 0x040fe20000081088 */
[----:B-1----:R-:W2:Y:S07]  /*487e0*/  LDL.LU.64 R226, [R1+0x3bd0] ;  /* 0x003bd00001e27983 */ /* 0x002eae0000300a00 */
[C---:B------:R-:W-:Y:S01]  /*487f0*/  HMMA.1688.F32.TF32 R132, R128.reuse, R188, R132 ;  /* 0x000000bc8084723c */ /* 0x040fe20000081084 */
[----:B------:R-:W2:Y:S04]  /*48800*/  LDL.LU.64 R224, [R1+0x3bc8] ;  /* 0x003bc80001e07983 */ /* 0x000ea80000300a00 */
[----:B------:R-:W-:Y:S04]  /*48810*/  STL.64 [R1+0x320], R228 ;  /* 0x000320e401007387 */ /* 0x000fe80000100a00 */
[----:B------:R1:W-:Y:S04]  /*48820*/  STL.64 [R1+0x328], R230 ;  /* 0x000328e601007387 */ /* 0x0003e80000100a00 */
[----:B-1----:R-:W3:Y:S04]  /*48830*/  LDL.LU.64 R230, [R1+0x3bc0] ;  /* 0x003bc00001e67983 */ /* 0x002ee80000300a00 */
[----:B------:R-:W3:Y:S04]  /*48840*/  LDL.LU.64 R228, [R1+0x3bb8] ;  /* 0x003bb80001e47983 */ /* 0x000ee80000300a00 */
        /* <DEDUP_REMOVED lines=20> */
[C---:B----4-:R-:W-:Y:S08]  /*48990*/  HMMA.1688.F32.TF32 R124, R128.reuse, R184, R124 ;  /* 0x000000b8807c723c */ /* 0x050ff0000008107c */
[C---:B------:R-:W-:Y:S11]  /*489a0*/  HMMA.1688.F32.TF32 R120, R128.reuse, R180, R120 ;  /* 0x000000b48078723c */ /* 0x040ff60000081078 */
[----:B------:R-:W-:Y:S04]  /*489b0*/  @!UPT UIADD3 URZ, URZ, URZ, URZ ;  /* 0x0000003f3f3ff290 */ /* 0x000fe8000fffe03f */
[----:B------:R-:W-:Y:S04]  /*489c0*/  STL.64 [R1+0x2c0], R124 ;  /* 0x0002c07c01007387 */ /* 0x000fe80000100a00 */
[----:B------:R1:W-:Y:S04]  /*489d0*/  STL.64 [R1+0x2c8], R126 ;  /* 0x0002c87e01007387 */ /* 0x0003e80000100a00 */
[----:B------:R-:W-:Y:S04]  /*489e0*/  STL.64 [R1+0x2b0], R120 ;  /* 0x0002b07801007387 */ /* 0x000fe80000100a00 */
[----:B------:R4:W-:Y:S01]  /*489f0*/  STL.64 [R1+0x2b8], R122 ;  /* 0x0002b87a01007387 */ /* 0x0009e20000100a00 */
[C---:B-1----:R-:W-:Y:S08]  /*48a00*/  HMMA.1688.F32.TF32 R124, R128.reuse, R176, R116 ;  /* 0x000000b0807c723c */ /* 0x042ff00000081074 */
[C---:B----4-:R-:W-:Y:S08]  /*48a10*/  HMMA.1688.F32.TF32 R120, R128.reuse, R172, R112 ;  /* 0x000000ac8078723c */ /* 0x050ff00000081070 */
[C---:B------:R-:W-:Y:S08]  /*48a20*/  HMMA.1688.F32.TF32 R116, R128.reuse, R168, R108 ;  /* 0x000000a88074723c */ /* 0x040ff0000008106c */
[C---:B------:R-:W-:Y:S08]  /*48a30*/  HMMA.1688.F32.TF32 R112, R128.reuse, R164, R100 ;  /* 0x000000a48070723c */ /* 0x040ff00000081064 */
        /* <DEDUP_REMOVED lines=11> */
[C---:B--2---:R-:W-:Y:S08]  /*48af0*/  HMMA.1688.F32.TF32 R100, R132.reuse, R212, R140 ;  /* 0x000000d48464723c */ /* 0x044ff0000008108c */
[C---:B------:R-:W-:Y:S08]  /*48b00*/  HMMA.1688.F32.TF32 R68, R132.reuse, R208, R92 ;  /* 0x000000d08444723c */ /* 0x040ff0000008105c */
[C---:B------:R-:W-:Y:S07]  /*48b10*/  HMMA.1688.F32.TF32 R88, R132.reuse, R204, R88 ;  /* 0x000000cc8458723c */ /* 0x040fee0000081058 */
        /* <DEDUP_REMOVED lines=33> */
[----:B-1----:R-:W-:Y:S03]  /*48d30*/  HMMA.1688.F32.TF32 R60, R132, R160, R144 ;  /* 0x000000a0843c723c */ /* 0x002fe60000081090 */
[----:B------:R1:W-:Y:S04]  /*48d40*/  STL.64 [R1+0x1b8], R58 ;  /* 0x0001b83a01007387 */ /* 0x0003e80000100a00 */
[----:B------:R-:W-:Y:S04]  /*48d50*/  STL.64 [R1+0x1a0], R52 ;  /* 0x0001a03401007387 */ /* 0x000fe80000100a00 */
[----:B------:R2:W-:Y:S01]  /*48d60*/  STL.64 [R1+0x1a8], R54 ;  /* 0x0001a83601007387 */ /* 0x0005e20000100a00 */
[C---:B-1----:R-:W-:Y:S08]  /*48d70*/  HMMA.1688.F32.TF32 R56, R136.reuse, R212, R248 ;  /* 0x000000d48838723c */ /* 0x042ff000000810f8 */
[----:B--2---:R-:W-:Y:S03]  /*48d80*/  HMMA.1688.F32.TF32 R52, R136, R208, R104 ;  /* 0x000000d08834723c */ /* 0x004fe60000081068 */
        /* <DEDUP_REMOVED lines=98> */
[----:B----4-:R-:W-:Y:S08]  /*493b0*/  HMMA.1688.F32.TF32 R244, R96, R184, R244 ;  /* 0x000000b860f4723c */ /* 0x010ff000000810f4 */
[C---:B--2---:R-:W-:Y:S08]  /*493c0*/  HMMA.1688.F32.TF32 R80, R136.reuse, R160, R80 ;  /* 0x000000a08850723c */ /* 0x044ff00000081050 */
[C---:B---3--:R-:W-:Y:S08]  /*493d0*/  HMMA.1688.F32.TF32 R92, R136.reuse, R172, R92 ;  /* 0x000000ac885c723c */ /* 0x048ff0000008105c */
[C---:B------:R-:W-:Y:S08]  /*493e0*/  HMMA.1688.F32.TF32 R128, R136.reuse, R204, R124 ;  /* 0x000000cc8880723c */ /* 0x040ff0000008107c */
[C---:B------:R-:W-:Y:S08]  /*493f0*/  HMMA.1688.F32.TF32 R124, R136.reuse, R200, R120 ;  /* 0x000000c8887c723c */ /* 0x040ff00000081078 */
[C---:B------:R-:W-:Y:S08]  /*49400*/  HMMA.1688.F32.TF32 R120, R136.reuse, R196, R116 ;  /* 0x000000c48878723c */ /* 0x040ff00000081074 */
[C---:B------:R-:W-:Y:S08]  /*49410*/  HMMA.1688.F32.TF32 R116, R136.reuse, R192, R112 ;  /* 0x000000c08874723c */ /* 0x040ff00000081070 */
[C---:B------:R-:W-:Y:S08]  /*49420*/  HMMA.1688.F32.TF32 R112, R136.reuse, R188, R108 ;  /* 0x000000bc8870723c */ /* 0x040ff0000008106c */
        /* <DEDUP_REMOVED lines=16> */
[----:B------:R1:W-:Y:S02]  /*49530*/  STL.64 [R1+0x118], R70 ;  /* 0x0001184601007387 */ /* 0x0003e40000100a00 */
[C---:B-1----:R-:W-:Y:S02]  /*49540*/  HMMA.1688.F32.TF32 R68, R136.reuse, R168, R88 ;  /* 0x000000a88844723c */ /* 0x042fe40000081058 */
[----:B------:R-:W-:Y:S04]  /*49550*/  STL.64 [R1+0x100], R100 ;  /* 0x0001006401007387 */ /* 0x000fe80000100a00 */
[----:B------:R-:W-:Y:S02]  /*49560*/  STL.64 [R1+0x108], R102 ;  /* 0x0001086601007387 */ /* 0x000fe40000100a00 */
[----:B------:R-:W-:Y:S02]  /*49570*/  HMMA.1688.F32.TF32 R84, R136, R164, R84 ;  /* 0x000000a48854723c */ /* 0x000fe40000081054 */
[----:B------:R-:W-:Y:S04]  /*49580*/  STL.64 [R1+0xf0], R92 ;  /* 0x0000f05c01007387 */ /* 0x000fe80000100a00 */
[----:B------:R-:W-:Y:S09]  /*49590*/  STL.64 [R1+0xf8], R94 ;  /* 0x0000f85e01007387 */ /* 0x000ff20000100a00 */
[----:B------:R-:W-:Y:S04]  /*495a0*/  STL.64 [R1+0xe0], R68 ;  /* 0x0000e04401007387 */ /* 0x000fe80000100a00 */
[----:B------:R1:W-:Y:S02]  /*495b0*/  STL.64 [R1+0xe8], R70 ;  /* 0x0000e84601007387 */ /* 0x0003e40000100a00 */
[C---:B-1----:R-:W-:Y:S08]  /*495c0*/  HMMA.1688.F32.TF32 R68, R96.reuse, R212, R76 ;  /* 0x000000d46044723c */ /* 0x042ff0000008104c */
        /* <DEDUP_REMOVED lines=8> */
[----:B------:R1:W-:Y:S05]  /*49650*/  STL.64 [R1+0xc8], R70 ;  /* 0x0000c84601007387 */ /* 0x0003ea0000100a00 */
[C---:B------:R-:W-:Y:S08]  /*49660*/  HMMA.1688.F32.TF32 R248, R96.reuse, R188, R248 ;  /* 0x000000bc60f8723c */ /* 0x040ff000000810f8 */
[C---:B-1----:R-:W-:Y:S01]  /*49670*/  HMMA.1688.F32.TF32 R68, R96.reuse, R200, R52 ;  /* 0x000000c86044723c */ /* 0x042fe20000081034 */
[----:B------:R-:W-:Y:S07]  /*49680*/  STL.64 [R1+0xb0], R76 ;  /* 0x0000b04c01007387 */ /* 0x000fee0000100a00 */
[C---:B------:R-:W-:Y:S01]  /*49690*/  HMMA.1688.F32.TF32 R52, R96.reuse, R192, R64 ;  /* 0x000000c06034723c */ /* 0x040fe20000081040 */
[----:B------:R1:W-:Y:S07]  /*496a0*/  STL.64 [R1+0xb8], R78 ;  /* 0x0000b84e01007387 */ /* 0x0003ee0000100a00 */
[C---:B------:R-:W-:Y:S08]  /*496b0*/  HMMA.1688.F32.TF32 R80, R96.reuse, R176, R144 ;  /* 0x000000b06050723c */ /* 0x040ff00000081090 */
[C---:B-1----:R-:W-:Y:S01]  /*496c0*/  HMMA.1688.F32.TF32 R76, R96.reuse, R180, R148 ;  /* 0x000000b4604c723c */ /* 0x042fe20000081094 */
[----:B------:R-:W-:Y:S04]  /*496d0*/  STL.64 [R1+0xa0], R72 ;  /* 0x0000a04801007387 */ /* 0x000fe80000100a00 */
[----:B------:R-:W-:Y:S04]  /*496e0*/  STL.64 [R1+0xa8], R74 ;  /* 0x0000a84a01007387 */ /* 0x000fe80000100a00 */
[----:B------:R-:W-:Y:S04]  /*496f0*/  STL.64 [R1+0x90], R68 ;  /* 0x0000904401007387 */ /* 0x000fe80000100a00 */
[----:B------:R-:W-:Y:S04]  /*49700*/  STL.64 [R1+0x98], R70 ;  /* 0x0000984601007387 */ /* 0x000fe80000100a00 */
[----:B------:R1:W-:Y:S04]  /*49710*/  STL.64 [R1+0x10], R56 ;  /* 0x0000103801007387 */ /* 0x0003e80000100a00 */
[----:B------:R2:W-:Y:S04]  /*49720*/  STL.64 [R1+0x18], R58 ;  /* 0x0000183a01007387 */ /* 0x0005e80000100a00 */
[----:B------:R-:W-:Y:S04]  /*49730*/  STL.64 [R1+0x3848], R250 ;  /* 0x003848fa01007387 */ /* 0x000fe80000100a00 */
[----:B------:R3:W-:Y:S04]  /*49740*/  STL.64 [R1], R52 ;  /* 0x0000003401007387 */ /* 0x0007e80000100a00 */
[----:B------:R2:W-:Y:S04]  /*49750*/  STL.64 [R1+0x8], R54 ;  /* 0x0000083601007387 */ /* 0x0005e80000100a00 */
[----:B------:R1:W-:Y:S04]  /*49760*/  STL.64 [R1+0x3840], R248 ;  /* 0x003840f801007387 */ /* 0x0003e80000100a00 */
[----:B------:R-:W-:Y:S04]  /*49770*/  STL.64 [R1+0x3858], R246 ;  /* 0x003858f601007387 */ /* 0x000fe80000100a00 */
[----:B------:R1:W-:Y:S04]  /*49780*/  STL.64 [R1+0x3850], R244 ;  /* 0x003850f401007387 */ /* 0x0003e80000100a00 */
[----:B------:R-:W-:Y:S04]  /*49790*/  STL.64 [R1+0x3868], R78 ;  /* 0x0038684e01007387 */ /* 0x000fe80000100a00 */
[----:B------:R-:W-:Y:S04]  /*497a0*/  STL.64 [R1+0x3860], R76 ;  /* 0x0038604c01007387 */ /* 0x000fe80000100a00 */
[----:B------:R-:W-:Y:S04]  /*497b0*/  STL.64 [R1+0x3878], R82 ;  /* 0x0038785201007387 */ /* 0x000fe80000100a00 */
[----:B------:R1:W-:Y:S04]  /*497c0*/  STL.64 [R1+0x3870], R80 ;  /* 0x0038705001007387 */ /* 0x0003e80000100a00 */
        /* <DEDUP_REMOVED lines=45> */
[----:B------:R-:W-:Y:S04]  /*49aa0*/  STL.64 [R1+0x3888], R86 ;  /* 0x0038885601007387 */ /* 0x000fe80000100a00 */
[----:B------:R-:W-:Y:S01]  /*49ab0*/  STL.64 [R1+0x3880], R84 ;  /* 0x0038805401007387 */ /* 0x000fe20000100a00 */
[C---:B----4-:R-:W-:Y:S08]  /*49ac0*/  HMMA.1688.F32.TF32 R124, R236.reuse, R188, R148 ;  /* 0x000000bcec7c723c */ /* 0x050ff00000081094 */
[----:B--2---:R-:W-:Y:S08]  /*49ad0*/  HMMA.1688.F32.TF32 R108, R236, R204, R56 ;  /* 0x000000ccec6c723c */ /* 0x004ff00000081038 */
[C---:B------:R-:W-:Y:S08]  /*49ae0*/  HMMA.1688.F32.TF32 R92, R96.reuse, R164, R92 ;  /* 0x000000a4605c723c */ /* 0x040ff0000008105c */
[C---:B------:R-:W-:Y:S08]  /*49af0*/  HMMA.1688.F32.TF32 R88, R96.reuse, R168, R88 ;  /* 0x000000a86058723c */ /* 0x040ff00000081058 */
[----:B------:R-:W-:Y:S08]  /*49b00*/  HMMA.1688.F32.TF32 R96, R96, R160, R140 ;  /* 0x000000a06060723c */ /* 0x000ff0000008108c */
[C---:B------:R-:W-:Y:S07]  /*49b10*/  HMMA.1688.F32.TF32 R100, R236.reuse, R212, R72 ;  /* 0x000000d4ec64723c */ /* 0x040fee0000081048 */
[----:B------:R-:W-:Y:S01]  /*49b20*/  STL.64 [R1+0x3898], R90 ;  /* 0x0038985a01007387 */ /* 0x000fe20000100a00 */
[C---:B------:R-:W-:Y:S03]  /*49b30*/  HMMA.1688.F32.TF32 R104, R236.reuse, R208, R104 ;  /* 0x000000d0ec68723c */ /* 0x040fe60000081068 */
[----:B------:R1:W-:Y:S05]  /*49b40*/  STL.64 [R1+0x3890], R88 ;  /* 0x0038905801007387 */ /* 0x0003ea0000100a00 */
[C---:B---3--:R-:W-:Y:S01]  /*49b50*/  HMMA.1688.F32.TF32 R112, R236.reuse, R200, R52 ;  /* 0x000000c8ec70723c */ /* 0x048fe20000081034 */
[----:B------:R-:W-:Y:S07]  /*49b60*/  STL.64 [R1+0x38a8], R94 ;  /* 0x0038a85e01007387 */ /* 0x000fee0000100a00 */
[C---:B------:R-:W-:Y:S01]  /*49b70*/  HMMA.1688.F32.TF32 R116, R236.reuse, R196, R60 ;  /* 0x000000c4ec74723c */ /* 0x040fe2000008103c */
[----:B------:R-:W-:Y:S04]  /*49b80*/  STL.64 [R1+0x38a0], R92 ;  /* 0x0038a05c01007387 */ /* 0x000fe80000100a00 */
[----:B------:R-:W-:Y:S03]  /*49b90*/  STL.64 [R1+0x38b8], R98 ;  /* 0x0038b86201007387 */ /* 0x000fe60000100a00 */
        /* <DEDUP_REMOVED lines=56> */
[----:B------:R-:W-:Y:S03]  /*49f20*/  HMMA.1688.F32.TF32 R128, R236, R184, R144 ;  /* 0x000000b8ec80723c */ /* 0x000fe60000081090 */
        /* <DEDUP_REMOVED lines=29> */
[----:B------:R-:W-:Y:S01]  /*4a100*/  STL.64 [R1+0x3910], R128 ;  /* 0x0039108001007387 */ /* 0x000fe20000100a00 */
[C---:B--2---:R-:W-:Y:S08]  /*4a110*/  HMMA.1688.F32.TF32 R68, R232.reuse, R192, R68 ;  /* 0x000000c0e844723c */ /* 0x044ff00000081044 */
[----:B---3--:R-:W-:Y:S08]  /*4a120*/  HMMA.1688.F32.TF32 R80, R232, R208, R80 ;  /* 0x000000d0e850723c */ /* 0x008ff00000081050 */
[C---:B----4-:R-:W-:Y:S08]  /*4a130*/  HMMA.1688.F32.TF32 R136, R236.reuse, R176, R136 ;  /* 0x000000b0ec88723c */ /* 0x050ff00000081088 */
[C---:B------:R-:W-:Y:S08]  /*4a140*/  HMMA.1688.F32.TF32 R132, R236.reuse, R180, R132 ;  /* 0x000000b4ec84723c */ /* 0x040ff00000081084 */
[C---:B------:R-:W-:Y:S08]  /*4a150*/  HMMA.1688.F32.TF32 R140, R236.reuse, R172, R140 ;  /* 0x000000acec8c723c */ /* 0x040ff0000008108c */
[C---:B------:R-:W-:Y:S07]  /*4a160*/  HMMA.1688.F32.TF32 R144, R236.reuse, R168, R144 ;  /* 0x000000a8ec90723c */ /* 0x040fee0000081090 */
[----:B------:R-:W-:Y:S01]  /*4a170*/  STL.64 [R1+0x3928], R134 ;  /* 0x0039288601007387 */ /* 0x000fe20000100a00 */
[C---:B------:R-:W-:Y:S08]  /*4a180*/  HMMA.1688.F32.TF32 R148, R236.reuse, R164, R148 ;  /* 0x000000a4ec94723c */ /* 0x040ff00000081094 */
[----:B------:R-:W-:Y:S08]  /*4a190*/  HMMA.1688.F32.TF32 R236, R236, R160, R88 ;  /* 0x000000a0ecec723c */ /* 0x000ff00000081058 */
        /* <DEDUP_REMOVED lines=15> */
[----:B------:R-:W-:Y:S04]  /*4a290*/  STL.64 [R1+0xb18], R90 ;  /* 0x000b185a01007387 */ /* 0x000fe80000100a00 */
        /* <DEDUP_REMOVED lines=9> */
[----:B------:R-:W-:Y:S04]  /*4a330*/  STL.64 [R1+0xad8], R82 ;  /* 0x000ad85201007387 */ /* 0x000fe80000100a00 */
[----:B------:R-:W-:Y:S01]  /*4a340*/  STL.64 [R1+0xac0], R68 ;  /* 0x000ac04401007387 */ /* 0x000fe20000100a00 */
[C---:B------:R-:W-:Y:S03]  /*4a350*/  HMMA.1688.F32.TF32 R72, R232.reuse, R184, R56 ;  /* 0x000000b8e848723c */ /* 0x040fe60000081038 */
[----:B------:R1:W-:Y:S05]  /*4a360*/  STL.64 [R1+0xac8], R70 ;  /* 0x000ac84601007387 */ /* 0x0003ea0000100a00 */
[C---:B------:R-:W-:Y:S08]  /*4a370*/  HMMA.1688.F32.TF32 R56, R232.reuse, R176, R60 ;  /* 0x000000b0e838723c */ /* 0x040ff0000008103c */
[C---:B-1----:R-:W-:Y:S08]  /*4a380*/  HMMA.1688.F32.TF32 R68, R232.reuse, R180, R52 ;  /* 0x000000b4e844723c */ /* 0x042ff00000081034 */
[----:B------:R-:W-:Y:S01]  /*4a390*/  HMMA.1688.F32.TF32 R52, R232, R172, R64 ;  /* 0x000000ace834723c */ /* 0x000fe20000081040 */
        /* <DEDUP_REMOVED lines=119> */
[----:B---3--:R-:W-:Y:S08]  /*4ab10*/  HMMA.1688.F32.TF32 R92, R228, R168, R92 ;  /* 0x000000a8e45c723c */ /* 0x008ff0000008105c */
[----:B------:R-:W-:Y:S08]  /*4ab20*/  HMMA.1688.F32.TF32 R80, R224, R212, R80 ;  /* 0x000000d4e050723c */ /* 0x000ff00000081050 */
[C---:B----4-:R-:W-:Y:S08]  /*4ab30*/  HMMA.1688.F32.TF32 R96, R228.reuse, R172, R96 ;  /* 0x000000ace460723c */ /* 0x050ff00000081060 */
[C---:B------:R-:W-:Y:S08]  /*4ab40*/  HMMA.1688.F32.TF32 R104, R228.reuse, R180, R104 ;  /* 0x000000b4e468723c */ /* 0x040ff00000081068 */
[C---:B------:R-:W-:Y:S08]  /*4ab50*/  HMMA.1688.F32.TF32 R108, R228.reuse, R184, R108 ;  /* 0x000000b8e46c723c */ /* 0x040ff0000008106c */
[C---:B------:R-:W-:Y:S08]  /*4ab60*/  HMMA.1688.F32.TF32 R112, R228.reuse, R188, R112 ;  /* 0x000000bce470723c */ /* 0x040ff00000081070 */
[C---:B------:R-:W-:Y:S08]  /*4ab70*/  HMMA.1688.F32.TF32 R120, R228.reuse, R196, R120 ;  /* 0x000000c4e478723c */ /* 0x040ff00000081078 */
[C---:B------:R-:W-:Y:S08]  /*4ab80*/  HMMA.1688.F32.TF32 R124, R228.reuse, R200, R124 ;  /* 0x000000c8e47c723c */ /* 0x040ff0000008107c */
[C---:B------:R-:W-:Y:S08]  /*4ab90*/  HMMA.1688.F32.TF32 R128, R228.reuse, R204, R128 ;  /* 0x000000cce480723c */ /* 0x040ff00000081080 */
[----:B------:R-:W-:Y:S08]  /*4aba0*/  HMMA.1688.F32.TF32 R136, R228, R212, R136 ;  /* 0x000000d4e488723c */ /* 0x000ff00000081088 */
[C---:B------:R-:W-:Y:S08]  /*4abb0*/  HMMA.1688.F32.TF32 R144, R232.reuse, R164, R144 ;  /* 0x000000a4e890723c */ /* 0x040ff00000081090 */
[C---:B------:R-:W-:Y:S08]  /*4abc0*/  HMMA.1688.F32.TF32 R148, R232.reuse, R168, R148 ;  /* 0x000000a8e894723c */ /* 0x040ff00000081094 */
[----:B------:R-:W-:Y:S08]  /*4abd0*/  HMMA.1688.F32.TF32 R232, R232, R160, R140 ;  /* 0x000000a0e8e8723c */ /* 0x000ff0000008108c */
[C---:B------:R-:W-:Y:S07]  /*4abe0*/  HMMA.1688.F32.TF32 R132, R228.reuse, R208, R132 ;  /* 0x000000d0e484723c */ /* 0x040fee0000081084 */
[----:B------:R-:W-:Y:S04]  /*4abf0*/  STL.64 [R1+0xa60], R148 ;  /* 0x000a609401007387 */ /* 0x000fe80000100a00 */
[----:B------:R-:W-:Y:S01]  /*4ac00*/  STL.64 [R1+0xa68], R150 ;  /* 0x000a689601007387 */ /* 0x000fe20000100a00 */
[C---:B------:R-:W-:Y:S03]  /*4ac10*/  HMMA.1688.F32.TF32 R116, R228.reuse, R192, R116 ;  /* 0x000000c0e474723c */ /* 0x040fe60000081074 */
[----:B------:R-:W-:Y:S04]  /*4ac20*/  STL.64 [R1+0x37d8], R234 ;  /* 0x0037d8ea01007387 */ /* 0x000fe80000100a00 */
[----:B------:R-:W-:Y:S04]  /*4ac30*/  STL.64 [R1+0xa50], R144 ;  /* 0x000a509001007387 */ /* 0x000fe80000100a00 */
[----:B------:R-:W-:Y:S01]  /*4ac40*/  STL.64 [R1+0xa58], R146 ;  /* 0x000a589201007387 */ /* 0x000fe20000100a00 */
[C---:B------:R-:W-:Y:S03]  /*4ac50*/  HMMA.1688.F32.TF32 R100, R228.reuse, R176, R100 ;  /* 0x000000b0e464723c */ /* 0x040fe60000081064 */
[----:B------:R-:W-:Y:S04]  /*4ac60*/  STL.64 [R1+0x37d0], R232 ;  /* 0x0037d0e801007387 */ /* 0x000fe80000100a00 */
[----:B------:R-:W-:Y:S04]  /*4ac70*/  STL.64 [R1+0xd50], R136 ;  /* 0x000d508801007387 */ /* 0x000fe80000100a00 */
[----:B------:R-:W-:Y:S04]  /*4ac80*/  STL.64 [R1+0xd58], R138 ;  /* 0x000d588a01007387 */ /* 0x000fe80000100a00 */
[----:B------:R-:W-:Y:S01]  /*4ac90*/  STL.64 [R1+0xd40], R132 ;  /* 0x000d408401007387 */ /* 0x000fe20000100a00 */
[----:B------:R-:W-:Y:S03]  /*4aca0*/  HMMA.1688.F32.TF32 R228, R228, R160, R84 ;  /* 0x000000a0e4e4723c */ /* 0x000fe60000081054 */
        /* <DEDUP_REMOVED lines=27> */
[----:B------:R-:W-:Y:S01]  /*4ae60*/  STL.64 [R1+0xff0], R80 ;  /* 0x000ff05001007387 */ /* 0x000fe20000100a00 */
[C---:B------:R-:W-:Y:S03]  /*4ae70*/  HMMA.1688.F32.TF32 R68, R224.reuse, R196, R68 ;  /* 0x000000c4e044723c */ /* 0x040fe60000081044 */
[----:B------:R1:W-:Y:S05]  /*4ae80*/  STL.64 [R1+0xff8], R82 ;  /* 0x000ff85201007387 */ /* 0x0003ea0000100a00 */
[C---:B-1----:R-:W-:Y:S01]  /*4ae90*/  HMMA.1688.F32.TF32 R80, R224.reuse, R200, R248 ;  /* 0x000000c8e050723c */ /* 0x042fe200000810f8 */
[----:B------:R-:W-:Y:S04]  /*4aea0*/  STL.64 [R1+0xfd0], R84 ;  /* 0x000fd05401007387 */ /* 0x000fe80000100a00 */
[----:B------:R-:W-:Y:S04]  /*4aeb0*/  STL.64 [R1+0xfd8], R86 ;  /* 0x000fd85601007387 */ /* 0x000fe80000100a00 */
[----:B------:R-:W-:Y:S04]  /*4aec0*/  STL.64 [R1+0xfc0], R76 ;  /* 0x000fc04c01007387 */ /* 0x000fe80000100a00 */
[----:B------:R1:W-:Y:S10]  /*4aed0*/  STL.64 [R1+0xfc8], R78 ;  /* 0x000fc84e01007387 */ /* 0x0003f40000100a00 */
        /* <DEDUP_REMOVED lines=8> */
[C---:B------:R-:W-:Y:S01]  /*4af60*/  HMMA.1688.F32.TF32 R52, R224.reuse, R176, R64 ;  /* 0x000000b0e034723c */ /* 0x040fe20000081040 */
[----:B------:R1:W-:Y:S04]  /*4af70*/  STL.64 [R1+0xf80], R76 ;  /* 0x000f804c01007387 */ /* 0x0003e80000100a00 */
[----:B------:R2:W-:Y:S04]  /*4af80*/  STL.64 [R1+0xf88], R78 ;  /* 0x000f884e01007387 */ /* 0x0005e80000100a00 */
[----:B------:R-:W-:Y:S04]  /*4af90*/  STL.64 [R1+0xf70], R72 ;  /* 0x000f704801007387 */ /* 0x000fe80000100a00 */
[----:B------:R-:W-:Y:S04]  /*4afa0*/  STL.64 [R1+0xf78], R74 ;  /* 0x000f784a01007387 */ /* 0x000fe80000100a00 */
        /* <DEDUP_REMOVED lines=128> */
[C---:B----4-:R-:W-:Y:S08]  /*4b7b0*/  HMMA.1688.F32.TF32 R56, R224.reuse, R164, R56 ;  /* 0x000000a4e038723c */ /* 0x050ff00000081038 */
[----:B------:R-:W-:Y:S07]  /*4b7c0*/  HMMA.1688.F32.TF32 R224, R224, R160, R52 ;  /* 0x000000a0e0e0723c */ /* 0x000fee0000081034 */
[----:B------:R-:W-:Y:S04]  /*4b7d0*/  STL.64 [R1+0xf10], R68 ;  /* 0x000f104401007387 */ /* 0x000fe80000100a00 */
[----:B------:R1:W-:Y:S04]  /*4b7e0*/  STL.64 [R1+0xf18], R70 ;  /* 0x000f184601007387 */ /* 0x0003e80000100a00 */
[----:B-1----:R-:W2:Y:S04]  /*4b7f0*/  LDL.LU.64 R70, [R1+0x3b60] ;  /* 0x003b600001467983 */ /* 0x002ea80000300a00 */
[----:B------:R-:W-:Y:S04]  /*4b800*/  STL.64 [R1+0xf00], R72 ;  /* 0x000f004801007387 */ /* 0x000fe80000100a00 */
[----:B------:R1:W-:Y:S04]  /*4b810*/  STL.64 [R1+0xf08], R74 ;  /* 0x000f084a01007387 */ /* 0x0003e80000100a00 */
[----:B-1----:R-:W3:Y:S04]  /*4b820*/  LDL.LU.64 R74, [R1+0x3b58] ;  /* 0x003b5800014a7983 */ /* 0x002ee80000300a00 */
[----:B------:R-:W-:Y:S04]  /*4b830*/  STL.64 [R1+0xef0], R56 ;  /* 0x000ef03801007387 */ /* 0x000fe80000100a00 */
[----:B------:R1:W-:Y:S04]  /*4b840*/  STL.64 [R1+0xef8], R58 ;  /* 0x000ef83a01007387 */ /* 0x0003e80000100a00 */
[----:B-1----:R-:W4:Y:S04]  /*4b850*/  LDL.LU.64 R58, [R1+0x3b50] ;  /* 0x003b5000013a7983 */ /* 0x002f280000300a00 */
[----:B------:R-:W2:Y:S04]  /*4b860*/  LDL.LU.64 R54, [R1+0x3b48] ;  /* 0x003b480001367983 */ /* 0x000ea80000300a00 */
[----:B------:R1:W-:Y:S04]  /*4b870*/  STL.64 [R1+0xee0], R224 ;  /* 0x000ee0e001007387 */ /* 0x0003e80000100a00 */
[----:B------:R1:W-:Y:S04]  /*4b880*/  STL.64 [R1+0xee8], R226 ;  /* 0x000ee8e201007387 */ /* 0x0003e80000100a00 */
[----:B-1----:R-:W2:Y:S04]  /*4b890*/  LDL.LU R224, [R1+0x19c0] ;  /* 0x0019c00001e07983 */ /* 0x002ea80000300800 */
[----:B------:R-:W2:Y:S04]  /*4b8a0*/  LDL.LU R225, [R1+0x19c4] ;  /* 0x0019c40001e17983 */ /* 0x000ea80000300800 */
[----:B------:R-:W2:Y:S04]  /*4b8b0*/  LDL.LU R226, [R1+0x19c8] ;  /* 0x0019c80001e27983 */ /* 0x000ea80000300800 */
[----:B------:R-:W2:Y:S01]  /*4b8c0*/  LDL.LU R227, [R1+0x19cc] ;  /* 0x0019cc0001e37983 */ /* 0x000ea20000300800 */
[C---:B------:R-:W-:Y:S08]  /*4b8d0*/  HMMA.1688.F32.TF32 R64, R220.reuse, R212, R64 ;  /* 0x000000d4dc40723c */ /* 0x040ff00000081040 */
[C---:B------:R-:W-:Y:S08]  /*4b8e0*/  HMMA.1688.F32.TF32 R60, R220.reuse, R208, R60 ;  /* 0x000000d0dc3c723c */ /* 0x040ff0000008103c */
[C---:B------:R-:W-:Y:S07]  /*4b8f0*/  HMMA.1688.F32.TF32 R228, R220.reuse, R200, R228 ;  /* 0x000000c8dce4723c */ /* 0x040fee00000810e4 */
[----:B------:R-:W-:Y:S04]  /*4b900*/  STL.64 [R1+0x1260], R64 ;  /* 0x0012604001007387 */ /* 0x000fe80000100a00 */
[----:B------:R1:W-:Y:S04]  /*4b910*/  STL.64 [R1+0x1268], R66 ;  /* 0x0012684201007387 */ /* 0x0003e80000100a00 */
[----:B-1----:R-:W3:Y:S04]  /*4b920*/  LDL.LU.64 R66, [R1+0x3b40] ;  /* 0x003b400001427983 */ /* 0x002ee80000300a00 */
[----:B------:R-:W-:Y:S04]  /*4b930*/  STL.64 [R1+0x1250], R60 ;  /* 0x0012503c01007387 */ /* 0x000fe80000100a00 */
[----:B------:R1:W-:Y:S04]  /*4b940*/  STL.64 [R1+0x1258], R62 ;  /* 0x0012583e01007387 */ /* 0x0003e80000100a00 */
[----:B-1----:R-:W3:Y:S01]  /*4b950*/  LDL.LU.64 R62, [R1+0x3b38] ;  /* 0x003b3800013e7983 */ /* 0x002ee20000300a00 */
[C---:B--2---:R-:W-:Y:S11]  /*4b960*/  HMMA.1688.F32.TF32 R224, R220.reuse, R204, R224 ;  /* 0x000000ccdce0723c */ /* 0x044ff600000810e0 */
[----:B------:R-:W-:Y:S11]  /*4b970*/  @!UPT UIADD3 URZ, URZ, URZ, URZ ;  /* 0x0000003f3f3ff290 */ /* 0x000ff6000fffe03f */
[----:B------:R-:W-:Y:S01]  /*4b980*/  @!UPT UIADD3 URZ, URZ, URZ, URZ ;  /* 0x0000003f3f3ff290 */ /* 0x000fe2000fffe03f */
        /* <DEDUP_REMOVED lines=8> */
[----:B------:R1:W-:Y:S01]  /*4ba10*/  STL.64 [R1+0x1228], R226 ;  /* 0x001228e201007387 */ /* 0x0003e20000100a00 */
[C---:B------:R-:W-:Y:S08]  /*4ba20*/  HMMA.1688.F32.TF32 R148, R220.reuse, R180, R140 ;  /* 0x000000b4dc94723c */ /* 0x040ff0000008108c */
[C---:B-1----:R-:W-:Y:S08]  /*4ba30*/  HMMA.1688.F32.TF32 R224, R220.reuse, R184, R144 ;  /* 0x000000b8dce0723c */ /* 0x042ff00000081090 */
[C---:B------:R-:W-:Y:S08]  /*4ba40*/  HMMA.1688.F32.TF32 R144, R220.reuse, R176, R136 ;  /* 0x000000b0dc90723c */ /* 0x040ff00000081088 */
[C---:B------:R-:W-:Y:S08]  /*4ba50*/  HMMA.1688.F32.TF32 R140, R220.reuse, R172, R132 ;  /* 0x000000acdc8c723c */ /* 0x040ff00000081084 */
[C---:B------:R-:W-:Y:S08]  /*4ba60*/  HMMA.1688.F32.TF32 R136, R220.reuse, R168, R128 ;  /* 0x000000a8dc88723c */ /* 0x040ff00000081080 */
[C---:B------:R-:W-:Y:S01]  /*4ba70*/  HMMA.1688.F32.TF32 R132, R220.reuse, R164, R124 ;  /* 0x000000a4dc84723c */ /* 0x040fe2000008107c */
[----:B------:R-:W-:Y:S07]  /*4ba80*/  STL.64 [R1+0x1210], R232 ;  /* 0x001210e801007387 */ /* 0x000fee0000100a00 */
[----:B------:R-:W-:Y:S01]  /*4ba90*/  HMMA.1688.F32.TF32 R128, R220, R160, R120 ;  /* 0x000000a0dc80723c */ /* 0x000fe20000081078 */
[----:B------:R-:W-:Y:S07]  /*4baa0*/  STL.64 [R1+0x1218], R234 ;  /* 0x001218ea01007387 */ /* 0x000fee0000100a00 */
[C---:B------:R-:W-:Y:S01]  /*4bab0*/  HMMA.1688.F32.TF32 R124, R216.reuse, R212, R116 ;  /* 0x000000d4d87c723c */ /* 0x040fe20000081074 */
[----:B------:R-:W-:Y:S07]  /*4bac0*/  STL.64 [R1+0x1200], R228 ;  /* 0x001200e401007387 */ /* 0x000fee0000100a00 */
[C---:B------:R-:W-:Y:S01]  /*4bad0*/  HMMA.1688.F32.TF32 R120, R216.reuse, R208, R112 ;  /* 0x000000d0d878723c */ /* 0x040fe20000081070 */
[----:B------:R-:W-:Y:S07]  /*4bae0*/  STL.64 [R1+0x1208], R230 ;  /* 0x001208e601007387 */ /* 0x000fee0000100a00 */
[C---:B------:R-:W-:Y:S01]  /*4baf0*/  HMMA.1688.F32.TF32 R116, R216.reuse, R204, R108 ;  /* 0x000000ccd874723c */ /* 0x040fe2000008106c */
[----:B------:R-:W-:Y:S07]  /*4bb00*/  STL.64 [R1+0x11f0], R224 ;  /* 0x0011f0e001007387 */ /* 0x000fee0000100a00 */
[C---:B------:R-:W-:Y:S01]  /*4bb10*/  HMMA.1688.F32.TF32 R112, R216.reuse, R200, R104 ;  /* 0x000000c8d870723c */ /* 0x040fe20000081068 */
[----:B------:R-:W-:Y:S04]  /*4bb20*/  STL.64 [R1+0x11f8], R226 ;  /* 0x0011f8e201007387 */ /* 0x000fe80000100a00 */
[----:B------:R-:W-:Y:S03]  /*4bb30*/  STL.64 [R1+0x11e0], R148 ;  /* 0x0011e09401007387 */ /* 0x000fe60000100a00 */
        /* <DEDUP_REMOVED lines=38> */
[----:B------:R-:W-:Y:S04]  /*4bda0*/  STL.64 [R1+0x16c0], R88 ;  /* 0x0016c05801007387 */ /* 0x000fe80000100a00 */
[----:B------:R-:W-:Y:S04]  /*4bdb0*/  STL.64 [R1+0x16c8], R90 ;  /* 0x0016c85a01007387 */ /* 0x000fe80000100a00 */
[----:B------:R2:W-:Y:S04]  /*4bdc0*/  STL.64 [R1+0x16d0], R84 ;  /* 0x0016d05401007387 */ /* 0x0005e80000100a00 */
[----:B------:R2:W-:Y:S04]  /*4bdd0*/  STL.64 [R1+0x16d8], R86 ;  /* 0x0016d85601007387 */ /* 0x0005e80000100a00 */
[----:B-1----:R-:W3:Y:S04]  /*4bde0*/  LDL.LU R100, [R1+0x1810] ;  /* 0x0018100001647983 */ /* 0x002ee80000300800 */
[----:B------:R1:W-:Y:S04]  /*4bdf0*/  STL.64 [R1+0x16e0], R80 ;  /* 0x0016e05001007387 */ /* 0x0003e80000100a00 */
[----:B------:R1:W-:Y:S04]  /*4be00*/  STL.64 [R1+0x16e8], R82 ;  /* 0x0016e85201007387 */ /* 0x0003e80000100a00 */
[----:B------:R1:W-:Y:S04]  /*4be10*/  STL.64 [R1+0x1700], R76 ;  /* 0x0017004c01007387 */ /* 0x0003e80000100a00 */
[----:B------:R1:W-:Y:S04]  /*4be20*/  STL.64 [R1+0x1708], R78 ;  /* 0x0017084e01007387 */ /* 0x0003e80000100a00 */
        /* <DEDUP_REMOVED lines=34> */
[----:B------:R-:W4:Y:S01]  /*4c050*/  LDL.LU R79, [R1+0x17ac] ;  /* 0x0017ac00014f7983 */ /* 0x000f220000300800 */
[----:B---3--:R-:W-:Y:S01]  /*4c060*/  HMMA.1688.F32.TF32 R100, R216, R160, R100 ;  /* 0x000000a0d864723c */ /* 0x008fe20000081064 */
[----:B------:R-:W-:-:S02]  /*4c070*/  IMAD.MOV.U32 R19, RZ, RZ, R40 ;  /* 0x000000ffff137224 */ /* 0x000fc400078e0028 */
[----:B------:R-:W-:Y:S01]  /*4c080*/  LDS R216, [R3+0xc000] ;  /* 0x00c0000003d87984 */ /* 0x000fe20000000800 */
[----:B------:R-:W-:-:S03]  /*4c090*/  IMAD.MOV.U32 R18, RZ, RZ, R41 ;  /* 0x000000ffff127224 */ /* 0x000fc600078e0029 */
[----:B------:R-:W-:Y:S04]  /*4c0a0*/  LDS R218, [R3+0xe000] ;  /* 0x00e0000003da7984 */ /* 0x000fe80000000800 */
[----:B------:R-:W-:Y:S04]  /*4c0b0*/  LDS R217, [R240+0xc000] ;  /* 0x00c00000f0d97984 */ /* 0x000fe80000000800 */
[----:B------:R-:W1:Y:S08]  /*4c0c0*/  LDS R219, [R240+0xe000] ;  /* 0x00e00000f0db7984 */ /* 0x000e700000000800 */
[----:B------:R2:W-:Y:S01]  /*4c0d0*/  STL.64 [R1+0x16f0], R100 ;  /* 0x0016f06401007387 */ /* 0x0005e20000100a00 */
[----:B------:R-:W-:-:S02]  /*4c0e0*/  IMAD.MOV.U32 R243, RZ, RZ, R102 ;  /* 0x000000fffff37224 */ /* 0x000fc400078e0066 */
[----:B------:R-:W-:Y:S02]  /*4c0f0*/  IMAD.MOV.U32 R242, RZ, RZ, R103 ;  /* 0x000000fffff27224 */ /* 0x000fe400078e0067 */
[C---:B--2---:R-:W-:Y:S08]  /*4c100*/  HMMA.1688.F32.TF32 R100, R152.reuse, R212, R96 ;  /* 0x000000d49864723c */ /* 0x044ff00000081060 */
[C---:B------:R-:W-:Y:S01]  /*4c110*/  HMMA.1688.F32.TF32 R96, R152.reuse, R208, R244 ;  /* 0x000000d09860723c */ /* 0x040fe200000810f4 */
[----:B------:R-:W2:Y:S11]  /*4c120*/  LDL.LU R244, [R1+0x1790] ;  /* 0x0017900001f47983 */ /* 0x000eb60000300800 */
[----:B------:R-:W-:Y:S03]  /*4c130*/  @!UPT UIADD3 URZ, URZ, URZ, URZ ;  /* 0x0000003f3f3ff290 */ /* 0x000fe6000fffe03f */
[----:B------:R-:W-:Y:S04]  /*4c140*/  STL.64 [R1+0x1ab0], R100 ;  /* 0x001ab06401007387 */ /* 0x000fe80000100a00 */
[----:B------:R-:W-:Y:S04]  /*4c150*/  STL.64 [R1+0x1ab8], R102 ;  /* 0x001ab86601007387 */ /* 0x000fe80000100a00 */
[----:B------:R-:W-:Y:S04]  /*4c160*/  STL.64 [R1+0x1aa0], R96 ;  /* 0x001aa06001007387 */ /* 0x000fe80000100a00 */
[----:B------:R4:W-:Y:S04]  /*4c170*/  STL.64 [R1+0x1aa8], R98 ;  /* 0x001aa86201007387 */ /* 0x0009e80000100a00 */
[----:B------:R-:W2:Y:S04]  /*4c180*/  LDL.LU R245, [R1+0x1794] ;  /* 0x0017940001f57983 */ /* 0x000ea80000300800 */
[----:B------:R-:W2:Y:S04]  /*4c190*/  LDL.LU R246, [R1+0x1798] ;  /* 0x0017980001f67983 */ /* 0x000ea80000300800 */
[----:B------:R-:W2:Y:S01]  /*4c1a0*/  LDL.LU R247, [R1+0x179c] ;  /* 0x00179c0001f77983 */ /* 0x000ea20000300800 */
[C---:B----4-:R-:W-:Y:S08]  /*4c1b0*/  HMMA.1688.F32.TF32 R96, R152.reuse, R204, R92 ;  /* 0x000000cc9860723c */ /* 0x050ff0000008105c */
[C---:B------:R-:W-:Y:S11]  /*4c1c0*/  HMMA.1688.F32.TF32 R92, R152.reuse, R200, R248 ;  /* 0x000000c8985c723c */ /* 0x040ff600000810f8 */
[----:B------:R-:W-:Y:S04]  /*4c1d0*/  @!UPT UIADD3 URZ, URZ, URZ, URZ ;  /* 0x0000003f3f3ff290 */ /* 0x000fe8000fffe03f */
[----:B------:R-:W-:Y:S04]  /*4c1e0*/  STL.64 [R1+0x1a90], R96 ;  /* 0x001a906001007387 */ /* 0x000fe80000100a00 */
[----:B------:R-:W-:Y:S04]  /*4c1f0*/  STL.64 [R1+0x1a98], R98 ;  /* 0x001a986201007387 */ /* 0x000fe80000100a00 */
[----:B------:R-:W-:Y:S04]  /*4c200*/  STL.64 [R1+0x1980], R92 ;  /* 0x0019805c01007387 */ /* 0x000fe80000100a00 */
[----:B------:R-:W3:Y:S04]  /*4c210*/  LDL.LU R248, [R1+0x1780] ;  /* 0x0017800001f87983 */ /* 0x000ee80000300800 */
[----:B------:R-:W3:Y:S04]  /*4c220*/  LDL.LU R249, [R1+0x1784] ;  /* 0x0017840001f97983 */ /* 0x000ee80000300800 */
[----:B------:R-:W3:Y:S04]  /*4c230*/  LDL.LU R250, [R1+0x1788] ;  /* 0x0017880001fa7983 */ /* 0x000ee80000300800 */
[----:B------:R-:W3:Y:S01]  /*4c240*/  LDL.LU R251, [R1+0x178c] ;  /* 0x00178c0001fb7983 */ /* 0x000ee20000300800 */
[C---:B------:R-:W-:Y:S08]  /*4c250*/  HMMA.1688.F32.TF32 R84, R152.reuse, R192, R84 ;  /* 0x000000c09854723c */ /* 0x040ff00000081054 */
[C---:B------:R-:W-:Y:S08]  /*4c260*/  HMMA.1688.F32.TF32 R88, R152.reuse, R196, R88 ;  /* 0x000000c49858723c */ /* 0x040ff00000081058 */
[C---:B------:R-:W-:Y:S08]  /*4c270*/  HMMA.1688.F32.TF32 R80, R152.reuse, R188, R80 ;  /* 0x000000bc9850723c */ /* 0x040ff00000081050 */
[----:B------:R-:W-:Y:S01]  /*4c280*/  HMMA.1688.F32.TF32 R76, R152, R184, R76 ;  /* 0x000000b8984c723c */ /* 0x000fe2000008104c */
[----:B------:R-:W-:-:S02]  /*4c290*/  IMAD.MOV.U32 R53, RZ, RZ, R95 ;  /* 0x000000ffff357224 */ /* 0x000fc400078e005f */
[----:B------:R-:W-:-:S03]  /*4c2a0*/  IMAD.MOV.U32 R52, RZ, RZ, R94 ;  /* 0x000000ffff347224 */ /* 0x000fc600078e005e */
[----:B------:R4:W-:Y:S04]  /*4c2b0*/  STL [R1+0x375c], R53 ;  /* 0x00375c3501007387 */ /* 0x0009e80000100800 */
[----:B------:R1:W-:Y:S04]  /*4c2c0*/  STL [R1+0x3758], R52 ;  /* 0x0037583401007387 */ /* 0x0003e80000100800 */
[----:B------:R-:W-:Y:S01]  /*4c2d0*/  STL.64 [R1+0x1960], R88 ;  /* 0x0019605801007387 */ /* 0x000fe20000100a00 */
[----:B----4-:R-:W-:Y:S02]  /*4c2e0*/  IMAD.MOV.U32 R53, RZ, RZ, R86 ;  /* 0x000000ffff357224 */ /* 0x010fe400078e0056 */
[----:B-1----:R-:W-:Y:S01]  /*4c2f0*/  IMAD.MOV.U32 R52, RZ, RZ, R87 ;  /* 0x000000ffff347224 */ /* 0x002fe200078e0057 */
[----:B------:R-:W-:Y:S04]  /*4c300*/  STL.64 [R1+0x1968], R90 ;  /* 0x0019685a01007387 */ /* 0x000fe80000100a00 */
[----:B------:R-:W-:Y:S02]  /*4c310*/  STL.64 [R1+0x1710], R84 ;  /* 0x0017105401007387 */ /* 0x000fe40000100a00 */
[----:B------:R-:W-:-:S02]  /*4c320*/  IMAD.MOV.U32 R56, RZ, RZ, R76 ;  /* 0x000000ffff387224 */ /* 0x000fc400078e004c */
[----:B------:R-:W-:Y:S01]  /*4c330*/  STL [R1+0x3764], R52 ;  /* 0x0037643401007387 */ /* 0x000fe20000100800 */
[----:B------:R-:W-:-:S03]  /*4c340*/  IMAD.MOV.U32 R72, RZ, RZ, R77 ;  /* 0x000000ffff487224 */ /* 0x000fc600078e004d */
[----:B------:R-:W-:Y:S01]  /*4c350*/  STL [R1+0x3760], R53 ;  /* 0x0037603501007387 */ /* 0x000fe20000100800 */
[----:B------:R-:W-:-:S03]  /*4c360*/  IMAD.MOV.U32 R73, RZ, RZ, R78 ;  /* 0x000000ffff497224 */ /* 0x000fc600078e004e */
[----:B------:R-:W-:Y:S01]  /*4c370*/  STL.64 [R1+0x1720], R80 ;  /* 0x0017205001007387 */ /* 0x000fe20000100a00 */
[----:B------:R-:W-:-:S03]  /*4c380*/  IMAD.MOV.U32 R57, RZ, RZ, R79 ;  /* 0x000000ffff397224 */ /* 0x000fc600078e004f */
[----:B------:R2:W-:Y:S04]  /*4c390*/  STL.64 [R1+0x1728], R82 ;  /* 0x0017285201007387 */ /* 0x0005e80000100a00 */
[----:B------:R-:W4:Y:S04]  /*4c3a0*/  LDL.LU R76, [R1+0x1770] ;  /* 0x00177000014c7983 */ /* 0x000f280000300800 */
[----:B------:R-:W4:Y:S04]  /*4c3b0*/  LDL.LU R77, [R1+0x1774] ;  /* 0x00177400014d7983 */ /* 0x000f280000300800 */
[----:B------:R-:W4:Y:S04]  /*4c3c0*/  LDL.LU R78, [R1+0x1778] ;  /* 0x00177800014e7983 */ /* 0x000f280000300800 */
[----:B------:R-:W4:Y:S04]  /*4c3d0*/  LDL.LU R79, [R1+0x177c] ;  /* 0x00177c00014f7983 */ /* 0x000f280000300800 */
[----:B------:R-:W-:Y:S04]  /*4c3e0*/  STL [R1+0x3774], R57 ;  /* 0x0037743901007387 */ /* 0x000fe80000100800 */
[----:B------:R-:W-:Y:S04]  /*4c3f0*/  STL [R1+0x3770], R73 ;  /* 0x0037704901007387 */ /* 0x000fe80000100800 */
[----:B------:R-:W-:Y:S04]  /*4c400*/  STL [R1+0x376c], R72 ;  /* 0x00376c4801007387 */ /* 0x000fe80000100800 */
[----:B------:R-:W-:Y:S01]  /*4c410*/  STL [R1+0x3768], R56 ;  /* 0x0037683801007387 */ /* 0x000fe20000100800 */
[----:B--2---:R-:W-:Y:S11]  /*4c420*/  HMMA.1688.F32.TF32 R80, R152, R180, R244 ;  /* 0x000000b49850723c */ /* 0x004ff600000810f4 */
[----:B------:R-:W-:Y:S11]  /*4c430*/  @!UPT UIADD3 URZ, URZ, URZ, URZ ;  /* 0x0000003f3f3ff290 */ /* 0x000ff6000fffe03f */
[----:B------:R-:W-:Y:S01]  /*4c440*/  @!UPT UIADD3 URZ, URZ, URZ, URZ ;  /* 0x0000003f3f3ff290 */ /* 0x000fe2000fffe03f */
[----:B------:R3:W-:Y:S04]  /*4c450*/  STL.64 [R1+0x1940], R80 ;  /* 0x0019405001007387 */ /* 0x0007e80000100a00 */
[----:B------:R-:W2:Y:S04]  /*4c460*/  LDL.LU R244, [R1+0x1760] ;  /* 0x0017600001f47983 */ /* 0x000ea80000300800 */
[----:B------:R-:W2:Y:S04]  /*4c470*/  LDL.LU R245, [R1+0x1764] ;  /* 0x0017640001f57983 */ /* 0x000ea80000300800 */
[----:B------:R-:W2:Y:S04]  /*4c480*/  LDL.LU R246, [R1+0x1768] ;  /* 0x0017680001f67983 */ /* 0x000ea80000300800 */
[----:B------:R-:W2:Y:S01]  /*4c490*/  LDL.LU R247, [R1+0x176c] ;  /* 0x00176c0001f77983 */ /* 0x000ea20000300800 */
[----:B------:R-:W-:-:S02]  /*4c4a0*/  IMAD.MOV.U32 R52, RZ, RZ, R82 ;  /* 0x000000ffff347224 */ /* 0x000fc400078e0052 */
[----:B------:R-:W-:Y:S02]  /*4c4b0*/  IMAD.MOV.U32 R53, RZ, RZ, R83 ;  /* 0x000000ffff357224 */ /* 0x000fe400078e0053 */
[----:B---3--:R-:W-:Y:S03]  /*4c4c0*/  HMMA.1688.F32.TF32 R80, R152, R176, R248 ;  /* 0x000000b09850723c */ /* 0x008fe600000810f8 */
[----:B------:R1:W-:Y:S04]  /*4c4d0*/  STL [R1+0x377c], R53 ;  /* 0x00377c3501007387 */ /* 0x0003e80000100800 */
[----:B------:R3:W-:Y:S04]  /*4c4e0*/  STL [R1+0x3778], R52 ;  /* 0x0037783401007387 */ /* 0x0007e80000100800 */
[----:B------:R-:W2:Y:S04]  /*4c4f0*/  LDL.LU R84, [R1+0x1730] ;  /* 0x0017300001547983 */ /* 0x000ea80000300800 */
[----:B------:R-:W2:Y:S04]  /*4c500*/  LDL.LU R85, [R1+0x1734] ;  /* 0x0017340001557983 */ /* 0x000ea80000300800 */
[----:B------:R-:W2:Y:S04]  /*4c510*/  LDL.LU R86, [R1+0x1738] ;  /* 0x0017380001567983 */ /* 0x000ea80000300800 */
[----:B------:R-:W2:Y:S01]  /*4c520*/  LDL.LU R87, [R1+0x173c] ;  /* 0x00173c0001577983 */ /* 0x000ea20000300800 */
[----:B------:R-:W-:-:S02]  /*4c530*/  IMAD.MOV.U32 R57, RZ, RZ, R80 ;  /* 0x000000ffff397224 */ /* 0x000fc400078e0050 */
[----:B------:R-:W-:Y:S01]  /*4c540*/  IMAD.MOV.U32 R73, RZ, RZ, R81 ;  /* 0x000000ffff497224 */ /* 0x000fe200078e0051 */
[----:B------:R-:W2:Y:S01]  /*4c550*/  LDL.LU R80, [R1+0x1690] ;  /* 0x0016900001507983 */ /* 0x000ea20000300800 */
[----:B------:R-:W-:Y:S02]  /*4c560*/  IMAD.MOV.U32 R72, RZ, RZ, R82 ;  /* 0x000000ffff487224 */ /* 0x000fe400078e0052 */
        /* <DEDUP_REMOVED lines=8> */
[----:B------:R-:W-:Y:S01]  /*4c5f0*/  STL [R1+0x378c], R56 ;  /* 0x00378c3801007387 */ /* 0x000fe20000100800 */
[C---:B----4-:R-:W-:Y:S03]  /*4c600*/  HMMA.1688.F32.TF32 R76, R152.reuse, R172, R76 ;  /* 0x000000ac984c723c */ /* 0x050fe6000008104c */
[----:B------:R-:W-:Y:S04]  /*4c610*/  STL [R1+0x3788], R72 ;  /* 0x0037884801007387 */ /* 0x000fe80000100800 */
[----:B------:R-:W-:Y:S04]  /*4c620*/  STL [R1+0x3784], R57 ;  /* 0x0037843901007387 */ /* 0x000fe80000100800 */
[----:B------:R-:W-:Y:S11]  /*4c630*/  STL [R1+0x3780], R73 ;  /* 0x0037804901007387 */ /* 0x000ff60000100800 */
[----:B------:R-:W-:Y:S01]  /*4c640*/  @!UPT UIADD3 URZ, URZ, URZ, URZ ;  /* 0x0000003f3f3ff290 */ /* 0x000fe2000fffe03f */
[----:B------:R4:W-:Y:S01]  /*4c650*/  STL.64 [R1+0x1780], R76 ;  /* 0x0017804c01007387 */ /* 0x0009e20000100a00 */
[----:B-1----:R-:W-:Y:S02]  /*4c660*/  IMAD.MOV.U32 R53, RZ, RZ, R78 ;  /* 0x000000ffff357224 */ /* 0x002fe400078e004e */
[----:B---3--:R-:W-:Y:S01]  /*4c670*/  IMAD.MOV.U32 R52, RZ, RZ, R79 ;  /* 0x000000ffff347224 */ /* 0x008fe200078e004f */
[----:B----4-:R-:W3:Y:S04]  /*4c680*/  LDL.LU R76, [R1+0x1620] ;  /* 0x00162000014c7983 */ /* 0x010ee80000300800 */
[----:B------:R-:W3:Y:S04]  /*4c690*/  LDL.LU R77, [R1+0x1624] ;  /* 0x00162400014d7983 */ /* 0x000ee80000300800 */
[----:B------:R-:W3:Y:S04]  /*4c6a0*/  LDL.LU R78, [R1+0x1628] ;  /* 0x00162800014e7983 */ /* 0x000ee80000300800 */
[----:B------:R-:W3:Y:S04]  /*4c6b0*/  LDL.LU R79, [R1+0x162c] ;  /* 0x00162c00014f7983 */ /* 0x000ee80000300800 */
[----:B------:R-:W-:Y:S04]  /*4c6c0*/  STL [R1+0x3794], R52 ;  /* 0x0037943401007387 */ /* 0x000fe80000100800 */
[----:B------:R-:W-:Y:S01]  /*4c6d0*/  STL [R1+0x3790], R53 ;  /* 0x0037903501007387 */ /* 0x000fe20000100800 */
[----:B--2---:R-:W-:Y:S03]  /*4c6e0*/  HMMA.1688.F32.TF32 R88, R152, R168, R244 ;  /* 0x000000a89858723c */ /* 0x004fe600000810f4 */
[----:B------:R-:W2:Y:S04]  /*4c6f0*/  LDL.LU R244, [R1+0x1600] ;  /* 0x0016000001f47983 */ /* 0x000ea80000300800 */
[----:B------:R-:W2:Y:S04]  /*4c700*/  LDL.LU R245, [R1+0x1604] ;  /* 0x0016040001f57983 */ /* 0x000ea80000300800 */
[----:B------:R-:W2:Y:S04]  /*4c710*/  LDL.LU R246, [R1+0x1608] ;  /* 0x0016080001f67983 */ /* 0x000ea80000300800 */
[----:B------:R-:W2:Y:S09]  /*4c720*/  LDL.LU R247, [R1+0x160c] ;  /* 0x00160c0001f77983 */ /* 0x000eb20000300800 */
[----:B------:R-:W-:-:S02]  /*4c730*/  IMAD.MOV.U32 R64, RZ, RZ, R89 ;  /* 0x000000ffff407224 */ /* 0x000fc400078e0059 */
[----:B------:R-:W-:Y:S01]  /*4c740*/  IMAD.MOV.U32 R65, RZ, RZ, R88 ;  /* 0x000000ffff417224 */ /* 0x000fe200078e0058 */
[----:B------:R-:W-:Y:S02]  /*4c750*/  HMMA.1688.F32.TF32 R80, R152, R160, R80 ;  /* 0x000000a09850723c */ /* 0x000fe40000081050 */
[----:B------:R1:W-:Y:S04]  /*4c760*/  STL [R1+0x379c], R64 ;  /* 0x00379c4001007387 */ /* 0x0003e80000100800 */
[----:B------:R4:W-:Y:S11]  /*4c770*/  STL [R1+0x3798], R65 ;  /* 0x0037984101007387 */ /* 0x0009f60000100800 */
[----:B------:R-:W-:Y:S07]  /*4c780*/  @!UPT UIADD3 URZ, URZ, URZ, URZ ;  /* 0x0000003f3f3ff290 */ /* 0x000fee000fffe03f */
[----:B-1----:R-:W-:Y:S02]  /*4c790*/  IMAD.MOV.U32 R64, RZ, RZ, R80 ;  /* 0x000000ffff407224 */ /* 0x002fe400078e0050 */
[----:B----4-:R-:W-:Y:S02]  /*4c7a0*/  IMAD.MOV.U32 R65, RZ, RZ, R81 ;  /* 0x000000ffff417224 */ /* 0x010fe400078e0051 */
[----:B------:R-:W-:Y:S02]  /*4c7b0*/  IMAD.MOV.U32 R52, RZ, RZ, R82 ;  /* 0x000000ffff347224 */ /* 0x000fe400078e0052 */
[----:B------:R-:W-:Y:S02]  /*4c7c0*/  IMAD.MOV.U32 R53, RZ, RZ, R83 ;  /* 0x000000ffff357224 */ /* 0x000fe400078e0053 */
[----:B------:R-:W-:Y:S01]  /*4c7d0*/  HMMA.1688.F32.TF32 R80, R156, R212, R248 ;  /* 0x000000d49c50723c */ /* 0x000fe200000810f8 */
[----:B------:R-:W4:Y:S04]  /*4c7e0*/  LDL.LU R248, [R1+0x15e0] ;  /* 0x0015e00001f87983 */ /* 0x000f280000300800 */
[----:B------:R-:W4:Y:S04]  /*4c7f0*/  LDL.LU R249, [R1+0x15e4] ;  /* 0x0015e40001f97983 */ /* 0x000f280000300800 */
[----:B------:R-:W4:Y:S04]  /*4c800*/  LDL.LU R250, [R1+0x15e8] ;  /* 0x0015e80001fa7983 */ /* 0x000f280000300800 */
[----:B------:R-:W4:Y:S01]  /*4c810*/  LDL.LU R251, [R1+0x15ec] ;  /* 0x0015ec0001fb7983 */ /* 0x000f220000300800 */
[----:B------:R-:W-:Y:S03]  /*4c820*/  HMMA.1688.F32.TF32 R84, R152, R164, R84 ;  /* 0x000000a49854723c */ /* 0x000fe60000081054 */
[----:B------:R-:W4:Y:S04]  /*4c830*/  LDL.LU R92, [R1+0x15a0] ;  /* 0x0015a000015c7983 */ /* 0x000f280000300800 */
[----:B------:R-:W4:Y:S01]  /*4c840*/  LDL.LU R93, [R1+0x15a4] ;  /* 0x0015a400015d7983 */ /* 0x000f220000300800 */
[----:B---3--:R-:W-:Y:S03]  /*4c850*/  HMMA.1688.F32.TF32 R76, R156, R208, R76 ;  /* 0x000000d09c4c723c */ /* 0x008fe6000008104c */
[----:B------:R-:W3:Y:S01]  /*4c860*/  LDL.LU R94, [R1+0x15a8] ;  /* 0x0015a800015e7983 */ /* 0x000ee20000300800 */
[----:B------:R-:W-:-:S03]  /*4c870*/  IMAD.MOV.U32 R61, RZ, RZ, R90 ;  /* 0x000000ffff3d7224 */ /* 0x000fc600078e005a */
[----:B------:R-:W3:Y:S01]  /*4c880*/  LDL.LU R95, [R1+0x15ac] ;  /* 0x0015ac00015f7983 */ /* 0x000ee20000300800 */
[----:B------:R-:W-:-:S03]  /*4c890*/  IMAD.MOV.U32 R60, RZ, RZ, R91 ;  /* 0x000000ffff3c7224 */ /* 0x000fc600078e005b */
[----:B------:R-:W3:Y:S05]  /*4c8a0*/  LDL.LU R88, [R1+0x1590] ;  /* 0x0015900001587983 */ /* 0x000eea0000300800 */
[----:B------:R-:W-:Y:S01]  /*4c8b0*/  IMAD.MOV.U32 R56, RZ, RZ, R84 ;  /* 0x000000ffff387224 */ /* 0x000fe200078e0054 */
[----:B------:R-:W3:Y:S01]  /*4c8c0*/  LDL.LU R89, [R1+0x1594] ;  /* 0x0015940001597983 */ /* 0x000ee20000300800 */
[----:B------:R-:W-:-:S03]  /*4c8d0*/  IMAD.MOV.U32 R72, RZ, RZ, R85 ;  /* 0x000000ffff487224 */ /* 0x000fc600078e0055 */
[----:B------:R-:W3:Y:S01]  /*4c8e0*/  LDL.LU R90, [R1+0x1598] ;  /* 0x00159800015a7983 */ /* 0x000ee20000300800 */
[----:B------:R-:W-:-:S03]  /*4c8f0*/  IMAD.MOV.U32 R57, RZ, RZ, R86 ;  /* 0x000000ffff397224 */ /* 0x000fc600078e0056 */
[----:B------:R-:W3:Y:S01]  /*4c900*/  LDL.LU R91, [R1+0x159c] ;  /* 0x00159c00015b7983 */ /* 0x000ee20000300800 */
[----:B------:R-:W-:-:S03]  /*4c910*/  IMAD.MOV.U32 R41, RZ, RZ, R76 ;  /* 0x000000ffff297224 */ /* 0x000fc600078e004c */
[----:B------:R-:W3:Y:S01]  /*4c920*/  LDL.LU R84, [R1+0x1540] ;  /* 0x0015400001547983 */ /* 0x000ee20000300800 */
[----:B------:R-:W-:Y:S02]  /*4c930*/  IMAD.MOV.U32 R40, RZ, RZ, R77 ;  /* 0x000000ffff287224 */ /* 0x000fe400078e004d */
[----:B------:R-:W-:Y:S01]  /*4c940*/  IMAD.MOV.U32 R37, RZ, RZ, R78 ;  /* 0x000000ffff257224 */ /* 0x000fe200078e004e */
[----:B------:R-:W3:Y:S01]  /*4c950*/  LDL.LU R85, [R1+0x1544] ;  /* 0x0015440001557983 */ /* 0x000ee20000300800 */
[----:B------:R-:W-:Y:S02]  /*4c960*/  IMAD.MOV.U32 R36, RZ, RZ, R79 ;  /* 0x000000ffff247224 */ /* 0x000fe400078e004f */
[----:B------:R-:W-:Y:S01]  /*4c970*/  IMAD.MOV.U32 R73, RZ, RZ, R87 ;  /* 0x000000ffff497224 */ /* 0x000fe200078e0057 */
[----:B------:R-:W3:Y:S01]  /*4c980*/  LDL.LU R86, [R1+0x1548] ;  /* 0x0015480001567983 */ /* 0x000ee20000300800 */
[----:B------:R-:W-:Y:S02]  /*4c990*/  IMAD.MOV.U32 R68, RZ, RZ, R80 ;  /* 0x000000ffff447224 */ /* 0x000fe400078e0050 */
[----:B------:R-:W-:Y:S01]  /*4c9a0*/  IMAD.MOV.U32 R241, RZ, RZ, R81 ;  /* 0x000000fffff17224 */ /* 0x000fe200078e0051 */
[----:B------:R-:W3:Y:S01]  /*4c9b0*/  LDL.LU R87, [R1+0x154c] ;  /* 0x00154c0001577983 */ /* 0x000ee20000300800 */
[----:B------:R-:W-:-:S03]  /*4c9c0*/  IMAD.MOV.U32 R213, RZ, RZ, R82 ;  /* 0x000000ffffd57224 */ /* 0x000fc600078e0052 */
[----:B------:R-:W3:Y:S01]  /*4c9d0*/  LDL.LU R80, [R1+0x1520] ;  /* 0x0015200001507983 */ /* 0x000ee20000300800 */
[----:B------:R-:W-:-:S03]  /*4c9e0*/  IMAD.MOV.U32 R212, RZ, RZ, R83 ;  /* 0x000000ffffd47224 */ /* 0x000fc600078e0053 */
[----:B------:R-:W3:Y:S04]  /*4c9f0*/  LDL.LU R81, [R1+0x1524] ;  /* 0x0015240001517983 */ /* 0x000ee80000300800 */
[----:B------:R-:W3:Y:S04]  /*4ca00*/  LDL.LU R82, [R1+0x1528] ;  /* 0x0015280001527983 */ /* 0x000ee80000300800 */
[----:B------:R-:W3:Y:S01]  /*4ca10*/  LDL.LU R83, [R1+0x152c] ;  /* 0x00152c0001537983 */ /* 0x000ee20000300800 */
[----:B------:R-:W-:Y:S02]  /*4ca20*/  IMAD.MOV.U32 R171, RZ, RZ, R7 ;  /* 0x000000ffffab7224 */ /* 0x000fe400078e0007 */
[----:B------:R-:W-:Y:S01]  /*4ca30*/  IMAD.MOV.U32 R170, RZ, RZ, R6 ;  /* 0x000000ffffaa7224 */ /* 0x000fe200078e0006 */
[----:B------:R-:W-:Y:S01]  /*4ca40*/  LDS R152, [R3+0xc080] ;  /* 0x00c0800003987984 */ /* 0x000fe20000000800 */
[----:B------:R-:W-:-:S02]  /*4ca50*/  IMAD.MOV.U32 R166, RZ, RZ, R4 ;  /* 0x000000ffffa67224 */ /* 0x000fc400078e0004 */
[----:B------:R-:W-:Y:S01]  /*4ca60*/  IMAD.MOV.U32 R167, RZ, RZ, R5 ;  /* 0x000000ffffa77224 */ /* 0x000fe200078e0005 */
[----:B------:R-:W-:Y:S01]  /*4ca70*/  LDS R154, [R3+0xe080] ;  /* 0x00e08000039a7984 */ /* 0x000fe20000000800 */
[----:B------:R-:W-:Y:S02]  /*4ca80*/  IMAD.MOV.U32 R112, RZ, RZ, R198 ;  /* 0x000000ffff707224 */ /* 0x000fe400078e00c6 */
[----:B------:R-:W-:Y:S01]  /*4ca90*/  IMAD.MOV.U32 R113, RZ, RZ, R199 ;  /* 0x000000ffff717224 */ /* 0x000fe200078e00c7 */
[----:B------:R-:W-:Y:S01]  /*4caa0*/  LDS R153, [R240+0xc080] ;  /* 0x00c08000f0997984 */ /* 0x000fe20000000800 */
[----:B------:R-:W-:Y:S02]  /*4cab0*/  IMAD.MOV.U32 R114, RZ, RZ, R202 ;  /* 0x000000ffff727224 */ /* 0x000fe400078e00ca */
[----:B------:R-:W-:Y:S01]  /*4cac0*/  IMAD.MOV.U32 R115, RZ, RZ, R203 ;  /* 0x000000ffff737224 */ /* 0x000fe200078e00cb */
[----:B------:R-:W1:Y:S01]  /*4cad0*/  LDS R155, [R240+0xe080] ;  /* 0x00e08000f09b7984 */ /* 0x000e620000000800 */
[C---:B--2---:R-:W-:Y:S11]  /*4cae0*/  HMMA.1688.F32.TF32 R76, R156.reuse, R204, R244 ;  /* 0x000000cc9c4c723c */ /* 0x044ff600000810f4 */
[----:B------:R-:W-:Y:S11]  /*4caf0*/  @!UPT UIADD3 URZ, URZ, URZ, URZ ;  /* 0x0000003f3f3ff290 */ /* 0x000ff6000fffe03f */
[----:B------:R-:W-:Y:S02]  /*4cb00*/  @!UPT UIADD3 URZ, URZ, URZ, URZ ;  /* 0x0000003f3f3ff290 */ /* 0x000fe4000fffe03f */
[----:B------:R-:W-:Y:S02]  /*4cb10*/  IMAD.MOV.U32 R209, RZ, RZ, R76 ;  /* 0x000000ffffd17224 */ /* 0x000fe400078e004c */
        /* <DEDUP_REMOVED lines=10> */
[----:B------:R-:W2:Y:S01]  /*4cbc0*/  LDL.LU R247, [R1+0x14dc] ;  /* 0x0014dc0001f77983 */ /* 0x000ea20000300800 */
[----:B----4-:R-:W-:Y:S03]  /*4cbd0*/  HMMA.1688.F32.TF32 R96, R156, R200, R248 ;  /* 0x000000c89c60723c */ /* 0x010fe600000810f8 */
[----:B------:R-:W4:Y:S04]  /*4cbe0*/  LDL.LU R248, [R1+0x1480] ;  /* 0x0014800001f87983 */ /* 0x000f280000300800 */
[----:B------:R-:W4:Y:S04]  /*4cbf0*/  LDL.LU R249, [R1+0x1484] ;  /* 0x0014840001f97983 */ /* 0x000f280000300800 */
[----:B------:R-:W4:Y:S04]  /*4cc00*/  LDL.LU R250, [R1+0x1488] ;  /* 0x0014880001fa7983 */ /* 0x000f280000300800 */
[----:B------:R-:W4:Y:S09]  /*4cc10*/  LDL.LU R251, [R1+0x148c] ;  /* 0x00148c0001fb7983 */ /* 0x000f320000300800 */
[----:B------:R-:W-:-:S02]  /*4cc20*/  IMAD.MOV.U32 R48, RZ, RZ, R96 ;  /* 0x000000ffff307224 */ /* 0x000fc400078e0060 */
[----:B------:R-:W-:Y:S02]  /*4cc30*/  IMAD.MOV.U32 R69, RZ, RZ, R97 ;  /* 0x000000ffff457224 */ /* 0x000fe400078e0061 */
[----:B------:R-:W-:Y:S01]  /*4cc40*/  IMAD.MOV.U32 R201, RZ, RZ, R98 ;  /* 0x000000ffffc97224 */ /* 0x000fe200078e0062 */
[C---:B---3--:R-:W-:Y:S08]  /*4cc50*/  HMMA.1688.F32.TF32 R92, R156.reuse, R196, R92 ;  /* 0x000000c49c5c723c */ /* 0x048ff0000008105c */
[C---:B------:R-:W-:Y:S08]  /*4cc60*/  HMMA.1688.F32.TF32 R88, R156.reuse, R192, R88 ;  /* 0x000000c09c58723c */ /* 0x040ff00000081058 */
[----:B------:R-:W-:Y:S01]  /*4cc70*/  HMMA.1688.F32.TF32 R84, R156, R188, R84 ;  /* 0x000000bc9c54723c */ /* 0x000fe20000081054 */
[----:B------:R-:W-:-:S07]  /*4cc80*/  IMAD.MOV.U32 R200, RZ, RZ, R99 ;  /* 0x000000ffffc87224 */ /* 0x000fce00078e0063 */
[----:B------:R-:W-:Y:S11]  /*4cc90*/  HMMA.1688.F32.TF32 R80, R156, R184, R80 ;  /* 0x000000b89c50723c */ /* 0x000ff60000081050 */
[----:B------:R-:W-:Y:S05]  /*4cca0*/  @!UPT UIADD3 URZ, URZ, URZ, URZ ;  /* 0x0000003f3f3ff290 */ /* 0x000fea000fffe03f */
        /* <DEDUP_REMOVED lines=15> */
[----:B------:R-:W-:Y:S01]  /*4cda0*/  IMAD.MOV.U32 R184, RZ, RZ, R83 ;  /* 0x000000ffffb87224 */ /* 0x000fe200078e0053 */
        /* <DEDUP_REMOVED lines=14> */
[----:B----4-:R-:W-:Y:S11]  /*4ce90*/  HMMA.1688.F32.TF32 R76, R156, R172, R248 ;  /* 0x000000ac9c4c723c */ /* 0x010ff600000810f8 */
[----:B------:R-:W-:Y:S11]  /*4cea0*/  @!UPT UIADD3 URZ, URZ, URZ, URZ ;  /* 0x0000003f3f3ff290 */ /* 0x000ff6000fffe03f */
[----:B------:R-:W-:Y:S02]  /*4ceb0*/  @!UPT UIADD3 URZ, URZ, URZ, URZ ;  /* 0x0000003f3f3ff290 */ /* 0x000fe4000fffe03f */
[----:B------:R-:W-:Y:S02]  /*4cec0*/  IMAD.MOV.U32 R17, RZ, RZ, R76 ;  /* 0x000000ffff117224 */ /* 0x000fe400078e004c */
[----:B------:R-:W-:Y:S02]  /*4ced0*/  IMAD.MOV.U32 R16, RZ, RZ, R77 ;  /* 0x000000ffff107224 */ /* 0x000fe400078e004d */
[----:B------:R-:W-:Y:S02]  /*4cee0*/  IMAD.MOV.U32 R76, RZ, RZ, R54 ;  /* 0x000000ffff4c7224 */ /* 0x000fe400078e0036 */
[----:B------:R-:W-:Y:S01]  /*4cef0*/  IMAD.MOV.U32 R13, RZ, RZ, R78 ;  /* 0x000000ffff0d7224 */ /* 0x000fe200078e004e */
[----:B------:R-:W2:Y:S01]  /*4cf00*/  LDL.LU R54, [R1+0x3b34] ;  /* 0x003b340001367983 */ /* 0x000ea20000300800 */
[----:B------:R-:W-:Y:S02]  /*4cf10*/  IMAD.MOV.U32 R77, RZ, RZ, R55 ;  /* 0x000000ffff4d7224 */ /* 0x000fe400078e0037 */
[----:B------:R-:W-:Y:S01]  /*4cf20*/  IMAD.MOV.U32 R12, RZ, RZ, R79 ;  /* 0x000000ffff0c7224 */ /* 0x000fe200078e004f */
[----:B------:R-:W2:Y:S01]  /*4cf30*/  LDL.LU R55, [R1+0x3b30] ;  /* 0x003b300001377983 */ /* 0x000ea20000300800 */
[----:B------:R-:W-:-:S02]  /*4cf40*/  IMAD.MOV.U32 R78, RZ, RZ, R58 ;  /* 0x000000ffff4e7224 */ /* 0x000fc400078e003a */
[----:B------:R-:W-:Y:S01]  /*4cf50*/  IMAD.MOV.U32 R79, RZ, RZ, R59 ;  /* 0x000000ffff4f7224 */ /* 0x000fe200078e003b */
        /* <DEDUP_REMOVED lines=26> */
[----:B------:R-:W-:-:S03]  /*4d100*/  IMAD.MOV.U32 R244, RZ, RZ, R62 ;  /* 0x000000fffff47224 */ /* 0x000fc600078e003e */
        /* <DEDUP_REMOVED lines=14> */
[----:B------:R-:W3:Y:S04]  /*4d1f0*/  LDL.LU R67, [R1+0x3b18] ;  /* 0x003b180001437983 */ /* 0x000ee80000300800 */
[----:B------:R-:W3:Y:S04]  /*4d200*/  LDL.LU R70, [R1+0x3b14] ;  /* 0x003b140001467983 */ /* 0x000ee80000300800 */
[----:B------:R-:W3:Y:S04]  /*4d210*/  LDL.LU R71, [R1+0x3b10] ;  /* 0x003b100001477983 */ /* 0x000ee80000300800 */
[----:B------:R-:W3:Y:S04]  /*4d220*/  LDL.LU R74, [R1+0x3b0c] ;  /* 0x003b0c00014a7983 */ /* 0x000ee80000300800 */
[----:B------:R-:W3:Y:S01]  /*4d230*/  LDL.LU R75, [R1+0x3b08] ;  /* 0x003b0800014b7983 */ /* 0x000ee20000300800 */
        /* <DEDUP_REMOVED lines=9> */
[----:B------:R-:W-:Y:S01]  /*4d2d0*/  IMAD.MOV.U32 R123, RZ, RZ, R14 ;  /* 0x000000ffff7b7224 */ /* 0x000fe200078e000e */
[C---:B----4-:R-:W-:Y:S08]  /*4d2e0*/  HMMA.1688.F32.TF32 R104, R156.reuse, R168, R104 ;  /* 0x000000a89c68723c */ /* 0x050ff00000081068 */
[----:B--2---:R-:W-:Y:S08]  /*4d2f0*/  HMMA.1688.F32.TF32 R100, R156, R164, R100 ;  /* 0x000000a49c64723c */ /* 0x004ff00000081064 */
[C---:B---3--:R-:W-:Y:S08]  /*4d300*/  HMMA.1688.F32.TF32 R84, R216.reuse, R66, R84 ;  /* 0x00000042d854723c */ /* 0x048ff00000081054 */
[C---:B------:R-:W-:Y:S08]  /*4d310*/  HMMA.1688.F32.TF32 R88, R216.reuse, R70, R88 ;  /* 0x00000046d858723c */ /* 0x040ff00000081058 */
[C---:B------:R-:W-:Y:S08]  /*4d320*/  HMMA.1688.F32.TF32 R92, R216.reuse, R74, R92 ;  /* 0x0000004ad85c723c */ /* 0x040ff0000008105c */
[C---:B------:R-:W-:Y:S11]  /*4d330*/  HMMA.1688.F32.TF32 R80, R216.reuse, R62, R80 ;  /* 0x0000003ed850723c */ /* 0x040ff60000081050 */
[----:B------:R-:W-:Y:S04]  /*4d340*/  @!UPT UIADD3 URZ, URZ, URZ, URZ ;  /* 0x0000003f3f3ff290 */ /* 0x000fe8000fffe03f */
[----:B------:R-:W-:Y:S04]  /*4d350*/  STL.64 [R1+0x18e0], R92 ;  /* 0x0018e05c01007387 */ /* 0x000fe80000100a00 */
[----:B------:R-:W-:Y:S04]  /*4d360*/  STL.64 [R1+0x18e8], R94 ;  /* 0x0018e85e01007387 */ /* 0x000fe80000100a00 */
[----:B------:R-:W-:Y:S04]  /*4d370*/  STL.64 [R1+0x1740], R88 ;  /* 0x0017405801007387 */ /* 0x000fe80000100a00 */
[----:B------:R-:W-:Y:S04]  /*4d380*/  STL.64 [R1+0x1748], R90 ;  /* 0x0017485a01007387 */ /* 0x000fe80000100a00 */
[----:B------:R-:W-:Y:S04]  /*4d390*/  STL.64 [R1+0x39f8], R62 ;  /* 0x0039f83e01007387 */ /* 0x000fe80000100a00 */
[----:B------:R-:W-:Y:S04]  /*4d3a0*/  STL.64 [R1+0x18c0], R84 ;  /* 0x0018c05401007387 */ /* 0x000fe80000100a00 */
[----:B------:R-:W-:Y:S04]  /*4d3b0*/  STL.64 [R1+0x18c8], R86 ;  /* 0x0018c85601007387 */ /* 0x000fe80000100a00 */
[----:B------:R2:W-:Y:S02]  /*4d3c0*/  STL.64 [R1+0x39f0], R60 ;  /* 0x0039f03c01007387 */ /* 0x0005e40000100a00 */
[C---:B--2---:R-:W-:Y:S02]  /*4d3d0*/  HMMA.1688.F32.TF32 R60, R216.reuse, R58, R76 ;  /* 0x0000003ad83c723c */ /* 0x044fe4000008104c */
[----:B------:R-:W-:Y:S04]  /*4d3e0*/  STL.64 [R1+0x1680], R80 ;  /* 0x0016805001007387 */ /* 0x000fe80000100a00 */
[----:B------:R-:W-:Y:S04]  /*4d3f0*/  STL.64 [R1+0x1688], R82 ;  /* 0x0016885201007387 */ /* 0x000fe80000100a00 */
[----:B------:R-:W-:Y:S04]  /*4d400*/  STL.64 [R1+0x39e8], R58 ;  /* 0x0039e83a01007387 */ /* 0x000fe80000100a00 */
[----:B------:R2:W-:Y:S09]  /*4d410*/  STL.64 [R1+0x39e0], R56 ;  /* 0x0039e03801007387 */ /* 0x0005f20000100a00 */
[----:B------:R-:W-:Y:S01]  /*4d420*/  STL.64 [R1+0x18f0], R60 ;  /* 0x0018f03c01007387 */ /* 0x000fe20000100a00 */
[C---:B--2---:R-:W-:Y:S03]  /*4d430*/  HMMA.1688.F32.TF32 R56, R216.reuse, R54, R244 ;  /* 0x00000036d838723c */ /* 0x044fe600000810f4 */
[----:B------:R-:W-:Y:S04]  /*4d440*/  STL.64 [R1+0x18f8], R62 ;  /* 0x0018f83e01007387 */ /* 0x000fe80000100a00 */
[----:B------:R-:W-:Y:S04]  /*4d450*/  STL.64 [R1+0x39d8], R54 ;  /* 0x0039d83601007387 */ /* 0x000fe80000100a00 */
[----:B------:R2:W-:Y:S02]  /*4d460*/  STL.64 [R1+0x39d0], R52 ;  /* 0x0039d03401007387 */ /* 0x0005e40000100a00 */
[----:B--2---:R-:W-:Y:S10]  /*4d470*/  HMMA.1688.F32.TF32 R52, R216, R50, R248 ;  /* 0x00000032d834723c */ /* 0x004ff400000810f8 */
[----:B------:R-:W-:Y:S01]  /*4d480*/  STL.64 [R1+0x1910], R56 ;  /* 0x0019103801007387 */ /* 0x000fe20000100a00 */
[----:B------:R-:W-:Y:S03]  /*4d490*/  HMMA.1688.F32.TF32 R96, R156, R160, R96 ;  /* 0x000000a09c60723c */ /* 0x000fe60000081060 */
[----:B------:R-:W-:Y:S04]  /*4d4a0*/  STL.64 [R1+0x1918], R58 ;  /* 0x0019183a01007387 */ /* 0x000fe80000100a00 */
[----:B------:R-:W1:Y:S01]  /*4d4b0*/  LDL.LU R244, [R1+0x1190] ;  /* 0x0011900001f47983 */ /* 0x000e620000300800 */
[----:B------:R-:W-:-:S02]  /*4d4c0*/  IMAD.MOV.U32 R80, RZ, RZ, R19 ;  /* 0x000000ffff507224 */ /* 0x000fc400078e0013 */
[----:B------:R-:W-:Y:S02]  /*4d4d0*/  IMAD.MOV.U32 R81, RZ, RZ, R18 ;  /* 0x000000ffff517224 */ /* 0x000fe400078e0012 */
[----:B------:R-:W-:Y:S04]  /*4d4e0*/  STL.64 [R1+0x1920], R52 ;  /* 0x0019203401007387 */ /* 0x000fe80000100a00 */
[----:B------:R-:W-:Y:S04]  /*4d4f0*/  STL.64 [R1+0x1928], R54 ;  /* 0x0019283601007387 */ /* 0x000fe80000100a00 */
[----:B------:R-:W1:Y:S01]  /*4d500*/  LDL.LU R245, [R1+0x1194] ;  /* 0x0011940001f57983 */ /* 0x000e620000300800 */
[----:B------:R-:W-:-:S03]  /*4d510*/  IMAD.MOV.U32 R82, RZ, RZ, R11 ;  /* 0x000000ffff527224 */ /* 0x000fc600078e000b */
[----:B------:R-:W1:Y:S01]  /*4d520*/  LDL.LU R246, [R1+0x1198] ;  /* 0x0011980001f67983 */ /* 0x000e620000300800 */
[----:B------:R-:W-:-:S03]  /*4d530*/  IMAD.MOV.U32 R83, RZ, RZ, R10 ;  /* 0x000000ffff537224 */ /* 0x000fc600078e000a */
[----:B------:R-:W1:Y:S01]  /*4d540*/  LDL.LU R247, [R1+0x119c] ;  /* 0x00119c0001f77983 */ /* 0x000e620000300800 */
[----:B------:R-:W-:-:S03]  /*4d550*/  IMAD.MOV.U32 R84, RZ, RZ, R7 ;  /* 0x000000ffff547224 */ /* 0x000fc600078e0007 */
[----:B------:R-:W2:Y:S01]  /*4d560*/  LDL.LU R19, [R1+0x3b04] ;  /* 0x003b040001137983 */ /* 0x000ea20000300800 */
[----:B------:R-:W-:-:S03]  /*4d570*/  IMAD.MOV.U32 R85, RZ, RZ, R6 ;  /* 0x000000ffff557224 */ /* 0x000fc600078e0006 */
[----:B------:R-:W3:Y:S01]  /*4d580*/  LDL.LU R18, [R1+0x3b00] ;  /* 0x003b000001127983 */ /* 0x000ee20000300800 */
[----:B------:R-:W-:-:S03]  /*4d590*/  IMAD.MOV.U32 R86, RZ, RZ, R162 ;  /* 0x000000ffff567224 */ /* 0x000fc600078e00a2 */
[----:B------:R-:W4:Y:S01]  /*4d5a0*/  LDL.LU R11, [R1+0x3afc] ;  /* 0x003afc00010b7983 */ /* 0x000f220000300800 */
[----:B------:R-:W-:-:S03]  /*4d5b0*/  IMAD.MOV.U32 R87, RZ, RZ, R163 ;  /* 0x000000ffff577224 */ /* 0x000fc600078e00a3 */
[----:B------:R-:W2:Y:S01]  /*4d5c0*/  LDL.LU R10, [R1+0x3af8] ;  /* 0x003af800010a7983 */ /* 0x000ea20000300800 */
        /* <DEDUP_REMOVED lines=23> */
[----:B------:R-:W-:-:S02]  /*4d740*/  IMAD.MOV.U32 R176, RZ, RZ, R101 ;  /* 0x000000ffffb07224 */ /* 0x000fc400078e0065 */
        /* <DEDUP_REMOVED lines=36> */
[----:B----4-:R-:W-:-:S02]  /*4d990*/  IMAD.MOV.U32 R131, RZ, RZ, R11 ;  /* 0x000000ffff837224 */ /* 0x010fc400078e000b */
[----:B--2---:R-:W-:Y:S02]  /*4d9a0*/  IMAD.MOV.U32 R130, RZ, RZ, R10 ;  /* 0x000000ffff827224 */ /* 0x004fe400078e000a */
[----:B---3--:R-:W-:Y:S02]  /*4d9b0*/  IMAD.MOV.U32 R129, RZ, RZ, R7 ;  /* 0x000000ffff817224 */ /* 0x008fe400078e0007 */
[----:B------:R-:W-:Y:S02]  /*4d9c0*/  IMAD.MOV.U32 R128, RZ, RZ, R6 ;  /* 0x000000ffff807224 */ /* 0x000fe400078e0006 */
[----:B------:R-:W2:Y:S04]  /*4d9d0*/  LDL.LU R6, [R1+0x3a74] ;  /* 0x003a740001067983 */ /* 0x000ea80000300800 */
[----:B------:R-:W3:Y:S04]  /*4d9e0*/  LDL.LU R7, [R1+0x3a70] ;  /* 0x003a700001077983 */ /* 0x000ee80000300800 */
[----:B------:R-:W3:Y:S04]  /*4d9f0*/  LDL.LU R10, [R1+0x3a6c] ;  /* 0x003a6c00010a7983 */ /* 0x000ee80000300800 */
[----:B------:R-:W3:Y:S01]  /*4da00*/  LDL.LU R11, [R1+0x3a68] ;  /* 0x003a6800010b7983 */ /* 0x000ee20000300800 */
[----:B------:R-:W-:-:S03]  /*4da10*/  IMAD.MOV.U32 R132, RZ, RZ, R15 ;  /* 0x000000ffff847224 */ /* 0x000fc600078e000f */
[----:B------:R-:W4:Y:S01]  /*4da20*/  LDL.LU R15, [R1+0x3a64] ;  /* 0x003a6400010f7983 */ /* 0x000f220000300800 */
[----:B------:R-:W-:-:S03]  /*4da30*/  IMAD.MOV.U32 R133, RZ, RZ, R14 ;  /* 0x000000ffff857224 */ /* 0x000fc600078e000e */
[----:B------:R-:W4:Y:S01]  /*4da40*/  LDL.LU R14, [R1+0x3a60] ;  /* 0x003a6000010e7983 */ /* 0x000f220000300800 */
[----:B--2---:R-:W-:-:S03]  /*4da50*/  IMAD.MOV.U32 R134, RZ, RZ, R6 ;  /* 0x000000ffff867224 */ /* 0x004fc600078e0006 */
[----:B------:R-:W2:Y:S01]  /*4da60*/  LDL.LU R6, [R1+0x3a5c] ;  /* 0x003a5c0001067983 */ /* 0x000ea20000300800 */
[----:B---3--:R-:W-:-:S03]  /*4da70*/  IMAD.MOV.U32 R135, RZ, RZ, R7 ;  /* 0x000000ffff877224 */ /* 0x008fc600078e0007 */
[----:B------:R-:W2:Y:S01]  /*4da80*/  LDL.LU R7, [R1+0x3a58] ;  /* 0x003a580001077983 */ /* 0x000ea20000300800 */
[----:B------:R-:W-:-:S03]  /*4da90*/  IMAD.MOV.U32 R136, RZ, RZ, R10 ;  /* 0x000000ffff887224 */ /* 0x000fc600078e000a */
[----:B------:R-:W3:Y:S01]  /*4daa0*/  LDL.LU R10, [R1+0x3a54] ;  /* 0x003a5400010a7983 */ /* 0x000ee20000300800 */
[----:B------:R-:W-:-:S03]  /*4dab0*/  IMAD.MOV.U32 R137, RZ, RZ, R11 ;  /* 0x000000ffff897224 */ /* 0x000fc600078e000b */
[----:B------:R-:W3:Y:S01]  /*4dac0*/  LDL.LU R11, [R1+0x3a50] ;  /* 0x003a5000010b7983 */ /* 0x000ee20000300800 */
[----:B----4-:R-:W-:-:S03]  /*4dad0*/  IMAD.MOV.U32 R138, RZ, RZ, R15 ;  /* 0x000000ffff8a7224 */ /* 0x010fc600078e000f */
[----:B------:R-:W4:Y:S01]  /*4dae0*/  LDL.LU R15, [R1+0x3a4c] ;  /* 0x003a4c00010f7983 */ /* 0x000f220000300800 */
[----:B------:R-:W-:-:S03]  /*4daf0*/  IMAD.MOV.U32 R139, RZ, RZ, R14 ;  /* 0x000000ffff8b7224 */ /* 0x000fc600078e000e */
        /* <DEDUP_REMOVED lines=51> */
[----:B----4-:R-:W-:Y:S02]  /*4de30*/  IMAD.MOV.U32 R143, RZ, RZ, R15 ;  /* 0x000000ffff8f7224 */ /* 0x010fe400078e000f */
[----:B--2---:R-:W-:Y:S02]  /*4de40*/  IMAD.MOV.U32 R142, RZ, RZ, R14 ;  /* 0x000000ffff8e7224 */ /* 0x004fe400078e000e */
[----:B------:R-:W2:Y:S04]  /*4de50*/  LDL.LU R14, [R1+0x3a44] ;  /* 0x003a4400010e7983 */ /* 0x000ea80000300800 */
[----:B------:R-:W2:Y:S04]  /*4de60*/  LDL.LU R15, [R1+0x3a40] ;  /* 0x003a4000010f7983 */ /* 0x000ea80000300800 */
        /* <DEDUP_REMOVED lines=14> */
[----:B------:R-:W2:Y:S04]  /*4df50*/  LDL.LU R46, [R1+0x3a04] ;  /* 0x003a0400012e7983 */ /* 0x000ea80000300800 */
[----:B------:R-:W2:Y:S04]  /*4df60*/  LDL.LU R47, [R1+0x3a00] ;  /* 0x003a0000012f7983 */ /* 0x000ea80000300800 */
[----:B------:R-:W4:Y:S04]  /*4df70*/  LDL.LU R248, [R1+0x1270] ;  /* 0x0012700001f87983 */ /* 0x000f280000300800 */
[----:B------:R-:W4:Y:S04]  /*4df80*/  LDL.LU R249, [R1+0x1274] ;  /* 0x0012740001f97983 */ /* 0x000f280000300800 */
[----:B------:R-:W4:Y:S04]  /*4df90*/  LDL.LU R250, [R1+0x1278] ;  /* 0x0012780001fa7983 */ /* 0x000f280000300800 */
[----:B------:R-:W4:Y:S04]  /*4dfa0*/  LDL.LU R251, [R1+0x127c] ;  /* 0x00127c0001fb7983 */ /* 0x000f280000300800 */
[----:B------:R-:W-:Y:S04]  /*4dfb0*/  STL.64 [R1+0x39c8], R50 ;  /* 0x0039c83201007387 */ /* 0x000fe80000100a00 */
[----:B------:R3:W-:Y:S02]  /*4dfc0*/  STL.64 [R1+0x39c0], R48 ;  /* 0x0039c03001007387 */ /* 0x0007e40000100a00 */
[C---:B---3--:R-:W-:Y:S08]  /*4dfd0*/  HMMA.1688.F32.TF32 R48, R216.reuse, R42, R220 ;  /* 0x0000002ad830723c */ /* 0x048ff000000810dc */
[C---:B--2---:R-:W-:Y:S01]  /*4dfe0*/  HMMA.1688.F32.TF32 R52, R216.reuse, R46, R156 ;  /* 0x0000002ed834723c */ /* 0x044fe2000008109c */
[----:B------:R-:W-:Y:S04]  /*4dff0*/  LDS R156, [R3+0xc100] ;  /* 0x00c10000039c7984 */ /* 0x000fe80000000800 */
[----:B------:R-:W-:Y:S03]  /*4e000*/  LDS R158, [R3+0xe100] ;  /* 0x00e10000039e7984 */ /* 0x000fe60000000800 */
[C---:B------:R-:W-:Y:S01]  /*4e010*/  HMMA.1688.F32.TF32 R56, R216.reuse, R38, R224 ;  /* 0x00000026d838723c */ /* 0x040fe200000810e0 */
[----:B------:R-:W-:Y:S04]  /*4e020*/  LDS R157, [R240+0xc100] ;  /* 0x00c10000f09d7984 */ /* 0x000fe80000000800 */
[----:B------:R-:W2:Y:S10]  /*4e030*/  LDS R159, [R240+0xe100] ;  /* 0x00e10000f09f7984 */ /* 0x000eb40000000800 */
[----:B------:R-:W-:Y:S04]  /*4e040*/  STL.64 [R1+0x1970], R52 ;  /* 0x0019703401007387 */ /* 0x000fe80000100a00 */
[----:B------:R3:W-:Y:S04]  /*4e050*/  STL.64 [R1+0x1978], R54 ;  /* 0x0019783601007387 */ /* 0x0007e80000100a00 */
[----:B------:R-:W-:Y:S04]  /*4e060*/  STL.64 [R1+0x1ac0], R48 ;  /* 0x001ac03001007387 */ /* 0x000fe80000100a00 */
[----:B------:R1:W-:Y:S01]  /*4e070*/  STL.64 [R1+0x1ac8], R50 ;  /* 0x001ac83201007387 */ /* 0x0003e20000100a00 */
[C---:B---3--:R-:W-:Y:S08]  /*4e080*/  HMMA.1688.F32.TF32 R52, R216.reuse, R34, R228 ;  /* 0x00000022d834723c */ /* 0x048ff000000810e4 */
[C---:B-1----:R-:W-:Y:S01]  /*4e090*/  HMMA.1688.F32.TF32 R48, R216.reuse, R30, R232 ;  /* 0x0000001ed830723c */ /* 0x042fe200000810e8 */
        /* <DEDUP_REMOVED lines=8> */
[C---:B----4-:R-:W-:Y:S03]  /*4e120*/  HMMA.1688.F32.TF32 R48, R216.reuse, R18, R144 ;  /* 0x00000012d830723c */ /* 0x050fe60000081090 */
[----:B------:R-:W-:Y:S04]  /*4e130*/  STL.64 [R1+0x1e90], R56 ;  /* 0x001e903801007387 */ /* 0x000fe80000100a00 */
[----:B------:R1:W-:Y:S08]  /*4e140*/  STL.64 [R1+0x1e98], R58 ;  /* 0x001e983a01007387 */ /* 0x0003f00000100a00 */
[----:B------:R-:W-:Y:S01]  /*4e150*/  STL.64 [R1+0x1f90], R52 ;  /* 0x001f903401007387 */ /* 0x000fe20000100a00 */
[C---:B-1----:R-:W-:Y:S03]  /*4e160*/  HMMA.1688.F32.TF32 R56, R216.reuse, R14, R140 ;  /* 0x0000000ed838723c */ /* 0x042fe6000008108c */
[----:B------:R1:W-:Y:S04]  /*4e170*/  STL.64 [R1+0x1f98], R54 ;  /* 0x001f983601007387 */ /* 0x0003e80000100a00 */
[----:B------:R-:W-:Y:S04]  /*4e180*/  STL.64 [R1+0x1fe0], R48 ;  /* 0x001fe03001007387 */ /* 0x000fe80000100a00 */
[----:B------:R3:W-:Y:S01]  /*4e190*/  STL.64 [R1+0x1fe8], R50 ;  /* 0x001fe83201007387 */ /* 0x0007e20000100a00 */
[C---:B-1----:R-:W-:Y:S08]  /*4e1a0*/  HMMA.1688.F32.TF32 R52, R216.reuse, R10, R136 ;  /* 0x0000000ad834723c */ /* 0x042ff00000081088 */
[C---:B---3--:R-:W-:Y:S03]  /*4e1b0*/  HMMA.1688.F32.TF32 R48, R216.reuse, R6, R132 ;  /* 0x00000006d830723c */ /* 0x048fe60000081084 */
        /* <DEDUP_REMOVED lines=43> */
[----:B-1----:R-:W-:Y:S08]  /*4e470*/  HMMA.1688.F32.TF32 R52, R216, R162, R76 ;  /* 0x000000a2d834723c */ /* 0x002ff0000008104c */
[C---:B---3--:R-:W-:Y:S03]  /*4e480*/  HMMA.1688.F32.TF32 R48, R152.reuse, R74, R244 ;  /* 0x0000004a9830723c */ /* 0x048fe600000810f4 */
[----:B------:R-:W-:Y:S04]  /*4e490*/  STL.64 [R1+0x2400], R56 ;  /* 0x0024003801007387 */ /* 0x000fe80000100a00 */
[----:B------:R-:W-:Y:S08]  /*4e4a0*/  STL.64 [R1+0x2408], R58 ;  /* 0x0024083a01007387 */ /* 0x000ff00000100a00 */
[----:B------:R-:W-:Y:S04]  /*4e4b0*/  STL.64 [R1+0x23f0], R52 ;  /* 0x0023f03401007387 */ /* 0x000fe80000100a00 */
[----:B------:R-:W-:Y:S04]  /*4e4c0*/  STL.64 [R1+0x23f8], R54 ;  /* 0x0023f83601007387 */ /* 0x000fe80000100a00 */
[----:B------:R-:W-:Y:S04]  /*4e4d0*/  STL.64 [R1+0x1190], R48 ;  /* 0x0011903001007387 */ /* 0x000fe80000100a00 */
[----:B------:R1:W-:Y:S04]  /*4e4e0*/  STL.64 [R1+0x1198], R50 ;  /* 0x0011983201007387 */ /* 0x0003e80000100a00 */
[----:B------:R-:W3:Y:S01]  /*4e4f0*/  LDL.LU R244, [R1+0x70] ;  /* 0x0000700001f47983 */ /* 0x000ee20000300800 */
[C---:B-1----:R-:W-:Y:S11]  /*4e500*/  HMMA.1688.F32.TF32 R48, R152.reuse, R70, R248 ;  /* 0x000000469830723c */ /* 0x042ff600000810f8 */
[----:B------:R-:W-:Y:S11]  /*4e510*/  @!UPT UIADD3 URZ, URZ, URZ, URZ ;  /* 0x0000003f3f3ff290 */ /* 0x000ff6000fffe03f */
[----:B------:R-:W-:Y:S01]  /*4e520*/  @!UPT UIADD3 URZ, URZ, URZ, URZ ;  /* 0x0000003f3f3ff290 */ /* 0x000fe2000fffe03f */
        /* <DEDUP_REMOVED lines=127> */
[----:B------:R-:W-:Y:S01]  /*4ed20*/  @!UPT UIADD3 URZ, URZ, URZ, URZ ;  /* 0x0000003f3f3ff290 */ /* 0x000fe2000fffe03f */
[----:B------:R-:W-:Y:S04]  /*4ed30*/  STL.64 [R1+0x1270], R60 ;  /* 0x0012703c01007387 */ /* 0x000fe80000100a00 */
[----:B------:R1:W-:Y:S04]  /*4ed40*/  STL.64 [R1+0x1278], R62 ;  /* 0x0012783e01007387 */ /* 0x0003e80000100a00 */
[----:B-1----:R-:W4:Y:S04]  /*4ed50*/  LDL.LU.64 R62, [R1+0x39f8] ;  /* 0x0039f800013e7983 */ /* 0x002f280000300a00 */
[----:B------:R-:W2:Y:S01]  /*4ed60*/  LDL.LU.64 R60, [R1+0x39f0] ;  /* 0x0039f000013c7983 */ /* 0x000ea20000300a00 */
[C---:B----4-:R-:W-:Y:S11]  /*4ed70*/  HMMA.1688.F32.TF32 R56, R152.reuse, R62, R56 ;  /* 0x0000003e9838723c */ /* 0x050ff60000081038 */
[----:B------:R-:W-:Y:S11]  /*4ed80*/  @!UPT UIADD3 URZ, URZ, URZ, URZ ;  /* 0x0000003f3f3ff290 */ /* 0x000ff6000fffe03f */
[----:B------:R-:W-:Y:S01]  /*4ed90*/  @!UPT UIADD3 URZ, URZ, URZ, URZ ;  /* 0x0000003f3f3ff290 */ /* 0x000fe2000fffe03f */
[----:B------:R-:W-:Y:S04]  /*4eda0*/  STL.64 [R1+0x11d0], R56 ;  /* 0x0011d03801007387 */ /* 0x000fe80000100a00 */
[----:B------:R1:W-:Y:S04]  /*4edb0*/  STL.64 [R1+0x11d8], R58 ;  /* 0x0011d83a01007387 */ /* 0x0003e80000100a00 */
[----:B-1----:R-:W3:Y:S04]  /*4edc0*/  LDL.LU.64 R58, [R1+0x39e8] ;  /* 0x0039e800013a7983 */ /* 0x002ee80000300a00 */
[----:B------:R-:W4:Y:S01]  /*4edd0*/  LDL.LU.64 R56, [R1+0x39e0] ;  /* 0x0039e00001387983 */ /* 0x000f220000300a00 */
        /* <DEDUP_REMOVED lines=14> */
[C---:B------:R-:W-:Y:S08]  /*4eec0*/  HMMA.1688.F32.TF32 R224, R152.reuse, R42, R224 ;  /* 0x0000002a98e0723c */ /* 0x040ff000000810e0 */
[C---:B---3--:R-:W-:Y:S11]  /*4eed0*/  HMMA.1688.F32.TF32 R216, R152.reuse, R50, R216 ;  /* 0x0000003298d8723c */ /* 0x048ff600000810d8 */
[----:B------:R-:W-:Y:S11]  /*4eee0*/  @!UPT UIADD3 URZ, URZ, URZ, URZ ;  /* 0x0000003f3f3ff290 */ /* 0x000ff6000fffe03f */
[----:B------:R-:W-:Y:S01]  /*4eef0*/  @!UPT UIADD3 URZ, URZ, URZ, URZ ;  /* 0x0000003f3f3ff290 */ /* 0x000fe2000fffe03f */
        /* <DEDUP_REMOVED lines=16> */
[C---:B------:R-:W-:Y:S08]  /*4f000*/  HMMA.1688.F32.TF32 R148, R152.reuse, R18, R140 ;  /* 0x000000129894723c */ /* 0x040ff0000008108c */
[C---:B-1----:R-:W-:Y:S08]  /*4f010*/  HMMA.1688.F32.TF32 R216, R152.reuse, R22, R144 ;  /* 0x0000001698d8723c */ /* 0x042ff00000081090 */
[C---:B------:R-:W-:Y:S08]  /*4f020*/  HMMA.1688.F32.TF32 R144, R152.reuse, R14, R136 ;  /* 0x0000000e9890723c */ /* 0x040ff00000081088 */
[C---:B------:R-:W-:Y:S08]  /*4f030*/  HMMA.1688.F32.TF32 R140, R152.reuse, R10, R132 ;  /* 0x0000000a988c723c */ /* 0x040ff00000081084 */
[C---:B------:R-:W-:Y:S08]  /*4f040*/  HMMA.1688.F32.TF32 R136, R152.reuse, R6, R128 ;  /* 0x000000069888723c */ /* 0x040ff00000081080 */
[C---:B------:R-:W-:Y:S01]  /*4f050*/  HMMA.1688.F32.TF32 R132, R152.reuse, R214, R124 ;  /* 0x000000d69884723c */ /* 0x040fe2000008107c */
        /* <DEDUP_REMOVED lines=33> */
[----:B------:R-:W-:Y:S01]  /*4f270*/  HMMA.1688.F32.TF32 R80, R152, R162, R244 ;  /* 0x000000a29850723c */ /* 0x000fe200000810f4 */
        /* <DEDUP_REMOVED lines=132> */
[----:B------:R-:W-:Y:S04]  /*4fac0*/  LDS R152, [R3+0xc180] ;  /* 0x00c1800003987984 */ /* 0x000fe80000000800 */
[----:B------:R-:W-:Y:S04]  /*4fad0*/  LDS R154, [R3+0xe180] ;  /* 0x00e18000039a7984 */ /* 0x000fe80000000800 */
[----:B------:R-:W-:Y:S04]  /*4fae0*/  LDS R153, [R240+0xc180] ;  /* 0x00c18000f0997984 */ /* 0x000fe80000000800 */
[----:B------:R-:W1:Y:S01]  /*4faf0*/  LDS R155, [R240+0xe180] ;  /* 0x00e18000f09b7984 */ /* 0x000e620000000800 */
[C---:B--2---:R-:W-:Y:S11]  /*4fb00*/  HMMA.1688.F32.TF32 R216, R156.reuse, R70, R216 ;  /* 0x000000469cd8723c */ /* 0x044ff600000810d8 */
[----:B------:R-:W-:Y:S11]  /*4fb10*/  @!UPT UIADD3 URZ, URZ, URZ, URZ ;  /* 0x0000003f3f3ff290 */ /* 0x000ff6000fffe03f */
[----:B------:R-:W-:Y:S01]  /*4fb20*/  @!UPT UIADD3 URZ, URZ, URZ, URZ ;  /* 0x0000003f3f3ff290 */ /* 0x000fe2000fffe03f */
[----:B------:R-:W-:Y:S04]  /*4fb30*/  STL.64 [R1+0xec0], R216 ;  /* 0x000ec0d801007387 */ /* 0x000fe80000100a00 */
[----:B------:R2:W-:Y:S02]  /*4fb40*/  STL.64 [R1+0xec8], R218 ;  /* 0x000ec8da01007387 */ /* 0x0005e40000100a00 */
[C---:B--2---:R-:W-:Y:S08]  /*4fb50*/  HMMA.1688.F32.TF32 R216, R156.reuse, R66, R220 ;  /* 0x000000429cd8723c */ /* 0x044ff000000810dc */
[C---:B---3--:R-:W-:Y:S08]  /*4fb60*/  HMMA.1688.F32.TF32 R224, R156.reuse, R62, R224 ;  /* 0x0000003e9ce0723c */ /* 0x048ff000000810e0 */
        /* <DEDUP_REMOVED lines=15> */
[C---:B----4-:R-:W-:Y:S08]  /*4fc60*/  HMMA.1688.F32.TF32 R140, R156.reuse, R30, R132 ;  /* 0x0000001e9c8c723c */ /* 0x050ff00000081084 */
        /* <DEDUP_REMOVED lines=173> */
[C---:B--2---:R-:W-:Y:S08]  /*50740*/  HMMA.1688.F32.TF32 R216, R156.reuse, R170, R220 ;  /* 0x000000aa9cd8723c */ /* 0x044ff000000810dc */
[C---:B---3--:R-:W-:Y:S08]  /*50750*/  HMMA.1688.F32.TF32 R224, R156.reuse, R166, R224 ;  /* 0x000000a69ce0723c */ /* 0x048ff000000810e0 */
[----:B------:R-:W-:Y:S01]  /*50760*/  HMMA.1688.F32.TF32 R220, R156, R162, R228 ;  /* 0x000000a29cdc723c */ /* 0x000fe200000810e4 */
[----:B------:R-:W-:Y:S04]  /*50770*/  LDS R156, [R3+0xc200] ;  /* 0x00c20000039c7984 */ /* 0x000fe80000000800 */
[----:B------:R-:W-:Y:S04]  /*50780*/  LDS R158, [R3+0xe200] ;  /* 0x00e20000039e7984 */ /* 0x000fe80000000800 */
[----:B------:R-:W-:Y:S04]  /*50790*/  STL.64 [R1+0x2120], R216 ;  /* 0x002120d801007387 */ /* 0x000fe80000100a00 */
[----:B------:R1:W-:Y:S04]  /*507a0*/  STL.64 [R1+0x2128], R218 ;  /* 0x002128da01007387 */ /* 0x0003e80000100a00 */
[----:B------:R-:W-:Y:S04]  /*507b0*/  LDS R157, [R240+0xc200] ;  /* 0x00c20000f09d7984 */ /* 0x000fe80000000800 */
[----:B------:R-:W2:Y:S01]  /*507c0*/  LDS R159, [R240+0xe200] ;  /* 0x00e20000f09f7984 */ /* 0x000ea20000000800 */
[C---:B-1----:R-:W-:Y:S03]  /*507d0*/  HMMA.1688.F32.TF32 R216, R152.reuse, R74, R232 ;  /* 0x0000004a98d8723c */ /* 0x042fe600000810e8 */
[----:B------:R-:W-:Y:S04]  /*507e0*/  STL.64 [R1+0x2110], R224 ;  /* 0x002110e001007387 */ /* 0x000fe80000100a00 */
[----:B------:R1:W-:Y:S04]  /*507f0*/  STL.64 [R1+0x2118], R226 ;  /* 0x002118e201007387 */ /* 0x0003e80000100a00 */
[----:B------:R-:W-:Y:S04]  /*50800*/  STL.64 [R1+0x2100], R220 ;  /* 0x002100dc01007387 */ /* 0x000fe80000100a00 */
[----:B------:R4:W-:Y:S01]  /*50810*/  STL.64 [R1+0x2108], R222 ;  /* 0x002108de01007387 */ /* 0x0009e20000100a00 */
[C---:B-1----:R-:W-:Y:S07]  /*50820*/  HMMA.1688.F32.TF32 R224, R152.reuse, R70, R236 ;  /* 0x0000004698e0723c */ /* 0x042fee00000810ec */
[----:B------:R-:W-:Y:S01]  /*50830*/  STL.64 [R1+0xc50], R216 ;  /* 0x000c50d801007387 */ /* 0x000fe20000100a00 */
[C---:B----4-:R-:W-:Y:S03]  /*50840*/  HMMA.1688.F32.TF32 R220, R152.reuse, R66, R148 ;  /* 0x0000004298dc723c */ /* 0x050fe60000081094 */
        /* <DEDUP_REMOVED lines=71> */
[----:B----4-:R-:W4:Y:S04]  /*50cc0*/  LDL.LU R78, [R1+0x7c8] ;  /* 0x0007c800014e7983 */ /* 0x010f280000300800 */
        /* <DEDUP_REMOVED lines=101> */
[----:B--2---:R-:W-:Y:S08]  /*51320*/  HMMA.1688.F32.TF32 R136, R156, R74, R136 ;  /* 0x0000004a9c88723c */ /* 0x004ff00000081088 */
[C---:B---3--:R-:W-:Y:S08]  /*51330*/  HMMA.1688.F32.TF32 R140, R152.reuse, R162, R140 ;  /* 0x000000a2988c723c */ /* 0x048ff0000008108c */
[C---:B----4-:R-:W-:Y:S08]  /*51340*/  HMMA.1688.F32.TF32 R144, R152.reuse, R166, R144 ;  /* 0x000000a69890723c */ /* 0x050ff00000081090 */
[C---:B------:R-:W-:Y:S08]  /*51350*/  HMMA.1688.F32.TF32 R216, R152.reuse, R194, R216 ;  /* 0x000000c298d8723c */ /* 0x040ff000000810d8 */
        /* <DEDUP_REMOVED lines=12> */
[----:B-1----:R-:W-:Y:S01]  /*51420*/  HMMA.1688.F32.TF32 R216, R152, R174, R236 ;  /* 0x000000ae98d8723c */ /* 0x002fe200000810ec */
[----:B------:R-:W-:Y:S04]  /*51430*/  STL.64 [R1+0x2050], R224 ;  /* 0x002050e001007387 */ /* 0x000fe80000100a00 */
[----:B------:R-:W-:Y:S04]  /*51440*/  STL.64 [R1+0x2058], R226 ;  /* 0x002058e201007387 */ /* 0x000fe80000100a00 */
[----:B------:R-:W-:Y:S04]  /*51450*/  STL.64 [R1+0x2040], R220 ;  /* 0x002040dc01007387 */ /* 0x000fe80000100a00 */
[----:B------:R-:W-:Y:S04]  /*51460*/  STL.64 [R1+0x2048], R222 ;  /* 0x002048de01007387 */ /* 0x000fe80000100a00 */
[----:B------:R-:W-:Y:S04]  /*51470*/  LDS R152, [R3+0xc280] ;  /* 0x00c2800003987984 */ /* 0x000fe80000000800 */
[----:B------:R-:W-:Y:S04]  /*51480*/  LDS R154, [R3+0xe280] ;  /* 0x00e28000039a7984 */ /* 0x000fe80000000800 */
        /* <DEDUP_REMOVED lines=9> */
[----:B------:R1:W-:Y:S01]  /*51520*/  STL.64 [R1+0xb48], R138 ;  /* 0x000b488a01007387 */ /* 0x0003e20000100a00 */
[C---:B------:R-:W-:Y:S03]  /*51530*/  HMMA.1688.F32.TF32 R84, R156.reuse, R22, R84 ;  /* 0x000000169c54723c */ /* 0x040fe60000081054 */
[----:B------:R-:W-:Y:S04]  /*51540*/  LDS R153, [R240+0xc280] ;  /* 0x00c28000f0997984 */ /* 0x000fe80000000800 */
[----:B------:R-:W2:Y:S01]  /*51550*/  LDS R155, [R240+0xe280] ;  /* 0x00e28000f09b7984 */ /* 0x000ea20000000800 */
[C---:B-1----:R-:W-:Y:S08]  /*51560*/  HMMA.1688.F32.TF32 R136, R156.reuse, R70, R132 ;  /* 0x000000469c88723c */ /* 0x042ff00000081084 */
[C---:B------:R-:W-:Y:S08]  /*51570*/  HMMA.1688.F32.TF32 R132, R156.reuse, R66, R128 ;  /* 0x000000429c84723c */ /* 0x040ff00000081080 */
[C---:B------:R-:W-:Y:S08]  /*51580*/  HMMA.1688.F32.TF32 R128, R156.reuse, R62, R124 ;  /* 0x0000003e9c80723c */ /* 0x040ff0000008107c */
[C---:B------:R-:W-:Y:S08]  /*51590*/  HMMA.1688.F32.TF32 R124, R156.reuse, R58, R120 ;  /* 0x0000003a9c7c723c */ /* 0x040ff00000081078 */
        /* <DEDUP_REMOVED lines=34> */
[----:B------:R-:W-:Y:S01]  /*517c0*/  STL.64 [R1+0xe60], R84 ;  /* 0x000e605401007387 */ /* 0x000fe20000100a00 */
[C---:B------:R-:W-:Y:S03]  /*517d0*/  HMMA.1688.F32.TF32 R76, R156.reuse, R6, R248 ;  /* 0x000000069c4c723c */ /* 0x040fe600000810f8 */
[----:B------:R1:W-:Y:S05]  /*517e0*/  STL.64 [R1+0xe68], R86 ;  /* 0x000e685601007387 */ /* 0x0003ea0000100a00 */
[----:B-1----:R-:W-:Y:S01]  /*517f0*/  HMMA.1688.F32.TF32 R84, R156, R10, R244 ;  /* 0x0000000a9c54723c */ /* 0x002fe200000810f4 */
[----:B------:R-:W-:Y:S04]  /*51800*/  STL.64 [R1+0x1030], R88 ;  /* 0x0010305801007387 */ /* 0x000fe80000100a00 */
[----:B------:R-:W-:Y:S04]  /*51810*/  STL.64 [R1+0x1038], R90 ;  /* 0x0010385a01007387 */ /* 0x000fe80000100a00 */
[----:B------:R1:W-:Y:S04]  /*51820*/  STL.64 [R1+0x10c0], R80 ;  /* 0x0010c05001007387 */ /* 0x0003e80000100a00 */
[----:B------:R3:W-:Y:S04]  /*51830*/  STL.64 [R1+0x10c8], R82 ;  /* 0x0010c85201007387 */ /* 0x0007e80000100a00 */
[----:B-1----:R-:W4:Y:S06]  /*51840*/  LDL.LU R80, [R1+0x1530] ;  /* 0x0015300001507983 */ /* 0x002f2c0000300800 */
[----:B------:R1:W-:Y:S04]  /*51850*/  STL.64 [R1+0x1160], R84 ;  /* 0x0011605401007387 */ /* 0x0003e80000100a00 */
[----:B------:R1:W-:Y:S04]  /*51860*/  STL.64 [R1+0x1168], R86 ;  /* 0x0011685601007387 */ /* 0x0003e80000100a00 */
[----:B------:R1:W-:Y:S04]  /*51870*/  STL.64 [R1+0x1320], R76 ;  /* 0x0013204c01007387 */ /* 0x0003e80000100a00 */
[----:B------:R1:W-:Y:S04]  /*51880*/  STL.64 [R1+0x1328], R78 ;  /* 0x0013284e01007387 */ /* 0x0003e80000100a00 */
[----:B------:R-:W4:Y:S04]  /*51890*/  LDL.LU R81, [R1+0x1534] ;  /* 0x0015340001517983 */ /* 0x000f280000300800 */
[----:B---3--:R-:W4:Y:S04]  /*518a0*/  LDL.LU R82, [R1+0x1538] ;  /* 0x0015380001527983 */ /* 0x008f280000300800 */
[----:B------:R-:W4:Y:S04]  /*518b0*/  LDL.LU R83, [R1+0x153c] ;  /* 0x00153c0001537983 */ /* 0x000f280000300800 */
[----:B-1----:R-:W2:Y:S04]  /*518c0*/  LDL.LU R84, [R1+0x1610] ;  /* 0x0016100001547983 */ /* 0x002ea80000300800 */
        /* <DEDUP_REMOVED lines=92> */
[C---:B------:R-:W-:Y:S07]  /*51e90*/  HMMA.1688.F32.TF32 R124, R156.reuse, R190, R124 ;  /* 0x000000be9c7c723c */ /* 0x040fee000008107c */
[----:B------:R-:W-:Y:S04]  /*51ea0*/  STL.64 [R1+0x1f70], R148 ;  /* 0x001f709401007387 */ /* 0x000fe80000100a00 */
[----:B------:R-:W-:Y:S04]  /*51eb0*/  STL.64 [R1+0x1f78], R150 ;  /* 0x001f789601007387 */ /* 0x000fe80000100a00 */
[----:B------:R-:W-:Y:S01]  /*51ec0*/  STL.64 [R1+0x1f60], R144 ;  /* 0x001f609001007387 */ /* 0x000fe20000100a00 */
[----:B------:R-:W-:Y:S03]  /*51ed0*/  HMMA.1688.F32.TF32 R108, R156, R174, R108 ;  /* 0x000000ae9c6c723c */ /* 0x000fe6000008106c */
        /* <DEDUP_REMOVED lines=38> */
[C---:B-1----:R-:W-:Y:S03]  /*52140*/  HMMA.1688.F32.TF32 R60, R152.reuse, R58, R76 ;  /* 0x0000003a983c723c */ /* 0x042fe6000008104c */
[----:B------:R-:W-:Y:S04]  /*52150*/  STL.64 [R1+0x950], R80 ;  /* 0x0009505001007387 */ /* 0x000fe80000100a00 */
[----:B------:R-:W-:Y:S04]  /*52160*/  STL.64 [R1+0x958], R82 ;  /* 0x0009585201007387 */ /* 0x000fe80000100a00 */
[----:B------:R-:W-:Y:S04]  /*52170*/  STL.64 [R1+0x39a8], R58 ;  /* 0x0039a83a01007387 */ /* 0x000fe80000100a00 */
[----:B------:R1:W-:Y:S04]  /*52180*/  STL.64 [R1+0x39a0], R56 ;  /* 0x0039a03801007387 */ /* 0x0003e80000100a00 */
[----:B------:R-:W-:Y:S04]  /*52190*/  LDS R157, [R240+0xc300] ;  /* 0x00c30000f09d7984 */ /* 0x000fe80000000800 */
[----:B------:R-:W2:Y:S04]  /*521a0*/  LDS R159, [R240+0xe300] ;  /* 0x00e30000f09f7984 */ /* 0x000ea80000000800 */
[----:B------:R-:W-:Y:S01]  /*521b0*/  STL.64 [R1+0x9b0], R60 ;  /* 0x0009b03c01007387 */ /* 0x000fe20000100a00 */
[C---:B-1----:R-:W-:Y:S03]  /*521c0*/  HMMA.1688.F32.TF32 R56, R152.reuse, R54, R244 ;  /* 0x000000369838723c */ /* 0x042fe600000810f4 */
[----:B------:R-:W-:Y:S04]  /*521d0*/  STL.64 [R1+0x9b8], R62 ;  /* 0x0009b83e01007387 */ /* 0x000fe80000100a00 */
[----:B------:R-:W-:Y:S04]  /*521e0*/  STL.64 [R1+0x3998], R54 ;  /* 0x0039983601007387 */ /* 0x000fe80000100a00 */
[----:B------:R1:W-:Y:S02]  /*521f0*/  STL.64 [R1+0x3990], R52 ;  /* 0x0039903401007387 */ /* 0x0003e40000100a00 */
[C---:B-1----:R-:W-:Y:S10]  /*52200*/  HMMA.1688.F32.TF32 R52, R152.reuse, R50, R248 ;  /* 0x000000329834723c */ /* 0x042ff400000810f8 */
[----:B------:R-:W-:Y:S04]  /*52210*/  STL.64 [R1+0x980], R56 ;  /* 0x0009803801007387 */ /* 0x000fe80000100a00 */
[----:B------:R-:W-:Y:S04]  /*52220*/  STL.64 [R1+0x988], R58 ;  /* 0x0009883a01007387 */ /* 0x000fe80000100a00 */
[----:B------:R-:W2:Y:S05]  /*52230*/  LDL.LU R244, [R1+0x25c0] ;  /* 0x0025c00001f47983 */ /* 0x000eaa0000300800 */
[----:B------:R-:W-:Y:S04]  /*52240*/  STL.64 [R1+0x9d0], R52 ;  /* 0x0009d03401007387 */ /* 0x000fe80000100a00 */
[----:B------:R-:W-:Y:S04]  /*52250*/  STL.64 [R1+0x9d8], R54 ;  /* 0x0009d83601007387 */ /* 0x000fe80000100a00 */
        /* <DEDUP_REMOVED lines=108> */
[----:B------:R2:W-:Y:S02]  /*52920*/  STL.64 [R1+0x3980], R48 ;  /* 0x0039803001007387 */ /* 0x0005e40000100a00 */
[C---:B--2---:R-:W-:Y:S08]  /*52930*/  HMMA.1688.F32.TF32 R48, R152.reuse, R42, R220 ;  /* 0x0000002a9830723c */ /* 0x044ff000000810dc */
[C---:B---3--:R-:W-:Y:S08]  /*52940*/  HMMA.1688.F32.TF32 R52, R152.reuse, R46, R216 ;  /* 0x0000002e9834723c */ /* 0x048ff000000810d8 */
[C---:B------:R-:W-:Y:S11]  /*52950*/  HMMA.1688.F32.TF32 R56, R152.reuse, R38, R224 ;  /* 0x000000269838723c */ /* 0x040ff600000810e0 */
[----:B------:R-:W-:Y:S04]  /*52960*/  @!UPT UIADD3 URZ, URZ, URZ, URZ ;  /* 0x0000003f3f3ff290 */ /* 0x000fe8000fffe03f */
[----:B------:R-:W-:Y:S04]  /*52970*/  STL.64 [R1+0x9c0], R52 ;  /* 0x0009c03401007387 */ /* 0x000fe80000100a00 */
[----:B------:R1:W-:Y:S04]  /*52980*/  STL.64 [R1+0x9c8], R54 ;  /* 0x0009c83601007387 */ /* 0x0003e80000100a00 */
[----:B------:R-:W-:Y:S04]  /*52990*/  STL.64 [R1+0xa10], R48 ;  /* 0x000a103001007387 */ /* 0x000fe80000100a00 */
[----:B------:R4:W-:Y:S01]  /*529a0*/  STL.64 [R1+0xa18], R50 ;  /* 0x000a183201007387 */ /* 0x0009e20000100a00 */
[C---:B-1----:R-:W-:Y:S08]  /*529b0*/  HMMA.1688.F32.TF32 R52, R152.reuse, R34, R228 ;  /* 0x000000229834723c */ /* 0x042ff000000810e4 */
[C---:B----4-:R-:W-:Y:S01]  /*529c0*/  HMMA.1688.F32.TF32 R48, R152.reuse, R30, R232 ;  /* 0x0000001e9830723c */ /* 0x050fe200000810e8 */
        /* <DEDUP_REMOVED lines=8> */
[C---:B--2---:R-:W-:Y:S03]  /*52a50*/  HMMA.1688.F32.TF32 R48, R152.reuse, R18, R144 ;  /* 0x000000129830723c */ /* 0x044fe60000081090 */
        /* <DEDUP_REMOVED lines=52> */
[----:B-1----:R-:W-:Y:S03]  /*52da0*/  HMMA.1688.F32.TF32 R52, R152, R162, R76 ;  /* 0x000000a29834723c */ /* 0x002fe6000008104c */
[----:B------:R-:W-:Y:S04]  /*52db0*/  LDS R152, [R3+0xc380] ;  /* 0x00c3800003987984 */ /* 0x000fe80000000800 */
[----:B------:R-:W-:Y:S01]  /*52dc0*/  LDS R154, [R3+0xe380] ;  /* 0x00e38000039a7984 */ /* 0x000fe20000000800 */
[C---:B--2---:R-:W-:Y:S03]  /*52dd0*/  HMMA.1688.F32.TF32 R48, R156.reuse, R74, R244 ;  /* 0x0000004a9c30723c */ /* 0x044fe600000810f4 */
[----:B------:R-:W-:Y:S04]  /*52de0*/  STL.64 [R1+0x1d40], R56 ;  /* 0x001d403801007387 */ /* 0x000fe80000100a00 */
[----:B------:R-:W-:Y:S04]  /*52df0*/  STL.64 [R1+0x1d48], R58 ;  /* 0x001d483a01007387 */ /* 0x000fe80000100a00 */
[----:B------:R-:W-:Y:S04]  /*52e00*/  LDS R153, [R240+0xc380] ;  /* 0x00c38000f0997984 */ /* 0x000fe80000000800 */
[----:B------:R-:W1:Y:S04]  /*52e10*/  LDS R155, [R240+0xe380] ;  /* 0x00e38000f09b7984 */ /* 0x000e680000000800 */
[----:B------:R-:W-:Y:S04]  /*52e20*/  STL.64 [R1+0x1d30], R52 ;  /* 0x001d303401007387 */ /* 0x000fe80000100a00 */
[----:B------:R-:W-:Y:S04]  /*52e30*/  STL.64 [R1+0x1d38], R54 ;  /* 0x001d383601007387 */ /* 0x000fe80000100a00 */
[----:B------:R-:W-:Y:S04]  /*52e40*/  STL.64 [R1+0x7d0], R48 ;  /* 0x0007d03001007387 */ /* 0x000fe80000100a00 */
[----:B------:R2:W-:Y:S04]  /*52e50*/  STL.64 [R1+0x7d8], R50 ;  /* 0x0007d83201007387 */ /* 0x0005e80000100a00 */
[----:B------:R-:W3:Y:S01]  /*52e60*/  LDL.LU R244, [R1+0x20] ;  /* 0x0000200001f47983 */ /* 0x000ee20000300800 */
[C---:B--2---:R-:W-:Y:S11]  /*52e70*/  HMMA.1688.F32.TF32 R48, R156.reuse, R70, R248 ;  /* 0x000000469c30723c */ /* 0x044ff600000810f8 */
        /* <DEDUP_REMOVED lines=83> */
[----:B--2---:R-:W2:Y:S04]  /*533b0*/  LDL.LU R48, [R1+0x1460] ;  /* 0x0014600001307983 */ /* 0x004ea80000300800 */
        /* <DEDUP_REMOVED lines=42> */
[----:B------:R-:W1:Y:S01]  /*53660*/  LDL.LU R251, [R1+0x27bc] ;  /* 0x0027bc0001fb7983 */ /* 0x000e620000300800 */
[C---:B--2---:R-:W-:Y:S11]  /*53670*/  HMMA.1688.F32.TF32 R60, R156.reuse, R66, R60 ;  /* 0x000000429c3c723c */ /* 0x044ff6000008103c */
[----:B------:R-:W-:Y:S11]  /*53680*/  @!UPT UIADD3 URZ, URZ, URZ, URZ ;  /* 0x0000003f3f3ff290 */ /* 0x000ff6000fffe03f */
[----:B------:R-:W-:Y:S01]  /*53690*/  @!UPT UIADD3 URZ, URZ, URZ, URZ ;  /* 0x0000003f3f3ff290 */ /* 0x000fe2000fffe03f */
[----:B------:R-:W-:Y:S04]  /*536a0*/  STL.64 [R1+0x810], R60 ;  /* 0x0008103c01007387 */ /* 0x000fe80000100a00 */
[----:B------:R2:W-:Y:S04]  /*536b0*/  STL.64 [R1+0x818], R62 ;  /* 0x0008183e01007387 */ /* 0x0005e80000100a00 */
[----:B--2---:R-:W4:Y:S04]  /*536c0*/  LDL.LU.64 R62, [R1+0x39b8] ;  /* 0x0039b800013e7983 */ /* 0x004f280000300a00 */
[----:B------:R-:W2:Y:S01]  /*536d0*/  LDL.LU.64 R60, [R1+0x39b0] ;  /* 0x0039b000013c7983 */ /* 0x000ea20000300a00 */
[C---:B----4-:R-:W-:Y:S11]  /*536e0*/  HMMA.1688.F32.TF32 R56, R156.reuse, R62, R56 ;  /* 0x0000003e9c38723c */ /* 0x050ff60000081038 */
[----:B------:R-:W-:Y:S11]  /*536f0*/  @!UPT UIADD3 URZ, URZ, URZ, URZ ;  /* 0x0000003f3f3ff290 */ /* 0x000ff6000fffe03f */
[----:B------:R-:W-:Y:S01]  /*53700*/  @!UPT UIADD3 URZ, URZ, URZ, URZ ;  /* 0x0000003f3f3ff290 */ /* 0x000fe2000fffe03f */
[----:B------:R-:W-:Y:S04]  /*53710*/  STL.64 [R1+0x820], R56 ;  /* 0x0008203801007387 */ /* 0x000fe80000100a00 */
[----:B------:R4:W-:Y:S04]  /*53720*/  STL.64 [R1+0x828], R58 ;  /* 0x0008283a01007387 */ /* 0x0009e80000100a00 */
[----:B----4-:R-:W3:Y:S04]  /*53730*/  LDL.LU.64 R58, [R1+0x39a8] ;  /* 0x0039a800013a7983 */ /* 0x010ee80000300a00 */
[----:B------:R-:W4:Y:S01]  /*53740*/  LDL.LU.64 R56, [R1+0x39a0] ;  /* 0x0039a00001387983 */ /* 0x000f220000300a00 */
[C---:B---3--:R-:W-:Y:S11]  /*53750*/  HMMA.1688.F32.TF32 R52, R156.reuse, R58, R52 ;  /* 0x0000003a9c34723c */ /* 0x048ff60000081034 */
[----:B------:R-:W-:Y:S11]  /*53760*/  @!UPT UIADD3 URZ, URZ, URZ, URZ ;  /* 0x0000003f3f3ff290 */ /* 0x000ff6000fffe03f */
[----:B------:R-:W-:Y:S01]  /*53770*/  @!UPT UIADD3 URZ, URZ, URZ, URZ ;  /* 0x0000003f3f3ff290 */ /* 0x000fe2000fffe03f */
[----:B------:R-:W-:Y:S04]  /*53780*/  STL.64 [R1+0x830], R52 ;  /* 0x0008303401007387 */ /* 0x000fe80000100a00 */
[----:B------:R3:W-:Y:S04]  /*53790*/  STL.64 [R1+0x838], R54 ;  /* 0x0008383601007387 */ /* 0x0007e80000100a00 */
[----:B---3--:R-:W3:Y:S04]  /*537a0*/  LDL.LU.64 R54, [R1+0x3998] ;  /* 0x0039980001367983 */ /* 0x008ee80000300a00 */
[----:B------:R-:W2:Y:S01]  /*537b0*/  LDL.LU.64 R52, [R1+0x3990] ;  /* 0x0039900001347983 */ /* 0x000ea20000300a00 */
[C---:B---3--:R-:W-:Y:S11]  /*537c0*/  HMMA.1688.F32.TF32 R48, R156.reuse, R54, R48 ;  /* 0x000000369c30723c */ /* 0x048ff60000081030 */
[----:B------:R-:W-:Y:S11]  /*537d0*/  @!UPT UIADD3 URZ, URZ, URZ, URZ ;  /* 0x0000003f3f3ff290 */ /* 0x000ff6000fffe03f */
[----:B------:R-:W-:Y:S01]  /*537e0*/  @!UPT UIADD3 URZ, URZ, URZ, URZ ;  /* 0x0000003f3f3ff290 */ /* 0x000fe2000fffe03f */
[----:B------:R-:W-:Y:S04]  /*537f0*/  STL.64 [R1+0x860], R48 ;  /* 0x0008603001007387 */ /* 0x000fe80000100a00 */
[----:B------:R3:W-:Y:S04]  /*53800*/  STL.64 [R1+0x868], R50 ;  /* 0x0008683201007387 */ /* 0x0007e80000100a00 */
[----:B---3--:R-:W3:Y:S01]  /*53810*/  LDL.LU.64 R50, [R1+0x3988] ;  /* 0x0039880001327983 */ /* 0x008ee20000300a00 */
[C---:B------:R-:W-:Y:S03]  /*53820*/  HMMA.1688.F32.TF32 R148, R156.reuse, R46, R148 ;  /* 0x0000002e9c94723c */ /* 0x040fe60000081094 */
[----:B------:R-:W2:Y:S05]  /*53830*/  LDL.LU.64 R48, [R1+0x3980] ;  /* 0x0039800001307983 */ /* 0x000eaa0000300a00 */
        /* <DEDUP_REMOVED lines=8> */
[----:B---3--:R-:W3:Y:S04]  /*538c0*/  LDL.LU.64 R238, [R1+0x3978] ;  /* 0x0039780001ee7983 */ /* 0x008ee80000300a00 */
        /* <DEDUP_REMOVED lines=33> */
[----:B------:R1:W-:Y:S07]  /*53ae0*/  STL.64 [R1+0xa40], R224 ;  /* 0x000a40e001007387 */ /* 0x0003ee0000100a00 */
[C---:B------:R-:W-:Y:S01]  /*53af0*/  HMMA.1688.F32.TF32 R116, R156.reuse, R198, R108 ;  /* 0x000000c69c74723c */ /* 0x040fe2000008106c */
[----:B------:R1:W-:Y:S07]  /*53b00*/  STL.64 [R1+0xa48], R226 ;  /* 0x000a48e201007387 */ /* 0x0003ee0000100a00 */
[C---:B------:R-:W-:Y:S01]  /*53b10*/  HMMA.1688.F32.TF32 R112, R156.reuse, R194, R104 ;  /* 0x000000c29c70723c */ /* 0x040fe20000081068 */
[----:B------:R-:W-:Y:S07]  /*53b20*/  STL.64 [R1+0xb30], R220 ;  /* 0x000b30dc01007387 */ /* 0x000fee0000100a00 */
[C---:B------:R-:W-:Y:S01]  /*53b30*/  HMMA.1688.F32.TF32 R108, R156.reuse, R190, R100 ;  /* 0x000000be9c6c723c */ /* 0x040fe20000081064 */
[----:B------:R-:W-:Y:S07]  /*53b40*/  STL.64 [R1+0xb38], R222 ;  /* 0x000b38de01007387 */ /* 0x000fee0000100a00 */
[C---:B------:R-:W-:Y:S01]  /*53b50*/  HMMA.1688.F32.TF32 R104, R156.reuse, R186, R96 ;  /* 0x000000ba9c68723c */ /* 0x040fe20000081060 */
[----:B------:R1:W-:Y:S07]  /*53b60*/  STL.64 [R1+0xba0], R216 ;  /* 0x000ba0d801007387 */ /* 0x0003ee0000100a00 */
[C---:B------:R-:W-:Y:S01]  /*53b70*/  HMMA.1688.F32.TF32 R100, R156.reuse, R182, R92 ;  /* 0x000000b69c64723c */ /* 0x040fe2000008105c */
[----:B------:R1:W-:Y:S04]  /*53b80*/  STL.64 [R1+0xba8], R218 ;  /* 0x000ba8da01007387 */ /* 0x0003e80000100a00 */
        /* <DEDUP_REMOVED lines=129> */
[----:B------:R-:W4:Y:S04]  /*543a0*/  LDL.LU R107, [R1+0xc] ;  /* 0x00000c00016b7983 */ /* 0x000f280000300800 */
[----:B------:R-:W-:Y:S04]  /*543b0*/  LDS R156, [R3+0xc400] ;  /* 0x00c40000039c7984 */ /* 0x000fe80000000800 */
[----:B------:R-:W-:Y:S01]  /*543c0*/  LDS R158, [R3+0xe400] ;  /* 0x00e40000039e7984 */ /* 0x000fe20000000800 */
[C---:B--2---:R-:W-:Y:S03]  /*543d0*/  HMMA.1688.F32.TF32 R248, R152.reuse, R6, R248 ;  /* 0x0000000698f8723c */ /* 0x044fe600000810f8 */
[----:B------:R-:W-:Y:S04]  /*543e0*/  LDS R157, [R240+0xc400] ;  /* 0x00c40000f09d7984 */ /* 0x000fe80000000800 */
[----:B------:R-:W2:Y:S01]  /*543f0*/  LDS R159, [R240+0xe400] ;  /* 0x00e40000f09f7984 */ /* 0x000ea20000000800 */
        /* <DEDUP_REMOVED lines=13> */
[----:B------:R2:W-:Y:S04]  /*544d0*/  STL.64 [R1+0x6e0], R100 ;  /* 0x0006e06401007387 */ /* 0x0005e80000100a00 */
[----:B------:R3:W-:Y:S04]  /*544e0*/  STL.64 [R1+0x6e8], R102 ;  /* 0x0006e86601007387 */ /* 0x0007e80000100a00 */
[----:B--2---:R-:W2:Y:S01]  /*544f0*/  LDL.LU R100, [R1+0x29b0] ;  /* 0x0029b00001647983 */ /* 0x004ea20000300800 */
[C---:B------:R-:W-:Y:S03]  /*54500*/  HMMA.1688.F32.TF32 R116, R152.reuse, R46, R116 ;  /* 0x0000002e9874723c */ /* 0x040fe60000081074 */
[----:B------:R-:W2:Y:S04]  /*54510*/  LDL.LU R101, [R1+0x29b4] ;  /* 0x0029b40001657983 */ /* 0x000ea80000300800 */
[----:B---3--:R-:W2:Y:S04]  /*54520*/  LDL.LU R102, [R1+0x29b8] ;  /* 0x0029b80001667983 */ /* 0x008ea80000300800 */
[----:B------:R-:W2:Y:S04]  /*54530*/  LDL.LU R103, [R1+0x29bc] ;  /* 0x0029bc0001677983 */ /* 0x000ea80000300800 */
[----:B------:R-:W-:Y:S04]  /*54540*/  STL.64 [R1+0x6d0], R136 ;  /* 0x0006d08801007387 */ /* 0x000fe80000100a00 */
[----:B------:R2:W-:Y:S01]  /*54550*/  STL.64 [R1+0x6d8], R138 ;  /* 0x0006d88a01007387 */ /* 0x0005e20000100a00 */
[C---:B------:R-:W-:Y:S03]  /*54560*/  HMMA.1688.F32.TF32 R92, R152.reuse, R30, R92 ;  /* 0x0000001e985c723c */ /* 0x040fe6000008105c */
[----:B--2---:R-:W2:Y:S04]  /*54570*/  LDL.LU.64 R138, [R1+0x3938] ;  /* 0x00393800018a7983 */ /* 0x004ea80000300a00 */
[----:B------:R-:W2:Y:S04]  /*54580*/  LDL.LU.64 R136, [R1+0x3930] ;  /* 0x0039300001887983 */ /* 0x000ea80000300a00 */
[----:B------:R-:W-:Y:S04]  /*54590*/  STL.64 [R1+0x700], R132 ;  /* 0x0007008401007387 */ /* 0x000fe80000100a00 */
[----:B------:R3:W-:Y:S04]  /*545a0*/  STL.64 [R1+0x708], R134 ;  /* 0x0007088601007387 */ /* 0x0007e80000100a00 */
[----:B---3--:R-:W3:Y:S04]  /*545b0*/  LDL.LU.64 R134, [R1+0x3928] ;  /* 0x0039280001867983 */ /* 0x008ee80000300a00 */
[----:B------:R-:W3:Y:S04]  /*545c0*/  LDL.LU.64 R132, [R1+0x3920] ;  /* 0x0039200001847983 */ /* 0x000ee80000300a00 */
[----:B------:R-:W-:Y:S04]  /*545d0*/  STL.64 [R1+0x6f0], R128 ;  /* 0x0006f08001007387 */ /* 0x000fe80000100a00 */
[----:B------:R4:W-:Y:S04]  /*545e0*/  STL.64 [R1+0x6f8], R130 ;  /* 0x0006f88201007387 */ /* 0x0009e80000100a00 */
[----:B----4-:R-:W4:Y:S04]  /*545f0*/  LDL.LU.64 R130, [R1+0x3918] ;  /* 0x0039180001827983 */ /* 0x010f280000300a00 */
[----:B------:R-:W4:Y:S04]  /*54600*/  LDL.LU.64 R128, [R1+0x3910] ;  /* 0x0039100001807983 */ /* 0x000f280000300a00 */
[----:B------:R-:W-:Y:S04]  /*54610*/  STL.64 [R1+0x730], R124 ;  /* 0x0007307c01007387 */ /* 0x000fe80000100a00 */
[----:B------:R1:W-:Y:S04]  /*54620*/  STL.64 [R1+0x738], R126 ;  /* 0x0007387e01007387 */ /* 0x0003e80000100a00 */
[----:B-1----:R-:W2:Y:S04]  /*54630*/  LDL.LU.64 R126, [R1+0x3908] ;  /* 0x00390800017e7983 */ /* 0x002ea80000300a00 */
[----:B------:R-:W2:Y:S04]  /*54640*/  LDL.LU.64 R124, [R1+0x3900] ;  /* 0x00390000017c7983 */ /* 0x000ea80000300a00 */
[----:B------:R-:W-:Y:S04]  /*54650*/  STL.64 [R1+0x710], R120 ;  /* 0x0007107801007387 */ /* 0x000fe80000100a00 */
[----:B------:R1:W-:Y:S01]  /*54660*/  STL.64 [R1+0x718], R122 ;  /* 0x0007187a01007387 */ /* 0x0003e20000100a00 */
[C---:B------:R-:W-:Y:S03]  /*54670*/  HMMA.1688.F32.TF32 R76, R152.reuse, R14, R76 ;  /* 0x0000000e984c723c */ /* 0x040fe6000008104c */
        /* <DEDUP_REMOVED lines=46> */
[C---:B------:R-:W-:Y:S11]  /*54960*/  HMMA.1688.F32.TF32 R216, R152.reuse, R214, R216 ;  /* 0x000000d698d8723c */ /* 0x040ff600000810d8 */
[----:B------:R-:W-:Y:S11]  /*54970*/  @!UPT UIADD3 URZ, URZ, URZ, URZ ;  /* 0x0000003f3f3ff290 */ /* 0x000ff6000fffe03f */
[----:B------:R-:W-:Y:S01]  /*54980*/  @!UPT UIADD3 URZ, URZ, URZ, URZ ;  /* 0x0000003f3f3ff290 */ /* 0x000fe2000fffe03f */
[----:B------:R-:W-:Y:S04]  /*54990*/  STL.64 [R1+0x1a80], R216 ;  /* 0x001a80d801007387 */ /* 0x000fe80000100a00 */
[----:B------:R1:W-:Y:S02]  /*549a0*/  STL.64 [R1+0x1a88], R218 ;  /* 0x001a88da01007387 */ /* 0x0003e40000100a00 */
[C---:B-1----:R-:W-:Y:S08]  /*549b0*/  HMMA.1688.F32.TF32 R216, R152.reuse, R210, R220 ;  /* 0x000000d298d8723c */ /* 0x042ff000000810dc */
        /* <DEDUP_REMOVED lines=8> */
[----:B------:R-:W-:Y:S01]  /*54a40*/  STL.64 [R1+0x1a58], R226 ;  /* 0x001a58e201007387 */ /* 0x000fe20000100a00 */
[C---:B-1----:R-:W-:Y:S08]  /*54a50*/  HMMA.1688.F32.TF32 R220, R152.reuse, R194, R104 ;  /* 0x000000c298dc723c */ /* 0x042ff00000081068 */
[----:B------:R-:W-:Y:S04]  /*54a60*/  STL.64 [R1+0x1a40], R216 ;  /* 0x001a40d801007387 */ /* 0x000fe80000100a00 */
[----:B------:R3:W-:Y:S11]  /*54a70*/  STL.64 [R1+0x1a48], R218 ;  /* 0x001a48da01007387 */ /* 0x0007f60000100a00 */
        /* <DEDUP_REMOVED lines=19> */
[----:B------:R-:W-:Y:S04]  /*54bb0*/  STL.64 [R1+0x19e0], R80 ;  /* 0x0019e05001007387 */ /* 0x000fe80000100a00 */
[----:B------:R1:W-:Y:S04]  /*54bc0*/  STL.64 [R1+0x19e8], R82 ;  /* 0x0019e85201007387 */ /* 0x0003e80000100a00 */
[----:B------:R-:W-:Y:S04]  /*54bd0*/  STL.64 [R1+0x19d0], R76 ;  /* 0x0019d04c01007387 */ /* 0x000fe80000100a00 */
[----:B------:R2:W-:Y:S01]  /*54be0*/  STL.64 [R1+0x19d8], R78 ;  /* 0x0019d84e01007387 */ /* 0x0005e20000100a00 */
[----:B-1----:R-:W-:Y:S08]  /*54bf0*/  HMMA.1688.F32.TF32 R80, R152, R162, R96 ;  /* 0x000000a29850723c */ /* 0x002ff00000081060 */
[C---:B--2---:R-:W-:Y:S01]  /*54c00*/  HMMA.1688.F32.TF32 R76, R156.reuse, R74, R100 ;  /* 0x0000004a9c4c723c */ /* 0x044fe20000081064 */
[----:B------:R-:W-:Y:S04]  /*54c10*/  STL.64 [R1+0x19c0], R84 ;  /* 0x0019c05401007387 */ /* 0x000fe80000100a00 */
[----:B------:R-:W-:Y:S04]  /*54c20*/  STL.64 [R1+0x19c8], R86 ;  /* 0x0019c85601007387 */ /* 0x000fe80000100a00 */
[----:B------:R-:W2:Y:S06]  /*54c30*/  LDL.LU R224, [R1+0xb90] ;  /* 0x000b900001e07983 */ /* 0x000eac0000300800 */
[----:B------:R1:W-:Y:S04]  /*54c40*/  STL.64 [R1+0x19b0], R80 ;  /* 0x0019b05001007387 */ /* 0x0003e80000100a00 */
[----:B------:R3:W-:Y:S04]  /*54c50*/  STL.64 [R1+0x19b8], R82 ;  /* 0x0019b85201007387 */ /* 0x0007e80000100a00 */
        /* <DEDUP_REMOVED lines=65> */
[C---:B--2---:R-:W-:Y:S08]  /*55070*/  HMMA.1688.F32.TF32 R100, R156.reuse, R66, R100 ;  /* 0x000000429c64723c */ /* 0x044ff00000081064 */
[C---:B---3--:R-:W-:Y:S11]  /*55080*/  HMMA.1688.F32.TF32 R104, R156.reuse, R70, R104 ;  /* 0x000000469c68723c */ /* 0x048ff60000081068 */
[----:B------:R-:W-:Y:S11]  /*55090*/  @!UPT UIADD3 URZ, URZ, URZ, URZ ;  /* 0x0000003f3f3ff290 */ /* 0x000ff6000fffe03f */
[----:B------:R-:W-:Y:S01]  /*550a0*/  @!UPT UIADD3 URZ, URZ, URZ, URZ ;  /* 0x0000003f3f3ff290 */ /* 0x000fe2000fffe03f */
[----:B------:R-:W-:Y:S01]  /*550b0*/  STL.64 [R1+0x5e0], R104 ;  /* 0x0005e06801007387 */ /* 0x000fe20000100a00 */
[C---:B----4-:R-:W-:Y:S03]  /*550c0*/  HMMA.1688.F32.TF32 R232, R156.reuse, R62, R232 ;  /* 0x0000003e9ce8723c */ /* 0x050fe600000810e8 */
[----:B------:R2:W-:Y:S04]  /*550d0*/  STL.64 [R1+0x5e8], R106 ;  /* 0x0005e86a01007387 */ /* 0x0005e80000100a00 */
        /* <DEDUP_REMOVED lines=8> */
[----:B----4-:R-:W4:Y:S04]  /*55160*/  LDL.LU R64, [R1+0x2550] ;  /* 0x0025500001407983 */ /* 0x010f280000300800 */
[----:B------:R-:W4:Y:S04]  /*55170*/  LDL.LU R65, [R1+0x2554] ;  /* 0x0025540001417983 */ /* 0x000f280000300800 */
[----:B------:R-:W4:Y:S04]  /*55180*/  LDL.LU R66, [R1+0x2558] ;  /* 0x0025580001427983 */ /* 0x000f280000300800 */
[----:B------:R-:W4:Y:S04]  /*55190*/  LDL.LU R67, [R1+0x255c] ;  /* 0x00255c0001437983 */ /* 0x000f280000300800 */
[----:B------:R1:W-:Y:S04]  /*551a0*/  STL.64 [R1+0x600], R232 ;  /* 0x000600e801007387 */ /* 0x0003e80000100a00 */
[----:B------:R1:W-:Y:S04]  /*551b0*/  STL.64 [R1+0x608], R234 ;  /* 0x000608ea01007387 */ /* 0x0003e80000100a00 */
[----:B-1----:R-:W2:Y:S04]  /*551c0*/  LDL.LU R232, [R1+0x2aa0] ;  /* 0x002aa00001e87983 */ /* 0x002ea80000300800 */
[----:B------:R-:W2:Y:S04]  /*551d0*/  LDL.LU R233, [R1+0x2aa4] ;  /* 0x002aa40001e97983 */ /* 0x000ea80000300800 */
[----:B------:R-:W2:Y:S04]  /*551e0*/  LDL.LU R234, [R1+0x2aa8] ;  /* 0x002aa80001ea7983 */ /* 0x000ea80000300800 */
[----:B------:R-:W2:Y:S04]  /*551f0*/  LDL.LU R235, [R1+0x2aac] ;  /* 0x002aac0001eb7983 */ /* 0x000ea80000300800 */
[----:B------:R-:W-:Y:S04]  /*55200*/  STL.64 [R1+0x3808], R62 ;  /* 0x0038083e01007387 */ /* 0x000fe80000100a00 */
[----:B------:R1:W-:Y:S04]  /*55210*/  STL.64 [R1+0x3800], R60 ;  /* 0x0038003c01007387 */ /* 0x0003e80000100a00 */
[----:B-1----:R-:W2:Y:S04]  /*55220*/  LDL.LU R60, [R1+0x25e0] ;  /* 0x0025e000013c7983 */ /* 0x002ea80000300800 */
[----:B------:R-:W2:Y:S04]  /*55230*/  LDL.LU R61, [R1+0x25e4] ;  /* 0x0025e400013d7983 */ /* 0x000ea80000300800 */
[----:B------:R-:W2:Y:S04]  /*55240*/  LDL.LU R62, [R1+0x25e8] ;  /* 0x0025e800013e7983 */ /* 0x000ea80000300800 */
[----:B------:R-:W2:Y:S04]  /*55250*/  LDL.LU R63, [R1+0x25ec] ;  /* 0x0025ec00013f7983 */ /* 0x000ea80000300800 */
[----:B------:R-:W-:Y:S04]  /*55260*/  STL.64 [R1+0x37f8], R58 ;  /* 0x0037f83a01007387 */ /* 0x000fe80000100a00 */
[----:B------:R1:W-:Y:S01]  /*55270*/  STL.64 [R1+0x37f0], R56 ;  /* 0x0037f03801007387 */ /* 0x0003e20000100a00 */
[C---:B----4-:R-:W-:Y:S08]  /*55280*/  HMMA.1688.F32.TF32 R64, R156.reuse, R54, R64 ;  /* 0x000000369c40723c */ /* 0x050ff00000081040 */
[C---:B--2---:R-:W-:Y:S08]  /*55290*/  HMMA.1688.F32.TF32 R60, R156.reuse, R58, R60 ;  /* 0x0000003a9c3c723c */ /* 0x044ff0000008103c */
[C---:B-1----:R-:W-:Y:S11]  /*552a0*/  HMMA.1688.F32.TF32 R56, R156.reuse, R46, R96 ;  /* 0x0000002e9c38723c */ /* 0x042ff60000081060 */
[----:B------:R-:W-:Y:S04]  /*552b0*/  @!UPT UIADD3 URZ, URZ, URZ, URZ ;  /* 0x0000003f3f3ff290 */ /* 0x000fe8000fffe03f */
[----:B------:R-:W-:Y:S04]  /*552c0*/  STL.64 [R1+0x5f0], R60 ;  /* 0x0005f03c01007387 */ /* 0x000fe80000100a00 */
[----:B------:R1:W-:Y:S02]  /*552d0*/  STL.64 [R1+0x5f8], R62 ;  /* 0x0005f83e01007387 */ /* 0x0003e40000100a00 */
[C---:B-1----:R-:W-:Y:S02]  /*552e0*/  HMMA.1688.F32.TF32 R60, R156.reuse, R50, R152 ;  /* 0x000000329c3c723c */ /* 0x042fe40000081098 */
[----:B------:R-:W-:Y:S04]  /*552f0*/  STL.64 [R1+0x620], R64 ;  /* 0x0006204001007387 */ /* 0x000fe80000100a00 */
[----:B------:R1:W-:Y:S02]  /*55300*/  STL.64 [R1+0x628], R66 ;  /* 0x0006284201007387 */ /* 0x0003e40000100a00 */
[C---:B-1----:R-:W-:Y:S11]  /*55310*/  HMMA.1688.F32.TF32 R64, R156.reuse, R42, R92 ;  /* 0x0000002a9c40723c */ /* 0x042ff6000008105c */
[----:B------:R-:W-:Y:S04]  /*55320*/  @!UPT UIADD3 URZ, URZ, URZ, URZ ;  /* 0x0000003f3f3ff290 */ /* 0x000fe8000fffe03f */
        /* <DEDUP_REMOVED lines=35> */
[C---:B---3--:R-:W-:Y:S08]  /*55560*/  HMMA.1688.F32.TF32 R60, R156.reuse, R214, R100 ;  /* 0x000000d69c3c723c */ /* 0x048ff00000081064 */
[C---:B-1----:R-:W-:Y:S03]  /*55570*/  HMMA.1688.F32.TF32 R56, R156.reuse, R210, R104 ;  /* 0x000000d29c38723c */ /* 0x042fe60000081068 */
        /* <DEDUP_REMOVED lines=40> */
[----:B------:R-:W3:Y:S04]  /*55800*/  LDL.LU R220, [R1+0xa50] ;  /* 0x000a500001dc7983 */ /* 0x000ee80000300800 */
        /* <DEDUP_REMOVED lines=96> */
[----:B------:R-:W2:Y:S01]  /*55e10*/  LDL.LU R67, [R1+0x2a3c] ;  /* 0x002a3c0001437983 */ /* 0x000ea20000300800 */
[C---:B------:R-:W-:Y:S03]  /*55e20*/  HMMA.1688.F32.TF32 R224, R76.reuse, R74, R232 ;  /* 0x0000004a4ce0723c */ /* 0x040fe600000810e8 */
        /* <DEDUP_REMOVED lines=21> */
[----:B------:R1:W-:Y:S04]  /*55f80*/  STL.64 [R1+0x35f0], R224 ;  /* 0x0035f0e001007387 */ /* 0x0003e80000100a00 */
[----:B-1----:R-:W3:Y:S04]  /*55f90*/  LDL.LU R224, [R1+0x25f0] ;  /* 0x0025f00001e07983 */ /* 0x002ee80000300800 */
        /* <DEDUP_REMOVED lines=22> */
[----:B-1----:R-:W4:Y:S01]  /*56100*/  LDL.LU.64 R58, [R1+0x37f8] ;  /* 0x0037f800013a7983 */ /* 0x002f220000300a00 */
[C---:B---3--:R-:W-:Y:S03]  /*56110*/  HMMA.1688.F32.TF32 R232, R76.reuse, R54, R232 ;  /* 0x000000364ce8723c */ /* 0x048fe600000810e8 */
[----:B------:R-:W3:Y:S05]  /*56120*/  LDL.LU.64 R56, [R1+0x37f0] ;  /* 0x0037f00001387983 */ /* 0x000eea0000300a00 */
[C---:B------:R-:W-:Y:S08]  /*56130*/  HMMA.1688.F32.TF32 R224, R76.reuse, R50, R224 ;  /* 0x000000324ce0723c */ /* 0x040ff000000810e0 */
[C---:B------:R-:W-:Y:S08]  /*56140*/  HMMA.1688.F32.TF32 R156, R76.reuse, R46, R156 ;  /* 0x0000002e4c9c723c */ /* 0x040ff0000008109c */
[C---:B------:R-:W-:Y:S08]  /*56150*/  HMMA.1688.F32.TF32 R236, R76.reuse, R42, R236 ;  /* 0x0000002a4cec723c */ /* 0x040ff000000810ec */
[C---:B----4-:R-:W-:Y:S11]  /*56160*/  HMMA.1688.F32.TF32 R228, R76.reuse, R58, R228 ;  /* 0x0000003a4ce4723c */ /* 0x050ff600000810e4 */
[----:B------:R-:W-:Y:S11]  /*56170*/  @!UPT UIADD3 URZ, URZ, URZ, URZ ;  /* 0x0000003f3f3ff290 */ /* 0x000ff6000fffe03f */
[----:B------:R-:W-:Y:S01]  /*56180*/  @!UPT UIADD3 URZ, URZ, URZ, URZ ;  /* 0x0000003f3f3ff290 */ /* 0x000fe2000fffe03f */
[----:B------:R-:W-:Y:S04]  /*56190*/  STL.64 [R1+0x110], R228 ;  /* 0x000110e401007387 */ /* 0x000fe80000100a00 */
[----:B------:R1:W-:Y:S04]  /*561a0*/  STL.64 [R1+0x118], R230 ;  /* 0x000118e601007387 */ /* 0x0003e80000100a00 */
        /* <DEDUP_REMOVED lines=8> */
[----:B------:R-:W-:Y:S04]  /*56230*/  STL.64 [R1+0x2e0], R156 ;  /* 0x0002e09c01007387 */ /* 0x000fe80000100a00 */
[----:B------:R3:W-:Y:S01]  /*56240*/  STL.64 [R1+0x2e8], R158 ;  /* 0x0002e89e01007387 */ /* 0x0007e20000100a00 */
[C---:B-1----:R-:W-:Y:S08]  /*56250*/  HMMA.1688.F32.TF32 R224, R76.reuse, R38, R148 ;  /* 0x000000264ce0723c */ /* 0x042ff00000081094 */
[C---:B---3--:R-:W-:Y:S08]  /*56260*/  HMMA.1688.F32.TF32 R156, R76.reuse, R34, R144 ;  /* 0x000000224c9c723c */ /* 0x048ff00000081090 */
        /* <DEDUP_REMOVED lines=62> */
[----:B------:R-:W-:Y:S04]  /*56650*/  STL.64 [R1+0x15a0], R88 ;  /* 0x0015a05801007387 */ /* 0x000fe80000100a00 */
[----:B------:R-:W-:Y:S04]  /*56660*/  STL.64 [R1+0x15a8], R90 ;  /* 0x0015a85a01007387 */ /* 0x000fe80000100a00 */
[----:B------:R-:W3:Y:S01]  /*56670*/  LDL.LU R248, [R1+0xd00] ;  /* 0x000d000001f87983 */ /* 0x000ee20000300800 */
[----:B--2---:R-:W-:Y:S03]  /*56680*/  HMMA.1688.F32.TF32 R76, R76, R162, R232 ;  /* 0x000000a24c4c723c */ /* 0x004fe600000810e8 */
[----:B------:R1:W-:Y:S04]  /*56690*/  STL.64 [R1+0x1590], R84 ;  /* 0x0015905401007387 */ /* 0x0003e80000100a00 */
[----:B------:R2:W-:Y:S11]  /*566a0*/  STL.64 [R1+0x1598], R86 ;  /* 0x0015985601007387 */ /* 0x0005f60000100a00 */
[----:B------:R-:W-:Y:S05]  /*566b0*/  @!UPT UIADD3 URZ, URZ, URZ, URZ ;  /* 0x0000003f3f3ff290 */ /* 0x000fea000fffe03f */
        /* <DEDUP_REMOVED lines=101> */
[C---:B--2---:R-:W-:Y:S03]  /*56d10*/  HMMA.1688.F32.TF32 R96, R80.reuse, R214, R96 ;  /* 0x000000d65060723c */ /* 0x044fe60000081060 */
[----:B------:R-:W-:Y:S04]  /*56d20*/  LDS R76, [R3+0xc580] ;  /* 0x00c58000034c7984 */ /* 0x000fe80000000800 */
[----:B------:R-:W-:Y:S01]  /*56d30*/  LDS R78, [R3+0xe580] ;  /* 0x00e58000034e7984 */ /* 0x000fe20000000800 */
[C---:B------:R-:W-:Y:S03]  /*56d40*/  HMMA.1688.F32.TF32 R92, R80.reuse, R210, R92 ;  /* 0x000000d2505c723c */ /* 0x040fe6000008105c */
[----:B------:R-:W-:Y:S04]  /*56d50*/  LDS R77, [R240+0xc580] ;  /* 0x00c58000f04d7984 */ /* 0x000fe80000000800 */
[----:B------:R-:W1:Y:S01]  /*56d60*/  LDS R79, [R240+0xe580] ;  /* 0x00e58000f04f7984 */ /* 0x000e620000000800 */
[C---:B---3--:R-:W-:Y:S08]  /*56d70*/  HMMA.1688.F32.TF32 R84, R80.reuse, R202, R84 ;  /* 0x000000ca5054723c */ /* 0x048ff00000081054 */
[C---:B----4-:R-:W-:Y:S11]  /*56d80*/  HMMA.1688.F32.TF32 R220, R80.reuse, R74, R220 ;  /* 0x0000004a50dc723c */ /* 0x050ff600000810dc */
[----:B------:R-:W-:Y:S11]  /*56d90*/  @!UPT UIADD3 URZ, URZ, URZ, URZ ;  /* 0x0000003f3f3ff290 */ /* 0x000ff6000fffe03f */
[----:B------:R-:W-:Y:S01]  /*56da0*/  @!UPT UIADD3 URZ, URZ, URZ, URZ ;  /* 0x0000003f3f3ff290 */ /* 0x000fe2000fffe03f */
[----:B------:R-:W-:Y:S04]  /*56db0*/  STL.64 [R1+0x3608], R222 ;  /* 0x003608de01007387 */ /* 0x000fe80000100a00 */
[----:B------:R2:W-:Y:S01]  /*56dc0*/  STL.64 [R1+0x3600], R220 ;  /* 0x003600dc01007387 */ /* 0x0005e20000100a00 */
[C---:B------:R-:W-:Y:S08]  /*56dd0*/  HMMA.1688.F32.TF32 R232, R80.reuse, R70, R224 ;  /* 0x0000004650e8723c */ /* 0x040ff000000810e0 */
[C---:B------:R-:W-:Y:S08]  /*56de0*/  HMMA.1688.F32.TF32 R224, R80.reuse, R66, R156 ;  /* 0x0000004250e0723c */ /* 0x040ff0000008109c */
[C---:B--2---:R-:W-:Y:S08]  /*56df0*/  HMMA.1688.F32.TF32 R220, R80.reuse, R62, R236 ;  /* 0x0000003e50dc723c */ /* 0x044ff000000810ec */
        /* <DEDUP_REMOVED lines=59> */
[----:B--2---:R-:W-:Y:S07]  /*571b0*/  HMMA.1688.F32.TF32 R84, R80, R190, R216 ;  /* 0x000000be5054723c */ /* 0x004fee00000810d8 */
        /* <DEDUP_REMOVED lines=86> */
[C---:B-1----:R-:W-:Y:S08]  /*57720*/  HMMA.1688.F32.TF32 R108, R76.reuse, R58, R108 ;  /* 0x0000003a4c6c723c */ /* 0x042ff0000008106c */
[----:B--2---:R-:W-:Y:S08]  /*57730*/  HMMA.1688.F32.TF32 R112, R76, R62, R112 ;  /* 0x0000003e4c70723c */ /* 0x004ff00000081070 */
[C---:B---3--:R-:W-:Y:S08]  /*57740*/  HMMA.1688.F32.TF32 R124, R80.reuse, R166, R124 ;  /* 0x000000a6507c723c */ /* 0x048ff0000008107c */
[C---:B----4-:R-:W-:Y:S08]  /*57750*/  HMMA.1688.F32.TF32 R128, R80.reuse, R170, R128 ;  /* 0x000000aa5080723c */ /* 0x050ff00000081080 */
[C---:B------:R-:W-:Y:S08]  /*57760*/  HMMA.1688.F32.TF32 R132, R80.reuse, R174, R132 ;  /* 0x000000ae5084723c */ /* 0x040ff00000081084 */
[C---:B------:R-:W-:Y:S08]  /*57770*/  HMMA.1688.F32.TF32 R140, R80.reuse, R182, R140 ;  /* 0x000000b6508c723c */ /* 0x040ff0000008108c */
[C---:B------:R-:W-:Y:S08]  /*57780*/  HMMA.1688.F32.TF32 R144, R80.reuse, R186, R144 ;  /* 0x000000ba5090723c */ /* 0x040ff00000081090 */
        /* <DEDUP_REMOVED lines=37> */
[----:B------:R-:W-:Y:S01]  /*579e0*/  LDS R82, [R3+0xe600] ;  /* 0x00e6000003527984 */ /* 0x000fe20000000800 */
[C---:B-1----:R-:W-:Y:S03]  /*579f0*/  HMMA.1688.F32.TF32 R48, R76.reuse, R46, R152 ;  /* 0x0000002e4c30723c */ /* 0x042fe60000081098 */
[----:B------:R-:W-:Y:S04]  /*57a00*/  STL.64 [R1+0x190], R100 ;  /* 0x0001906401007387 */ /* 0x000fe80000100a00 */
[----:B------:R-:W-:Y:S04]  /*57a10*/  STL.64 [R1+0x198], R102 ;  /* 0x0001986601007387 */ /* 0x000fe80000100a00 */
[----:B------:R-:W-:Y:S04]  /*57a20*/  STL.64 [R1+0x37b8], R46 ;  /* 0x0037b82e01007387 */ /* 0x000fe80000100a00 */
[----:B------:R1:W-:Y:S01]  /*57a30*/  STL.64 [R1+0x37b0], R44 ;  /* 0x0037b02c01007387 */ /* 0x0003e20000100a00 */
[C---:B------:R-:W-:Y:S03]  /*57a40*/  HMMA.1688.F32.TF32 R84, R76.reuse, R30, R84 ;  /* 0x0000001e4c54723c */ /* 0x040fe60000081054 */
[----:B------:R-:W-:Y:S04]  /*57a50*/  LDS R81, [R240+0xc600] ;  /* 0x00c60000f0517984 */ /* 0x000fe80000000800 */
[----:B------:R-:W2:Y:S04]  /*57a60*/  LDS R83, [R240+0xe600] ;  /* 0x00e60000f0537984 */ /* 0x000ea80000000800 */
[----:B------:R-:W-:Y:S01]  /*57a70*/  STL.64 [R1+0x280], R48 ;  /* 0x0002803001007387 */ /* 0x000fe20000100a00 */
[C---:B-1----:R-:W-:Y:S03]  /*57a80*/  HMMA.1688.F32.TF32 R44, R76.reuse, R34, R88 ;  /* 0x000000224c2c723c */ /* 0x042fe60000081058 */
[----:B------:R1:W-:Y:S05]  /*57a90*/  STL.64 [R1+0x288], R50 ;  /* 0x0002883201007387 */ /* 0x0003ea0000100a00 */
[C---:B-1----:R-:W-:Y:S01]  /*57aa0*/  HMMA.1688.F32.TF32 R48, R76.reuse, R38, R92 ;  /* 0x000000264c30723c */ /* 0x042fe2000008105c */
[----:B------:R-:W-:Y:S04]  /*57ab0*/  STL.64 [R1+0x270], R96 ;  /* 0x0002706001007387 */ /* 0x000fe80000100a00 */
[----:B------:R-:W-:Y:S11]  /*57ac0*/  STL.64 [R1+0x278], R98 ;  /* 0x0002786201007387 */ /* 0x000ff60000100a00 */
[----:B------:R-:W-:Y:S07]  /*57ad0*/  @!UPT UIADD3 URZ, URZ, URZ, URZ ;  /* 0x0000003f3f3ff290 */ /* 0x000fee000fffe03f */
[----:B------:R-:W-:Y:S04]  /*57ae0*/  STL.64 [R1+0x360], R48 ;  /* 0x0003603001007387 */ /* 0x000fe80000100a00 */
[----:B------:R1:W-:Y:S04]  /*57af0*/  STL.64 [R1+0x368], R50 ;  /* 0x0003683201007387 */ /* 0x0003e80000100a00 */
[----:B------:R-:W-:Y:S04]  /*57b00*/  STL.64 [R1+0x350], R44 ;  /* 0x0003502c01007387 */ /* 0x000fe80000100a00 */
[----:B------:R3:W-:Y:S01]  /*57b10*/  STL.64 [R1+0x358], R46 ;  /* 0x0003582e01007387 */ /* 0x0007e20000100a00 */
[C---:B-1----:R-:W-:Y:S08]  /*57b20*/  HMMA.1688.F32.TF32 R48, R76.reuse, R26, R244 ;  /* 0x0000001a4c30723c */ /* 0x042ff000000810f4 */
[C---:B---3--:R-:W-:Y:S01]  /*57b30*/  HMMA.1688.F32.TF32 R44, R76.reuse, R22, R248 ;  /* 0x000000164c2c723c */ /* 0x048fe200000810f8 */
[----:B------:R1:W-:Y:S04]  /*57b40*/  STL.64 [R1+0x420], R84 ;  /* 0x0004205401007387 */ /* 0x0003e80000100a00 */
[----:B------:R3:W-:Y:S04]  /*57b50*/  STL.64 [R1+0x428], R86 ;  /* 0x0004285601007387 */ /* 0x0007e80000100a00 */
[----:B-1----:R-:W4:Y:S06]  /*57b60*/  LDL.LU R84, [R1+0x2be0] ;  /* 0x002be00001547983 */ /* 0x002f2c0000300800 */
[----:B------:R-:W-:Y:S04]  /*57b70*/  STL.64 [R1+0x410], R48 ;  /* 0x0004103001007387 */ /* 0x000fe80000100a00 */
[----:B------:R1:W-:Y:S04]  /*57b80*/  STL.64 [R1+0x418], R50 ;  /* 0x0004183201007387 */ /* 0x0003e80000100a00 */
[----:B------:R-:W-:Y:S04]  /*57b90*/  STL.64 [R1+0x4d0], R44 ;  /* 0x0004d02c01007387 */ /* 0x000fe80000100a00 */
[----:B------:R1:W-:Y:S04]  /*57ba0*/  STL.64 [R1+0x4d8], R46 ;  /* 0x0004d82e01007387 */ /* 0x0003e80000100a00 */
        /* <DEDUP_REMOVED lines=74> */
[----:B------:R-:W4:Y:S03]  /*58050*/  LDL.LU R107, [R1+0xf1c] ;  /* 0x000f1c00016b7983 */ /* 0x000f260000300800 */
[----:B------:R-:W4:Y:S01]  /*58060*/  LDL.LU R92, [R1+0x2cb0] ;  /* 0x002cb000015c7983 */ /* 0x000f220000300800 */
[----:B------:R-:W4:Y:S02]  /*58070*/  LDL.LU R93, [R1+0x2cb4] ;  /* 0x002cb400015d7983 */ /* 0x000f240000300800 */
[----:B------:R-:W4:Y:S02]  /*58080*/  LDL.LU R94, [R1+0x2cb8] ;  /* 0x002cb800015e7983 */ /* 0x000f240000300800 */
[----:B------:R-:W4:Y:S01]  /*58090*/  LDL.LU R95, [R1+0x2cbc] ;  /* 0x002cbc00015f7983 */ /* 0x000f220000300800 */
        /* <DEDUP_REMOVED lines=12> */
[C---:B--2---:R-:W-:Y:S08]  /*58160*/  HMMA.1688.F32.TF32 R100, R76.reuse, R170, R100 ;  /* 0x000000aa4c64723c */ /* 0x044ff00000081064 */
[C---:B---3--:R-:W-:Y:S08]  /*58170*/  HMMA.1688.F32.TF32 R112, R76.reuse, R182, R112 ;  /* 0x000000b64c70723c */ /* 0x048ff00000081070 */
[C---:B----4-:R-:W-:Y:S08]  /*58180*/  HMMA.1688.F32.TF32 R124, R76.reuse, R194, R124 ;  /* 0x000000c24c7c723c */ /* 0x050ff0000008107c */
[C---:B-1----:R-:W-:Y:S08]  /*58190*/  HMMA.1688.F32.TF32 R48, R76.reuse, R14, R156 ;  /* 0x0000000e4c30723c */ /* 0x042ff0000008109c */
[C---:B------:R-:W-:Y:S08]  /*581a0*/  HMMA.1688.F32.TF32 R216, R76.reuse, R18, R224 ;  /* 0x000000124cd8723c */ /* 0x040ff000000810e0 */
[C---:B------:R-:W-:Y:S08]  /*581b0*/  HMMA.1688.F32.TF32 R44, R76.reuse, R10, R236 ;  /* 0x0000000a4c2c723c */ /* 0x040ff000000810ec */
[C---:B------:R-:W-:Y:S07]  /*581c0*/  HMMA.1688.F32.TF32 R148, R76.reuse, R6, R148 ;  /* 0x000000064c94723c */ /* 0x040fee0000081094 */
[----:B------:R-:W-:Y:S01]  /*581d0*/  STL.64 [R1+0x4c0], R216 ;  /* 0x0004c0d801007387 */ /* 0x000fe20000100a00 */
[----:B------:R-:W-:Y:S02]  /*581e0*/  STL.64 [R1+0x4c8], R218 ;  /* 0x0004c8da01007387 */ /* 0x000fe40000100a00 */
[----:B------:R-:W-:Y:S02]  /*581f0*/  STL.64 [R1+0x550], R48 ;  /* 0x0005503001007387 */ /* 0x000fe40000100a00 */
[----:B------:R1:W-:Y:S02]  /*58200*/  STL.64 [R1+0x558], R50 ;  /* 0x0005583201007387 */ /* 0x0003e40000100a00 */
[C---:B-1----:R-:W-:Y:S01]  /*58210*/  HMMA.1688.F32.TF32 R48, R76.reuse, R214, R144 ;  /* 0x000000d64c30723c */ /* 0x042fe20000081090 */
[----:B------:R-:W-:Y:S01]  /*58220*/  STL.64 [R1+0x540], R44 ;  /* 0x0005402c01007387 */ /* 0x000fe20000100a00 */
[----:B------:R1:W-:Y:S06]  /*58230*/  STL.64 [R1+0x548], R46 ;  /* 0x0005482e01007387 */ /* 0x0003ec0000100a00 */
[C---:B-1----:R-:W-:Y:S01]  /*58240*/  HMMA.1688.F32.TF32 R44, R76.reuse, R210, R140 ;  /* 0x000000d24c2c723c */ /* 0x042fe2000008108c */
[----:B------:R-:W-:Y:S01]  /*58250*/  STL.64 [R1+0x800], R148 ;  /* 0x0008009401007387 */ /* 0x000fe20000100a00 */
[----:B------:R-:W-:Y:S06]  /*58260*/  STL.64 [R1+0x808], R150 ;  /* 0x0008089601007387 */ /* 0x000fec0000100a00 */
[C---:B------:R-:W-:Y:S07]  /*58270*/  HMMA.1688.F32.TF32 R136, R76.reuse, R206, R136 ;  /* 0x000000ce4c88723c */ /* 0x040fee0000081088 */
[----:B------:R-:W-:Y:S01]  /*58280*/  STL.64 [R1+0x13a0], R48 ;  /* 0x0013a03001007387 */ /* 0x000fe20000100a00 */
[----:B------:R1:W-:Y:S02]  /*58290*/  STL.64 [R1+0x13a8], R50 ;  /* 0x0013a83201007387 */ /* 0x0003e40000100a00 */
[C---:B-1----:R-:W-:Y:S05]  /*582a0*/  HMMA.1688.F32.TF32 R48, R76.reuse, R202, R132 ;  /* 0x000000ca4c30723c */ /* 0x042fea0000081084 */
[----:B------:R-:W-:Y:S01]  /*582b0*/  STL.64 [R1+0x1390], R44 ;  /* 0x0013902c01007387 */ /* 0x000fe20000100a00 */
[----:B------:R1:W-:Y:S02]  /*582c0*/  STL.64 [R1+0x1398], R46 ;  /* 0x0013982e01007387 */ /* 0x0003e40000100a00 */
[C---:B-1----:R-:W-:Y:S05]  /*582d0*/  HMMA.1688.F32.TF32 R44, R76.reuse, R198, R128 ;  /* 0x000000c64c2c723c */ /* 0x042fea0000081080 */
[----:B------:R-:W-:Y:S01]  /*582e0*/  STL.64 [R1+0x1380], R136 ;  /* 0x0013808801007387 */ /* 0x000fe20000100a00 */
[----:B------:R-:W-:Y:S09]  /*582f0*/  STL.64 [R1+0x1388], R138 ;  /* 0x0013888a01007387 */ /* 0x000ff20000100a00 */
[----:B------:R-:W-:Y:S01]  /*58300*/  STL.64 [R1+0xdd0], R48 ;  /* 0x000dd03001007387 */ /* 0x000fe20000100a00 */
[----:B------:R1:W-:Y:S02]  /*58310*/  STL.64 [R1+0xdd8], R50 ;  /* 0x000dd83201007387 */ /* 0x0003e40000100a00 */
[C---:B-1----:R-:W-:Y:S05]  /*58320*/  HMMA.1688.F32.TF32 R48, R76.reuse, R190, R120 ;  /* 0x000000be4c30723c */ /* 0x042fea0000081078 */
[----:B------:R-:W-:Y:S01]  /*58330*/  STL.64 [R1+0x1370], R44 ;  /* 0x0013702c01007387 */ /* 0x000fe20000100a00 */
[----:B------:R1:W-:Y:S02]  /*58340*/  STL.64 [R1+0x1378], R46 ;  /* 0x0013782e01007387 */ /* 0x0003e40000100a00 */
[C---:B-1----:R-:W-:Y:S01]  /*58350*/  HMMA.1688.F32.TF32 R44, R76.reuse, R186, R116 ;  /* 0x000000ba4c2c723c */ /* 0x042fe20000081074 */
[----:B------:R-:W-:Y:S01]  /*58360*/  STL.64 [R1+0x1350], R124 ;  /* 0x0013507c01007387 */ /* 0x000fe20000100a00 */
[----:B------:R-:W-:Y:S11]  /*58370*/  STL.64 [R1+0x1358], R126 ;  /* 0x0013587e01007387 */ /* 0x000ff60000100a00 */
[----:B------:R-:W-:Y:S02]  /*58380*/  @!UPT UIADD3 URZ, URZ, URZ, URZ ;  /* 0x0000003f3f3ff290 */ /* 0x000fe4000fffe03f */
[----:B------:R-:W-:Y:S01]  /*58390*/  STL.64 [R1+0x1330], R48 ;  /* 0x0013303001007387 */ /* 0x000fe20000100a00 */
[----:B------:R1:W-:Y:S02]  /*583a0*/  STL.64 [R1+0x1338], R50 ;  /* 0x0013383201007387 */ /* 0x0003e40000100a00 */
[C---:B-1----:R-:W-:Y:S05]  /*583b0*/  HMMA.1688.F32.TF32 R48, R76.reuse, R178, R108 ;  /* 0x000000b24c30723c */ /* 0x042fea000008106c */
[----:B------:R-:W-:Y:S01]  /*583c0*/  STL.64 [R1+0x1310], R44 ;  /* 0x0013102c01007387 */ /* 0x000fe20000100a00 */
[----:B------:R1:W-:Y:S02]  /*583d0*/  STL.64 [R1+0x1318], R46 ;  /* 0x0013182e01007387 */ /* 0x0003e40000100a00 */
[----:B-1----:R-:W-:Y:S01]  /*583e0*/  HMMA.1688.F32.TF32 R44, R76, R174, R104 ;  /* 0x000000ae4c2c723c */ /* 0x002fe20000081068 */
[----:B------:R-:W-:Y:S01]  /*583f0*/  STL.64 [R1+0x12f0], R112 ;  /* 0x0012f07001007387 */ /* 0x000fe20000100a00 */
[----:B------:R-:W-:Y:S06]  /*58400*/  STL.64 [R1+0x12f8], R114 ;  /* 0x0012f87201007387 */ /* 0x000fec0000100a00 */
[----:B------:R-:W-:Y:S07]  /*58410*/  HMMA.1688.F32.TF32 R156, R80, R74, R92 ;  /* 0x0000004a509c723c */ /* 0x000fee000008105c */
        /* <DEDUP_REMOVED lines=8> */
[C---:B------:R-:W-:Y:S01]  /*584a0*/  HMMA.1688.F32.TF32 R248, R80.reuse, R66, R248 ;  /* 0x0000004250f8723c */ /* 0x040fe200000810f8 */
[----:B------:R-:W-:Y:S04]  /*584b0*/  LDS R76, [R3+0xc680] ;  /* 0x00c68000034c7984 */ /* 0x000fe80000000800 */
[----:B------:R-:W-:Y:S04]  /*584c0*/  LDS R78, [R3+0xe680] ;  /* 0x00e68000034e7984 */ /* 0x000fe80000000800 */
[----:B------:R-:W-:Y:S04]  /*584d0*/  LDS R77, [R240+0xc680] ;  /* 0x00c68000f04d7984 */ /* 0x000fe80000000800 */
[----:B------:R-:W-:Y:S01]  /*584e0*/  STL.64 [R1+0xd40], R48 ;  /* 0x000d403001007387 */ /* 0x000fe20000100a00 */
[----:B------:R-:W-:Y:S02]  /*584f0*/  STL.64 [R1+0xd48], R50 ;  /* 0x000d483201007387 */ /* 0x000fe40000100a00 */
[----:B------:R-:W-:Y:S01]  /*58500*/  STL.64 [R1+0x3628], R158 ;  /* 0x0036289e01007387 */ /* 0x000fe20000100a00 */
[----:B------:R-:W1:Y:S04]  /*58510*/  LDS R79, [R240+0xe680] ;  /* 0x00e68000f04f7984 */ /* 0x000e680000000800 */
[----:B------:R-:W-:Y:S01]  /*58520*/  STL.64 [R1+0x12a0], R44 ;  /* 0x0012a02c01007387 */ /* 0x000fe20000100a00 */
[----:B------:R2:W-:Y:S02]  /*58530*/  STL.64 [R1+0x12a8], R46 ;  /* 0x0012a82e01007387 */ /* 0x0005e40000100a00 */
[C---:B--2---:R-:W-:Y:S01]  /*58540*/  HMMA.1688.F32.TF32 R44, R80.reuse, R70, R88 ;  /* 0x00000046502c723c */ /* 0x044fe20000081058 */
[----:B------:R-:W-:Y:S01]  /*58550*/  STL.64 [R1+0x3620], R156 ;  /* 0x0036209c01007387 */ /* 0x000fe20000100a00 */
[----:B------:R-:W-:Y:S06]  /*58560*/  STL.64 [R1+0x3638], R250 ;  /* 0x003638fa01007387 */ /* 0x000fec0000100a00 */
[C---:B------:R-:W-:Y:S11]  /*58570*/  HMMA.1688.F32.TF32 R48, R80.reuse, R62, R84 ;  /* 0x0000003e5030723c */ /* 0x040ff60000081054 */
[----:B------:R-:W-:Y:S04]  /*58580*/  @!UPT UIADD3 URZ, URZ, URZ, URZ ;  /* 0x0000003f3f3ff290 */ /* 0x000fe8000fffe03f */
[----:B------:R-:W-:Y:S01]  /*58590*/  STL.64 [R1], R44 ;  /* 0x0000002c01007387 */ /* 0x000fe20000100a00 */
[----:B------:R2:W-:Y:S02]  /*585a0*/  STL.64 [R1+0x8], R46 ;  /* 0x0000082e01007387 */ /* 0x0005e40000100a00 */
[C---:B--2---:R-:W-:Y:S01]  /*585b0*/  HMMA.1688.F32.TF32 R44, R80.reuse, R58, R244 ;  /* 0x0000003a502c723c */ /* 0x044fe200000810f4 */
[----:B------:R-:W-:Y:S01]  /*585c0*/  STL.64 [R1+0x3630], R248 ;  /* 0x003630f801007387 */ /* 0x000fe20000100a00 */
[----:B------:R-:W1:Y:S03]  /*585d0*/  LDL.LU R84, [R1+0x2d20] ;  /* 0x002d200001547983 */ /* 0x000e660000300800 */
[----:B------:R-:W-:Y:S02]  /*585e0*/  STL.64 [R1+0xc0], R48 ;  /* 0x0000c03001007387 */ /* 0x000fe40000100a00 */
[----:B------:R-:W-:Y:S11]  /*585f0*/  STL.64 [R1+0xc8], R50 ;  /* 0x0000c83201007387 */ /* 0x000ff60000100a00 */
[----:B------:R-:W-:Y:S05]  /*58600*/  @!UPT UIADD3 URZ, URZ, URZ, URZ ;  /* 0x0000003f3f3ff290 */ /* 0x000fea000fffe03f */
[----:B------:R2:W-:Y:S01]  /*58610*/  STL.64 [R1+0xb0], R44 ;  /* 0x0000b02c01007387 */ /* 0x0005e20000100a00 */
[----:B------:R3:W-:Y:S02]  /*58620*/  STL.64 [R1+0xb8], R46 ;  /* 0x0000b82e01007387 */ /* 0x0007e40000100a00 */
[----:B------:R-:W1:Y:S02]  /*58630*/  LDL.LU R85, [R1+0x2d24] ;  /* 0x002d240001557983 */ /* 0x000e640000300800 */
[----:B------:R-:W1:Y:S01]  /*58640*/  LDL.LU R86, [R1+0x2d28] ;  /* 0x002d280001567983 */ /* 0x000e620000300800 */
[----:B------:R-:W1:Y:S01]  /*58650*/  LDL.LU R87, [R1+0x2d2c] ;  /* 0x002d2c0001577983 */ /* 0x000e620000300800 */
        /* <DEDUP_REMOVED lines=72> */
[----:B--2---:R-:W2:Y:S02]  /*58ae0*/  LDL.LU R44, [R1+0x2ad0] ;  /* 0x002ad000012c7983 */ /* 0x004ea40000300800 */
[----:B------:R-:W2:Y:S02]  /*58af0*/  LDL.LU R45, [R1+0x2ad4] ;  /* 0x002ad400012d7983 */ /* 0x000ea40000300800 */
[----:B---3--:R-:W2:Y:S01]  /*58b00*/  LDL.LU R46, [R1+0x2ad8] ;  /* 0x002ad800012e7983 */ /* 0x008ea20000300800 */
[----:B------:R-:W2:Y:S01]  /*58b10*/  LDL.LU R47, [R1+0x2adc] ;  /* 0x002adc00012f7983 */ /* 0x000ea20000300800 */
[----:B------:R-:W3:Y:S02]  /*58b20*/  LDL.LU R48, [R1+0x2b30] ;  /* 0x002b300001307983 */ /* 0x000ee40000300800 */
[----:B------:R-:W3:Y:S02]  /*58b30*/  LDL.LU R49, [R1+0x2b34] ;  /* 0x002b340001317983 */ /* 0x000ee40000300800 */
[----:B------:R-:W3:Y:S01]  /*58b40*/  LDL.LU R50, [R1+0x2b38] ;  /* 0x002b380001327983 */ /* 0x000ee20000300800 */
[----:B------:R-:W3:Y:S01]  /*58b50*/  LDL.LU R51, [R1+0x2b3c] ;  /* 0x002b3c0001337983 */ /* 0x000ee20000300800 */
[----:B------:R-:W2:Y:S02]  /*58b60*/  LDL.LU R248, [R1+0x2a60] ;  /* 0x002a600001f87983 */ /* 0x000ea40000300800 */
[----:B------:R-:W2:Y:S02]  /*58b70*/  LDL.LU R249, [R1+0x2a64] ;  /* 0x002a640001f97983 */ /* 0x000ea40000300800 */
[----:B------:R-:W2:Y:S01]  /*58b80*/  LDL.LU R250, [R1+0x2a68] ;  /* 0x002a680001fa7983 */ /* 0x000ea20000300800 */
[----:B------:R-:W2:Y:S01]  /*58b90*/  LDL.LU R251, [R1+0x2a6c] ;  /* 0x002a6c0001fb7983 */ /* 0x000ea20000300800 */
        /* <DEDUP_REMOVED lines=28> */
[C---:B---3--:R-:W-:Y:S11]  /*58d60*/  HMMA.1688.F32.TF32 R48, R80.reuse, R54, R48 ;  /* 0x000000365030723c */ /* 0x048ff60000081030 */
[----:B------:R-:W-:Y:S11]  /*58d70*/  @!UPT UIADD3 URZ, URZ, URZ, URZ ;  /* 0x0000003f3f3ff290 */ /* 0x000ff6000fffe03f */
[----:B------:R-:W-:Y:S01]  /*58d80*/  @!UPT UIADD3 URZ, URZ, URZ, URZ ;  /* 0x0000003f3f3ff290 */ /* 0x000fe2000fffe03f */
[----:B------:R-:W-:Y:S01]  /*58d90*/  STL.64 [R1+0x180], R48 ;  /* 0x0001803001007387 */ /* 0x000fe20000100a00 */
[----:B------:R3:W-:Y:S03]  /*58da0*/  STL.64 [R1+0x188], R50 ;  /* 0x0001883201007387 */ /* 0x0007e60000100a00 */
[----:B---3--:R-:W2:Y:S01]  /*58db0*/  LDL.LU.64 R50, [R1+0x37c8] ;  /* 0x0037c80001327983 */ /* 0x008ea20000300a00 */
[----:B------:R-:W4:Y:S01]  /*58dc0*/  LDL.LU.64 R48, [R1+0x37c0] ;  /* 0x0037c00001307983 */ /* 0x000f220000300a00 */
[C---:B--2---:R-:W-:Y:S11]  /*58dd0*/  HMMA.1688.F32.TF32 R44, R80.reuse, R50, R44 ;  /* 0x00000032502c723c */ /* 0x044ff6000008102c */
[----:B------:R-:W-:Y:S11]  /*58de0*/  @!UPT UIADD3 URZ, URZ, URZ, URZ ;  /* 0x0000003f3f3ff290 */ /* 0x000ff6000fffe03f */
[----:B------:R-:W-:Y:S01]  /*58df0*/  @!UPT UIADD3 URZ, URZ, URZ, URZ ;  /* 0x0000003f3f3ff290 */ /* 0x000fe2000fffe03f */
[----:B------:R-:W-:Y:S01]  /*58e00*/  STL.64 [R1+0x170], R44 ;  /* 0x0001702c01007387 */ /* 0x000fe20000100a00 */
[----:B------:R2:W-:Y:S03]  /*58e10*/  STL.64 [R1+0x178], R46 ;  /* 0x0001782e01007387 */ /* 0x0005e60000100a00 */
[----:B--2---:R-:W2:Y:S01]  /*58e20*/  LDL.LU.64 R46, [R1+0x37b8] ;  /* 0x0037b800012e7983 */ /* 0x004ea20000300a00 */
[----:B------:R-:W4:Y:S02]  /*58e30*/  LDL.LU.64 R44, [R1+0x37b0] ;  /* 0x0037b000012c7983 */ /* 0x000f240000300a00 */
[C---:B----4-:R-:W-:Y:S08]  /*58e40*/  HMMA.1688.F32.TF32 R228, R80.reuse, R34, R228 ;  /* 0x0000002250e4723c */ /* 0x050ff000000810e4 */
[C---:B------:R-:W-:Y:S08]  /*58e50*/  HMMA.1688.F32.TF32 R96, R80.reuse, R170, R96 ;  /* 0x000000aa5060723c */ /* 0x040ff00000081060 */
[C---:B------:R-:W-:Y:S08]  /*58e60*/  HMMA.1688.F32.TF32 R92, R80.reuse, R166, R92 ;  /* 0x000000a6505c723c */ /* 0x040ff0000008105c */
[C---:B--2---:R-:W-:Y:S11]  /*58e70*/  HMMA.1688.F32.TF32 R248, R80.reuse, R46, R248 ;  /* 0x0000002e50f8723c */ /* 0x044ff600000810f8 */
[----:B------:R-:W-:Y:S11]  /*58e80*/  @!UPT UIADD3 URZ, URZ, URZ, URZ ;  /* 0x0000003f3f3ff290 */ /* 0x000ff6000fffe03f */
[----:B------:R-:W-:Y:S01]  /*58e90*/  @!UPT UIADD3 URZ, URZ, URZ, URZ ;  /* 0x0000003f3f3ff290 */ /* 0x000fe2000fffe03f */
[----:B------:R-:W-:Y:S01]  /*58ea0*/  STL.64 [R1+0x260], R248 ;  /* 0x000260f801007387 */ /* 0x000fe20000100a00 */
[----:B------:R2:W-:Y:S02]  /*58eb0*/  STL.64 [R1+0x268], R250 ;  /* 0x000268fa01007387 */ /* 0x0005e40000100a00 */
[C---:B--2---:R-:W-:Y:S08]  /*58ec0*/  HMMA.1688.F32.TF32 R248, R80.reuse, R42, R156 ;  /* 0x0000002a50f8723c */ /* 0x044ff0000008109c */
[C---:B------:R-:W-:Y:S08]  /*58ed0*/  HMMA.1688.F32.TF32 R156, R80.reuse, R38, R216 ;  /* 0x00000026509c723c */ /* 0x040ff000000810d8 */
[C---:B------:R-:W-:Y:S07]  /*58ee0*/  HMMA.1688.F32.TF32 R216, R80.reuse, R30, R220 ;  /* 0x0000001e50d8723c */ /* 0x040fee00000810dc */
[----:B------:R-:W-:Y:S01]  /*58ef0*/  STL.64 [R1+0x250], R248 ;  /* 0x000250f801007387 */ /* 0x000fe20000100a00 */
[----:B------:R-:W-:Y:S07]  /*58f00*/  STL.64 [R1+0x258], R250 ;  /* 0x000258fa01007387 */ /* 0x000fee0000100a00 */
[----:B------:R-:W-:Y:S02]  /*58f10*/  STL.64 [R1+0x320], R156 ;  /* 0x0003209c01007387 */ /* 0x000fe40000100a00 */
[----:B------:R2:W-:Y:S02]  /*58f20*/  STL.64 [R1+0x328], R158 ;  /* 0x0003289e01007387 */ /* 0x0005e40000100a00 */
[C---:B--2---:R-:W-:Y:S01]  /*58f30*/  HMMA.1688.F32.TF32 R156, R80.reuse, R26, R232 ;  /* 0x0000001a509c723c */ /* 0x044fe200000810e8 */
[----:B------:R-:W-:Y:S01]  /*58f40*/  STL.64 [R1+0x310], R228 ;  /* 0x000310e401007387 */ /* 0x000fe20000100a00 */
[----:B------:R-:W-:Y:S06]  /*58f50*/  STL.64 [R1+0x318], R230 ;  /* 0x000318e601007387 */ /* 0x000fec0000100a00 */
[C---:B------:R-:W-:Y:S01]  /*58f60*/  HMMA.1688.F32.TF32 R220, R80.reuse, R22, R224 ;  /* 0x0000001650dc723c */ /* 0x040fe200000810e0 */
[----:B------:R-:W-:Y:S01]  /*58f70*/  STL.64 [R1+0x3d0], R216 ;  /* 0x0003d0d801007387 */ /* 0x000fe20000100a00 */
[----:B------:R2:W-:Y:S06]  /*58f80*/  STL.64 [R1+0x3d8], R218 ;  /* 0x0003d8da01007387 */ /* 0x0005ec0000100a00 */
[C---:B--2---:R-:W-:Y:S07]  /*58f90*/  HMMA.1688.F32.TF32 R216, R80.reuse, R18, R236 ;  /* 0x0000001250d8723c */ /* 0x044fee00000810ec */
[----:B------:R-:W-:Y:S01]  /*58fa0*/  STL.64 [R1+0x3c0], R156 ;  /* 0x0003c09c01007387 */ /* 0x000fe20000100a00 */
[----:B------:R2:W-:Y:S02]  /*58fb0*/  STL.64 [R1+0x3c8], R158 ;  /* 0x0003c89e01007387 */ /* 0x0005e40000100a00 */
[C---:B--2---:R-:W-:Y:S08]  /*58fc0*/  HMMA.1688.F32.TF32 R156, R80.reuse, R14, R148 ;  /* 0x0000000e509c723c */ /* 0x044ff00000081094 */
        /* <DEDUP_REMOVED lines=8> */
[C---:B------:R-:W-:Y:S01]  /*59050*/  HMMA.1688.F32.TF32 R116, R80.reuse, R190, R112 ;  /* 0x000000be5074723c */ /* 0x040fe20000081070 */
[----:B------:R-:W-:Y:S01]  /*59060*/  STL.64 [R1+0x480], R220 ;  /* 0x000480dc01007387 */ /* 0x000fe20000100a00 */
[----:B------:R-:W-:Y:S06]  /*59070*/  STL.64 [R1+0x488], R222 ;  /* 0x000488de01007387 */ /* 0x000fec0000100a00 */
[C---:B------:R-:W-:Y:S01]  /*59080*/  HMMA.1688.F32.TF32 R112, R80.reuse, R186, R108 ;  /* 0x000000ba5070723c */ /* 0x040fe2000008106c */
[----:B------:R-:W-:Y:S01]  /*59090*/  STL.64 [R1+0x470], R216 ;  /* 0x000470d801007387 */ /* 0x000fe20000100a00 */
[----:B------:R-:W-:Y:S06]  /*590a0*/  STL.64 [R1+0x478], R218 ;  /* 0x000478da01007387 */ /* 0x000fec0000100a00 */
[C---:B------:R-:W-:Y:S08]  /*590b0*/  HMMA.1688.F32.TF32 R108, R80.reuse, R182, R104 ;  /* 0x000000b6506c723c */ /* 0x040ff00000081068 */
[C---:B------:R-:W-:Y:S08]  /*590c0*/  HMMA.1688.F32.TF32 R104, R80.reuse, R178, R100 ;  /* 0x000000b25068723c */ /* 0x040ff00000081064 */
[----:B------:R-:W-:Y:S01]  /*590d0*/  HMMA.1688.F32.TF32 R100, R80, R174, R152 ;  /* 0x000000ae5064723c */ /* 0x000fe20000081098 */
[----:B------:R-:W-:Y:S01]  /*590e0*/  STL.64 [R1+0x510], R156 ;  /* 0x0005109c01007387 */ /* 0x000fe20000100a00 */
[----:B------:R-:W-:Y:S02]  /*590f0*/  STL.64 [R1+0x518], R158 ;  /* 0x0005189e01007387 */ /* 0x000fe40000100a00 */
[----:B------:R-:W-:Y:S02]  /*59100*/  STL.64 [R1+0x500], R148 ;  /* 0x0005009401007387 */ /* 0x000fe40000100a00 */
[----:B------:R-:W-:Y:S01]  /*59110*/  STL.64 [R1+0x508], R150 ;  /* 0x0005089601007387 */ /* 0x000fe20000100a00 */
[----:B------:R-:W-:Y:S01]  /*59120*/  STL.64 [R1+0x7a0], R144 ;  /* 0x0007a09001007387 */ /* 0x000fe20000100a00 */
[----:B------:R-:W-:Y:S02]  /*59130*/  STL.64 [R1+0x7a8], R146 ;  /* 0x0007a89201007387 */ /* 0x000fe40000100a00 */
[----:B------:R-:W-:Y:S02]  /*59140*/  STL.64 [R1+0x1260], R140 ;  /* 0x0012608c01007387 */ /* 0x000fe40000100a00 */
[----:B------:R-:W-:Y:S01]  /*59150*/  STL.64 [R1+0x1268], R142 ;  /* 0x0012688e01007387 */ /* 0x000fe20000100a00 */
[----:B------:R-:W-:Y:S01]  /*59160*/  STL.64 [R1+0x1250], R136 ;  /* 0x0012508801007387 */ /* 0x000fe20000100a00 */
[----:B------:R-:W-:Y:S01]  /*59170*/  STL.64 [R1+0x1258], R138 ;  /* 0x0012588a01007387 */ /* 0x000fe20000100a00 */
[----:B-1----:R-:W-:Y:S01]  /*59180*/  HMMA.1688.F32.TF32 R152, R76, R74, R84 ;  /* 0x0000004a4c98723c */ /* 0x002fe20000081054 */
[----:B------:R-:W-:Y:S07]  /*59190*/  STL.64 [R1+0xff0], R132 ;  /* 0x000ff08401007387 */ /* 0x000fee0000100a00 */
        /* <DEDUP_REMOVED lines=14> */
[----:B------:R1:W-:Y:S02]  /*59280*/  STL.64 [R1+0xf80], R104 ;  /* 0x000f806801007387 */ /* 0x0003e40000100a00 */
[----:B------:R2:W-:Y:S02]  /*59290*/  STL.64 [R1+0xf88], R106 ;  /* 0x000f886a01007387 */ /* 0x0005e40000100a00 */
[----:B------:R4:W-:Y:S01]  /*592a0*/  STL.64 [R1+0xf70], R100 ;  /* 0x000f706401007387 */ /* 0x0009e20000100a00 */
[----:B------:R4:W-:Y:S01]  /*592b0*/  STL.64 [R1+0xf78], R102 ;  /* 0x000f786601007387 */ /* 0x0009e20000100a00 */
[----:B------:R4:W-:Y:S02]  /*592c0*/  STL.64 [R1+0x1100], R96 ;  /* 0x0011006001007387 */ /* 0x0009e40000100a00 */
[----:B------:R4:W-:Y:S02]  /*592d0*/  STL.64 [R1+0x1108], R98 ;  /* 0x0011086201007387 */ /* 0x0009e40000100a00 */
[----:B------:R4:W-:Y:S01]  /*592e0*/  STL.64 [R1+0xf50], R92 ;  /* 0x000f505c01007387 */ /* 0x0009e20000100a00 */
[----:B------:R4:W-:Y:S01]  /*592f0*/  STL.64 [R1+0xf58], R94 ;  /* 0x000f585e01007387 */ /* 0x0009e20000100a00 */
[----:B------:R-:W-:Y:S02]  /*59300*/  STL.64 [R1+0x3648], R154 ;  /* 0x0036489a01007387 */ /* 0x000fe40000100a00 */
[----:B------:R-:W-:Y:S02]  /*59310*/  STL.64 [R1+0x10d0], R80 ;  /* 0x0010d05001007387 */ /* 0x000fe40000100a00 */
[----:B------:R4:W-:Y:S01]  /*59320*/  STL.64 [R1+0x10d8], R82 ;  /* 0x0010d85201007387 */ /* 0x0009e20000100a00 */
[----:B------:R-:W-:Y:S01]  /*59330*/  STL.64 [R1+0x3640], R152 ;  /* 0x0036409801007387 */ /* 0x000fe20000100a00 */
[----:B-1----:R-:W3:Y:S02]  /*59340*/  LDL.LU R104, [R1+0x2a70] ;  /* 0x002a700001687983 */ /* 0x002ee40000300800 */
[----:B------:R-:W3:Y:S02]  /*59350*/  LDL.LU R105, [R1+0x2a74] ;  /* 0x002a740001697983 */ /* 0x000ee40000300800 */
[----:B--2---:R-:W3:Y:S01]  /*59360*/  LDL.LU R106, [R1+0x2a78] ;  /* 0x002a7800016a7983 */ /* 0x004ee20000300800 */
        /* <DEDUP_REMOVED lines=13> */
[----:B------:R-:W3:Y:S02]  /*59440*/  LDL.LU R128, [R1+0x2c80] ;  /* 0x002c800001807983 */ /* 0x000ee40000300800 */
[----:B------:R-:W3:Y:S02]  /*59450*/  LDL.LU R129, [R1+0x2c84] ;  /* 0x002c840001817983 */ /* 0x000ee40000300800 */
[----:B------:R-:W3:Y:S01]  /*59460*/  LDL.LU R130, [R1+0x2c88] ;  /* 0x002c880001827983 */ /* 0x000ee20000300800 */
[----:B------:R-:W3:Y:S01]  /*59470*/  LDL.LU R131, [R1+0x2c8c] ;  /* 0x002c8c0001837983 */ /* 0x000ee20000300800 */
        /* <DEDUP_REMOVED lines=12> */
[----:B----4-:R-:W4:Y:S02]  /*59540*/  LDL.LU R100, [R1+0x2a00] ;  /* 0x002a000001647983 */ /* 0x010f240000300800 */
        /* <DEDUP_REMOVED lines=19> */
[C---:B------:R-:W-:Y:S11]  /*59680*/  HMMA.1688.F32.TF32 R244, R76.reuse, R70, R244 ;  /* 0x000000464cf4723c */ /* 0x040ff600000810f4 */
[----:B------:R-:W-:Y:S11]  /*59690*/  @!UPT UIADD3 URZ, URZ, URZ, URZ ;  /* 0x0000003f3f3ff290 */ /* 0x000ff6000fffe03f */
[----:B------:R-:W-:Y:S01]  /*596a0*/  @!UPT UIADD3 URZ, URZ, URZ, URZ ;  /* 0x0000003f3f3ff290 */ /* 0x000fe2000fffe03f */
[----:B------:R-:W-:Y:S01]  /*596b0*/  STL.64 [R1+0x3658], R246 ;  /* 0x003658f601007387 */ /* 0x000fe20000100a00 */
[----:B------:R-:W-:Y:S01]  /*596c0*/  STL.64 [R1+0x3650], R244 ;  /* 0x003650f401007387 */ /* 0x000fe20000100a00 */
[C---:B--2---:R-:W-:Y:S08]  /*596d0*/  HMMA.1688.F32.TF32 R80, R76.reuse, R54, R120 ;  /* 0x000000364c50723c */ /* 0x044ff00000081078 */
[C---:B---3--:R-:W-:Y:S08]  /*596e0*/  HMMA.1688.F32.TF32 R128, R76.reuse, R62, R128 ;  /* 0x0000003e4c80723c */ /* 0x048ff00000081080 */
[C---:B------:R-:W-:Y:S08]  /*596f0*/  HMMA.1688.F32.TF32 R236, R76.reuse, R66, R132 ;  /* 0x000000424cec723c */ /* 0x040ff00000081084 */
[C---:B------:R-:W-:Y:S08]  /*59700*/  HMMA.1688.F32.TF32 R124, R76.reuse, R58, R124 ;  /* 0x0000003a4c7c723c */ /* 0x040ff0000008107c */
[C---:B------:R-:W-:Y:S08]  /*59710*/  HMMA.1688.F32.TF32 R116, R76.reuse, R50, R116 ;  /* 0x000000324c74723c */ /* 0x040ff00000081074 */
[C---:B------:R-:W-:Y:S01]  /*59720*/  HMMA.1688.F32.TF32 R112, R76.reuse, R46, R112 ;  /* 0x0000002e4c70723c */ /* 0x040fe20000081070 */
[----:B------:R-:W-:Y:S01]  /*59730*/  STL.64 [R1+0x3668], R238 ;  /* 0x003668ee01007387 */ /* 0x000fe20000100a00 */
[----:B------:R-:W-:Y:S02]  /*59740*/  STL.64 [R1+0x3660], R236 ;  /* 0x003660ec01007387 */ /* 0x000fe40000100a00 */
[----:B------:R-:W-:Y:S02]  /*59750*/  STL.64 [R1+0xa0], R128 ;  /* 0x0000a08001007387 */ /* 0x000fe40000100a00 */
[----:B------:R-:W-:Y:S01]  /*59760*/  STL.64 [R1+0xa8], R130 ;  /* 0x0000a88201007387 */ /* 0x000fe20000100a00 */
[----:B------:R-:W-:Y:S01]  /*59770*/  STL.64 [R1+0x90], R124 ;  /* 0x0000907c01007387 */ /* 0x000fe20000100a00 */
[----:B------:R-:W-:Y:S02]  /*59780*/  STL.64 [R1+0x98], R126 ;  /* 0x0000987e01007387 */ /* 0x000fe40000100a00 */
[----:B------:R-:W-:Y:S02]  /*59790*/  STL.64 [R1+0x160], R80 ;  /* 0x0001605001007387 */ /* 0x000fe40000100a00 */
[----:B------:R1:W-:Y:S02]  /*597a0*/  STL.64 [R1+0x168], R82 ;  /* 0x0001685201007387 */ /* 0x0003e40000100a00 */
[C---:B-1----:R-:W-:Y:S01]  /*597b0*/  HMMA.1688.F32.TF32 R80, R76.reuse, R42, R108 ;  /* 0x0000002a4c50723c */ /* 0x042fe2000008106c */
[----:B------:R-:W-:Y:S01]  /*597c0*/  STL.64 [R1+0x150], R116 ;  /* 0x0001507401007387 */ /* 0x000fe20000100a00 */
[----:B------:R-:W-:Y:S02]  /*597d0*/  STL.64 [R1+0x158], R118 ;  /* 0x0001587601007387 */ /* 0x000fe40000100a00 */
[----:B------:R-:W-:Y:S05]  /*597e0*/  STL.64 [R1+0x3738], R42 ;  /* 0x0037382a01007387 */ /* 0x000fea0000100a00 */
[----:B------:R-:W-:Y:S01]  /*597f0*/  STL.64 [R1+0x220], R112 ;  /* 0x0002207001007387 */ /* 0x000fe20000100a00 */
[----:B------:R-:W-:Y:S01]  /*59800*/  STL.64 [R1+0x228], R114 ;  /* 0x0002287201007387 */ /* 0x000fe20000100a00 */
[----:B------:R1:W-:Y:S02]  /*59810*/  STL.64 [R1+0x3730], R40 ;  /* 0x0037302801007387 */ /* 0x0003e40000100a00 */
[----:B-1----:R-:W-:Y:S10]  /*59820*/  HMMA.1688.F32.TF32 R40, R76, R38, R104 ;  /* 0x000000264c28723c */ /* 0x002ff40000081068 */
[----:B------:R-:W-:Y:S01]  /*59830*/  STL.64 [R1+0x210], R80 ;  /* 0x0002105001007387 */ /* 0x000fe20000100a00 */
[----:B------:R-:W-:Y:S02]  /*59840*/  STL.64 [R1+0x218], R82 ;  /* 0x0002185201007387 */ /* 0x000fe40000100a00 */
[----:B------:R-:W-:Y:S02]  /*59850*/  STL.64 [R1+0x3728], R38 ;  /* 0x0037282601007387 */ /* 0x000fe40000100a00 */
[----:B------:R4:W-:Y:S02]  /*59860*/  STL.64 [R1+0x3720], R36 ;  /* 0x0037202401007387 */ /* 0x0009e40000100a00 */
[----:B------:R-:W-:-:S02]  /*59870*/  IMAD.MOV.U32 R114, RZ, RZ, R243 ;  /* 0x000000ffff727224 */ /* 0x000fc400078e00f3 */
[----:B------:R-:W-:Y:S01]  /*59880*/  IMAD.MOV.U32 R115, RZ, RZ, R242 ;  /* 0x000000ffff737224 */ /* 0x000fe200078e00f2 */
[----:B------:R-:W-:Y:S04]  /*59890*/  LDS R80, [R3+0xc700] ;  /* 0x00c7000003507984 */ /* 0x000fe80000000800 */
[----:B------:R-:W-:Y:S04]  /*598a0*/  LDS R82, [R3+0xe700] ;  /* 0x00e7000003527984 */ /* 0x000fe80000000800 */
[----:B------:R-:W-:Y:S04]  /*598b0*/  LDS R81, [R240+0xc700] ;  /* 0x00c70000f0517984 */ /* 0x000fe80000000800 */
[----:B------:R-:W1:Y:S01]  /*598c0*/  LDS R83, [R240+0xe700] ;  /* 0x00e70000f0537984 */ /* 0x000e620000000800 */
[C---:B----4-:R-:W-:Y:S03]  /*598d0*/  HMMA.1688.F32.TF32 R36, R76.reuse, R34, R100 ;  /* 0x000000224c24723c */ /* 0x050fe60000081064 */
[----:B------:R-:W-:Y:S01]  /*598e0*/  STL.64 [R1+0x2b0], R40 ;  /* 0x0002b02801007387 */ /* 0x000fe20000100a00 */
[----:B------:R-:W-:Y:S02]  /*598f0*/  STL.64 [R1+0x2b8], R42 ;  /* 0x0002b82a01007387 */ /* 0x000fe40000100a00 */
[----:B------:R-:W-:Y:S02]  /*59900*/  STL.64 [R1+0x3718], R34 ;  /* 0x0037182201007387 */ /* 0x000fe40000100a00 */
[----:B------:R2:W-:Y:S02]  /*59910*/  STL.64 [R1+0x3710], R32 ;  /* 0x0037102001007387 */ /* 0x0005e40000100a00 */
[C---:B--2---:R-:W-:Y:S11]  /*59920*/  HMMA.1688.F32.TF32 R32, R76.reuse, R30, R96 ;  /* 0x0000001e4c20723c */ /* 0x044ff60000081060 */
[----:B------:R-:W-:Y:S02]  /*59930*/  @!UPT UIADD3 URZ, URZ, URZ, URZ ;  /* 0x0000003f3f3ff290 */ /* 0x000fe4000fffe03f */
[----:B------:R-:W-:Y:S01]  /*59940*/  STL.64 [R1+0x2a0], R36 ;  /* 0x0002a02401007387 */ /* 0x000fe20000100a00 */
[----:B------:R-:W-:Y:S02]  /*59950*/  STL.64 [R1+0x2a8], R38 ;  /* 0x0002a82601007387 */ /* 0x000fe40000100a00 */
[----:B------:R-:W-:Y:S02]  /*59960*/  STL.64 [R1+0x3708], R30 ;  /* 0x0037081e01007387 */ /* 0x000fe40000100a00 */
[----:B------:R2:W-:Y:S02]  /*59970*/  STL.64 [R1+0x3700], R28 ;  /* 0x0037001c01007387 */ /* 0x0005e40000100a00 */
[C---:B--2---:R-:W-:Y:S03]  /*59980*/  HMMA.1688.F32.TF32 R28, R76.reuse, R26, R92 ;  /* 0x0000001a4c1c723c */ /* 0x044fe6000008105c */
        /* <DEDUP_REMOVED lines=10> */
[----:B--2---:R-:W-:Y:S03]  /*59a30*/  HMMA.1688.F32.TF32 R20, R76, R18, R84 ;  /* 0x000000124c14723c */ /* 0x004fe60000081054 */
[----:B------:R-:W-:Y:S01]  /*59a40*/  STL.64 [R1+0x400], R24 ;  /* 0x0004001801007387 */ /* 0x000fe20000100a00 */
[----:B------:R-:W-:Y:S02]  /*59a50*/  STL.64 [R1+0x408], R26 ;  /* 0x0004081a01007387 */ /* 0x000fe40000100a00 */
[----:B------:R-:W2:Y:S11]  /*59a60*/  LDL.LU R88, [R1+0x2c90] ;  /* 0x002c900001587983 */ /* 0x000eb60000300800 */
[----:B------:R-:W-:Y:S06]  /*59a70*/  @!UPT UIADD3 URZ, URZ, URZ, URZ ;  /* 0x0000003f3f3ff290 */ /* 0x000fec000fffe03f */
[----:B------:R-:W-:Y:S01]  /*59a80*/  STL.64 [R1+0x3f0], R20 ;  /* 0x0003f01401007387 */ /* 0x000fe20000100a00 */
[----:B------:R3:W-:Y:S02]  /*59a90*/  STL.64 [R1+0x3f8], R22 ;  /* 0x0003f81601007387 */ /* 0x0007e40000100a00 */
[----:B------:R-:W2:Y:S02]  /*59aa0*/  LDL.LU R89, [R1+0x2c94] ;  /* 0x002c940001597983 */ /* 0x000ea40000300800 */
[----:B------:R-:W2:Y:S01]  /*59ab0*/  LDL.LU R90, [R1+0x2c98] ;  /* 0x002c9800015a7983 */ /* 0x000ea20000300800 */
[----:B------:R-:W2:Y:S01]  /*59ac0*/  LDL.LU R91, [R1+0x2c9c] ;  /* 0x002c9c00015b7983 */ /* 0x000ea20000300800 */
[----:B------:R-:W4:Y:S02]  /*59ad0*/  LDL.LU R92, [R1+0x2cd0] ;  /* 0x002cd000015c7983 */ /* 0x000f240000300800 */
[----:B------:R-:W4:Y:S02]  /*59ae0*/  LDL.LU R93, [R1+0x2cd4] ;  /* 0x002cd400015d7983 */ /* 0x000f240000300800 */
[----:B------:R-:W4:Y:S01]  /*59af0*/  LDL.LU R94, [R1+0x2cd8] ;  /* 0x002cd800015e7983 */ /* 0x000f220000300800 */
[----:B------:R-:W4:Y:S01]  /*59b00*/  LDL.LU R95, [R1+0x2cdc] ;  /* 0x002cdc00015f7983 */ /* 0x000f220000300800 */
[----:B------:R-:W2:Y:S02]  /*59b10*/  LDL.LU R96, [R1+0x2d00] ;  /* 0x002d000001607983 */ /* 0x000ea40000300800 */
[----:B------:R-:W2:Y:S02]  /*59b20*/  LDL.LU R97, [R1+0x2d04] ;  /* 0x002d040001617983 */ /* 0x000ea40000300800 */
[----:B------:R-:W2:Y:S01]  /*59b30*/  LDL.LU R98, [R1+0x2d08] ;  /* 0x002d080001627983 */ /* 0x000ea20000300800 */
[----:B------:R-:W2:Y:S01]  /*59b40*/  LDL.LU R99, [R1+0x2d0c] ;  /* 0x002d0c0001637983 */ /* 0x000ea20000300800 */
[----:B------:R-:W1:Y:S02]  /*59b50*/  LDL.LU R104, [R1+0x2d50] ;  /* 0x002d500001687983 */ /* 0x000e640000300800 */
[----:B------:R-:W1:Y:S02]  /*59b60*/  LDL.LU R105, [R1+0x2d54] ;  /* 0x002d540001697983 */ /* 0x000e640000300800 */
[----:B------:R-:W1:Y:S01]  /*59b70*/  LDL.LU R106, [R1+0x2d58] ;  /* 0x002d5800016a7983 */ /* 0x000e620000300800 */
[----:B------:R-:W1:Y:S01]  /*59b80*/  LDL.LU R107, [R1+0x2d5c] ;  /* 0x002d5c00016b7983 */ /* 0x000e620000300800 */
        /* <DEDUP_REMOVED lines=67> */
[----:B------:R-:W3:Y:S01]  /*59fc0*/  LDL.LU R242, [R1+0x37a8] ;  /* 0x0037a80001f27983 */ /* 0x000ee20000300800 */
        /* <DEDUP_REMOVED lines=10> */
[----:B--2---:R-:W-:-:S02]  /*5a070*/  IMAD.MOV.U32 R87, RZ, RZ, R243 ;  /* 0x000000ffff577224 */ /* 0x004fc400078e00f3 */
[----:B---3--:R-:W-:Y:S02]  /*5a080*/  IMAD.MOV.U32 R86, RZ, RZ, R242 ;  /* 0x000000ffff567224 */ /* 0x008fe400078e00f2 */
[----:B------:R-:W2:Y:S01]  /*5a090*/  LDL.LU R242, [R1+0x37a4] ;  /* 0x0037a40001f27983 */ /* 0x000ea20000300800 */
[----:B------:R-:W2:Y:S02]  /*5a0a0*/  LDL.LU R243, [R1+0x37a0] ;  /* 0x0037a00001f37983 */ /* 0x000ea40000300800 */
[----:B------:R-:W-:Y:S01]  /*5a0b0*/  STL.64 [R1+0x36d8], R18 ;  /* 0x0036d81201007387 */ /* 0x000fe20000100a00 */
[C---:B------:R-:W-:Y:S01]  /*5a0c0*/  HMMA.1688.F32.TF32 R20, R76.reuse, R14, R248 ;  /* 0x0000000e4c14723c */ /* 0x040fe200000810f8 */
[----:B------:R3:W-:Y:S07]  /*5a0d0*/  STL.64 [R1+0x36d0], R16 ;  /* 0x0036d01001007387 */ /* 0x0007ee0000100a00 */
[C---:B---3--:R-:W-:Y:S08]  /*5a0e0*/  HMMA.1688.F32.TF32 R16, R76.reuse, R10, R156 ;  /* 0x0000000a4c10723c */ /* 0x048ff0000008109c */
[C---:B------:R-:W-:Y:S07]  /*5a0f0*/  HMMA.1688.F32.TF32 R24, R76.reuse, R6, R216 ;  /* 0x000000064c18723c */ /* 0x040fee00000810d8 */
[----:B------:R-:W-:Y:S01]  /*5a100*/  STL.64 [R1+0x4b0], R20 ;  /* 0x0004b01401007387 */ /* 0x000fe20000100a00 */
[----:B------:R3:W-:Y:S02]  /*5a110*/  STL.64 [R1+0x4b8], R22 ;  /* 0x0004b81601007387 */ /* 0x0007e40000100a00 */
[C---:B---3--:R-:W-:Y:S05]  /*5a120*/  HMMA.1688.F32.TF32 R20, R76.reuse, R214, R228 ;  /* 0x000000d64c14723c */ /* 0x048fea00000810e4 */
[----:B------:R-:W-:Y:S01]  /*5a130*/  STL.64 [R1+0x4a0], R16 ;  /* 0x0004a01001007387 */ /* 0x000fe20000100a00 */
[----:B------:R3:W-:Y:S02]  /*5a140*/  STL.64 [R1+0x4a8], R18 ;  /* 0x0004a81201007387 */ /* 0x0007e40000100a00 */
[C---:B---3--:R-:W-:Y:S05]  /*5a150*/  HMMA.1688.F32.TF32 R16, R76.reuse, R210, R220 ;  /* 0x000000d24c10723c */ /* 0x048fea00000810dc */
[----:B------:R-:W-:Y:S01]  /*5a160*/  STL.64 [R1+0x670], R24 ;  /* 0x0006701801007387 */ /* 0x000fe20000100a00 */
[----:B------:R3:W-:Y:S09]  /*5a170*/  STL.64 [R1+0x678], R26 ;  /* 0x0006781a01007387 */ /* 0x0007f20000100a00 */
[----:B------:R-:W-:Y:S01]  /*5a180*/  STL.64 [R1+0x10f0], R20 ;  /* 0x0010f01401007387 */ /* 0x000fe20000100a00 */
[----:B------:R1:W-:Y:S01]  /*5a190*/  STL.64 [R1+0x10f8], R22 ;  /* 0x0010f81601007387 */ /* 0x0003e20000100a00 */
[C---:B---3--:R-:W-:Y:S08]  /*5a1a0*/  HMMA.1688.F32.TF32 R24, R76.reuse, R206, R232 ;  /* 0x000000ce4c18723c */ /* 0x048ff000000810e8 */
[C---:B-1----:R-:W-:Y:S01]  /*5a1b0*/  HMMA.1688.F32.TF32 R20, R76.reuse, R202, R224 ;  /* 0x000000ca4c14723c */ /* 0x042fe200000810e0 */
[----:B------:R-:W-:Y:S01]  /*5a1c0*/  STL.64 [R1+0x1150], R16 ;  /* 0x0011501001007387 */ /* 0x000fe20000100a00 */
[----:B------:R1:W-:Y:S06]  /*5a1d0*/  STL.64 [R1+0x1158], R18 ;  /* 0x0011581201007387 */ /* 0x0003ec0000100a00 */
[C---:B-1----:R-:W-:Y:S07]  /*5a1e0*/  HMMA.1688.F32.TF32 R16, R76.reuse, R198, R148 ;  /* 0x000000c64c10723c */ /* 0x042fee0000081094 */
[----:B------:R-:W-:Y:S01]  /*5a1f0*/  STL.64 [R1+0x1180], R24 ;  /* 0x0011801801007387 */ /* 0x000fe20000100a00 */
[----:B------:R1:W-:Y:S07]  /*5a200*/  STL.64 [R1+0x1188], R26 ;  /* 0x0011881a01007387 */ /* 0x0003ee0000100a00 */
[----:B------:R-:W-:Y:S01]  /*5a210*/  STL.64 [R1+0x1200], R20 ;  /* 0x0012001401007387 */ /* 0x000fe20000100a00 */
[----:B------:R3:W-:Y:S01]  /*5a220*/  STL.64 [R1+0x1208], R22 ;  /* 0x0012081601007387 */ /* 0x0007e20000100a00 */
[C---:B-1----:R-:W-:Y:S08]  /*5a230*/  HMMA.1688.F32.TF32 R24, R76.reuse, R194, R144 ;  /* 0x000000c24c18723c */ /* 0x042ff00000081090 */
[C---:B---3--:R-:W-:Y:S01]  /*5a240*/  HMMA.1688.F32.TF32 R20, R76.reuse, R190, R140 ;  /* 0x000000be4c14723c */ /* 0x048fe2000008108c */
        /* <DEDUP_REMOVED lines=20> */
[----:B-1----:R-:W-:Y:S07]  /*5a390*/  HMMA.1688.F32.TF32 R16, R76, R162, R112 ;  /* 0x000000a24c10723c */ /* 0x002fee0000081070 */
[----:B------:R-:W-:Y:S01]  /*5a3a0*/  STL.64 [R1+0x1580], R24 ;  /* 0x0015801801007387 */ /* 0x000fe20000100a00 */
[----:B------:R1:W-:Y:S01]  /*5a3b0*/  STL.64 [R1+0x1588], R26 ;  /* 0x0015881a01007387 */ /* 0x0003e20000100a00 */
[C---:B------:R-:W-:Y:S08]  /*5a3c0*/  HMMA.1688.F32.TF32 R232, R80.reuse, R70, R104 ;  /* 0x0000004650e8723c */ /* 0x040ff00000081068 */
[C---:B----4-:R-:W-:Y:S08]  /*5a3d0*/  HMMA.1688.F32.TF32 R144, R80.reuse, R74, R108 ;  /* 0x0000004a5090723c */ /* 0x050ff0000008106c */
[C---:B------:R-:W-:Y:S01]  /*5a3e0*/  HMMA.1688.F32.TF32 R228, R80.reuse, R66, R100 ;  /* 0x0000004250e4723c */ /* 0x040fe20000081064 */
[----:B------:R-:W-:Y:S04]  /*5a3f0*/  LDS R78, [R3+0xe780] ;  /* 0x00e78000034e7984 */ /* 0x000fe80000000800 */
[----:B------:R-:W-:Y:S01]  /*5a400*/  STL.64 [R1+0x1670], R20 ;  /* 0x0016701401007387 */ /* 0x000fe20000100a00 */
[----:B------:R3:W-:Y:S03]  /*5a410*/  STL.64 [R1+0x1678], R22 ;  /* 0x0016781601007387 */ /* 0x0007e60000100a00 */
[----:B------:R-:W-:Y:S04]  /*5a420*/  LDS R76, [R3+0xc780] ;  /* 0x00c78000034c7984 */ /* 0x000fe80000000800 */
[----:B------:R-:W-:Y:S04]  /*5a430*/  LDS R79, [R240+0xe780] ;  /* 0x00e78000f04f7984 */ /* 0x000fe80000000800 */
[----:B------:R-:W4:Y:S01]  /*5a440*/  LDS R77, [R240+0xc780] ;  /* 0x00c78000f04d7984 */ /* 0x000f220000000800 */
[C---:B-1----:R-:W-:Y:S03]  /*5a450*/  HMMA.1688.F32.TF32 R24, R80.reuse, R58, R92 ;  /* 0x0000003a5018723c */ /* 0x042fe6000008105c */
[----:B------:R-:W-:Y:S01]  /*5a460*/  STL.64 [R1+0x1660], R16 ;  /* 0x0016601001007387 */ /* 0x000fe20000100a00 */
[----:B------:R1:W-:Y:S04]  /*5a470*/  STL.64 [R1+0x1668], R18 ;  /* 0x0016681201007387 */ /* 0x0003e80000100a00 */
[----:B---3--:R-:W-:Y:S01]  /*5a480*/  HMMA.1688.F32.TF32 R20, R80, R54, R88 ;  /* 0x000000365014723c */ /* 0x008fe20000081058 */
[----:B------:R-:W-:-:S07]  /*5a490*/  IMAD.MOV.U32 R108, RZ, RZ, R64 ;  /* 0x000000ffff6c7224 */ /* 0x000fce00078e0040 */
[C---:B-1----:R-:W-:Y:S01]  /*5a4a0*/  HMMA.1688.F32.TF32 R16, R80.reuse, R62, R96 ;  /* 0x0000003e5010723c */ /* 0x042fe20000081060 */
[----:B------:R-:W-:Y:S02]  /*5a4b0*/  IMAD.MOV.U32 R109, RZ, RZ, R65 ;  /* 0x000000ffff6d7224 */ /* 0x000fe400078e0041 */
[----:B------:R-:W-:Y:S02]  /*5a4c0*/  IMAD.MOV.U32 R110, RZ, RZ, R52 ;  /* 0x000000ffff6e7224 */ /* 0x000fe400078e0034 */
[----:B------:R-:W-:Y:S01]  /*5a4d0*/  IMAD.MOV.U32 R111, RZ, RZ, R53 ;  /* 0x000000ffff6f7224 */ /* 0x000fe200078e0035 */
[----:B--2---:R-:W-:Y:S11]  /*5a4e0*/  STL.64 [R1+0x3670], R242 ;  /* 0x003670f201007387 */ /* 0x004ff60000100a00 */
[----:B------:R-:W-:Y:S06]  /*5a4f0*/  @!UPT UIADD3 URZ, URZ, URZ, URZ ;  /* 0x0000003f3f3ff290 */ /* 0x000fec000fffe03f */
[----:B------:R-:W-:Y:S02]  /*5a500*/  STL.64 [R1+0x80], R16 ;  /* 0x0000801001007387 */ /* 0x000fe40000100a00 */
[----:B------:R1:W-:Y:S02]  /*5a510*/  STL.64 [R1+0x88], R18 ;  /* 0x0000881201007387 */ /* 0x0003e40000100a00 */
[----:B------:R-:W-:Y:S01]  /*5a520*/  IMAD.MOV.U32 R112, RZ, RZ, R56 ;  /* 0x000000ffff707224 */ /* 0x000fe200078e0038 */
[----:B-1----:R-:W-:Y:S01]  /*5a530*/  HMMA.1688.F32.TF32 R16, R80, R50, R84 ;  /* 0x000000325010723c */ /* 0x002fe20000081054 */
[----:B------:R-:W-:Y:S01]  /*5a540*/  STL.64 [R1+0x70], R24 ;  /* 0x0000701801007387 */ /* 0x000fe20000100a00 */
[----:B------:R-:W-:Y:S02]  /*5a550*/  STL.64 [R1+0x78], R26 ;  /* 0x0000781a01007387 */ /* 0x000fe40000100a00 */
[----:B------:R-:W2:Y:S02]  /*5a560*/  LDL.LU R88, [R1+0x2d40] ;  /* 0x002d400001587983 */ /* 0x000ea40000300800 */
[----:B------:R1:W-:Y:S01]  /*5a570*/  STL.64 [R1+0x140], R20 ;  /* 0x0001401401007387 */ /* 0x0003e20000100a00 */
[----:B------:R3:W-:Y:S01]  /*5a580*/  STL.64 [R1+0x148], R22 ;  /* 0x0001481601007387 */ /* 0x0007e20000100a00 */
[----:B------:R-:W-:-:S02]  /*5a590*/  IMAD.MOV.U32 R113, RZ, RZ, R72 ;  /* 0x000000ffff717224 */ /* 0x000fc400078e0048 */
[----:B------:R-:W-:Y:S02]  /*5a5a0*/  IMAD.MOV.U32 R114, RZ, RZ, R57 ;  /* 0x000000ffff727224 */ /* 0x000fe400078e0039 */
[----:B------:R-:W-:-:S11]  /*5a5b0*/  IMAD.MOV.U32 R115, RZ, RZ, R73 ;  /* 0x000000ffff737224 */ /* 0x000fd600078e0049 */
[----:B------:R1:W-:Y:S01]  /*5a5c0*/  STL.64 [R1+0x130], R16 ;  /* 0x0001301001007387 */ /* 0x0003e20000100a00 */
[----:B------:R1:W-:Y:S02]  /*5a5d0*/  STL.64 [R1+0x138], R18 ;  /* 0x0001381201007387 */ /* 0x0003e40000100a00 */
        /* <DEDUP_REMOVED lines=25> */
[----:B------:R-:W-:-:S02]  /*5a770*/  IMAD.MOV.U32 R118, RZ, RZ, R61 ;  /* 0x000000ffff767224 */ /* 0x000fc400078e003d */
[----:B------:R-:W-:Y:S01]  /*5a780*/  IMAD.MOV.U32 R119, RZ, RZ, R60 ;  /* 0x000000ffff777224 */ /* 0x000fe200078e003c */
[----:B------:R-:W-:Y:S01]  /*5a790*/  BAR.SYNC.DEFER_BLOCKING 0x0 ;  /* 0x0000000000007b1d */ /* 0x000fe20000010000 */
[----:B--2---:R-:W-:Y:S02]  /*5a7a0*/  IMAD.MOV.U32 R123, RZ, RZ, R52 ;  /* 0x000000ffff7b7224 */ /* 0x004fe400078e0034 */
[----:B---3--:R-:W-:-:S03]  /*5a7b0*/  IMAD.MOV.U32 R122, RZ, RZ, R53 ;  /* 0x000000ffff7a7224 */ /* 0x008fc600078e0035 */
[----:B------:R-:W2:Y:S01]  /*5a7c0*/  LDL.LU R53, [R1+0x377c] ;  /* 0x00377c0001357983 */ /* 0x000ea20000300800 */
[----:B------:R-:W3:Y:S02]  /*5a7d0*/  LDL.LU R52, [R1+0x3778] ;  /* 0x0037780001347983 */ /* 0x000ee40000300800 */
[----:B----4-:R-:W-:Y:S02]  /*5a7e0*/  IMAD.MOV.U32 R124, RZ, RZ, R57 ;  /* 0x000000ffff7c7224 */ /* 0x010fe400078e0039 */
[----:B------:R-:W-:Y:S01]  /*5a7f0*/  IMAD.MOV.U32 R125, RZ, RZ, R73 ;  /* 0x000000ffff7d7224 */ /* 0x000fe200078e0049 */
[----:B------:R-:W4:Y:S01]  /*5a800*/  LDL.LU R57, [R1+0x3774] ;  /* 0x0037740001397983 */ /* 0x000f220000300800 */
[----:B------:R-:W4:Y:S02]  /*5a810*/  LDL.LU R73, [R1+0x3770] ;  /* 0x0037700001497983 */ /* 0x000f240000300800 */
[----:B------:R-:W-:Y:S02]  /*5a820*/  IMAD.MOV.U32 R126, RZ, RZ, R72 ;  /* 0x000000ffff7e7224 */ /* 0x000fe400078e0048 */
[----:B------:R-:W-:Y:S01]  /*5a830*/  IMAD.MOV.U32 R127, RZ, RZ, R56 ;  /* 0x000000ffff7f7224 */ /* 0x000fe200078e0038 */
[----:B------:R-:W4:Y:S01]  /*5a840*/  LDL.LU R72, [R1+0x376c] ;  /* 0x00376c0001487983 */ /* 0x000f220000300800 */
[----:B------:R-:W4:Y:S02]  /*5a850*/  LDL.LU R56, [R1+0x3768] ;  /* 0x0037680001387983 */ /* 0x000f240000300800 */
[----:B------:R-:W4:Y:S02]  /*5a860*/  LDL.LU R128, [R1+0x1940] ;  /* 0x0019400001807983 */ /* 0x000f240000300800 */
[----:B------:R-:W4:Y:S02]  /*5a870*/  LDL.LU R129, [R1+0x1944] ;  /* 0x0019440001817983 */ /* 0x000f240000300800 */
[----:B--2---:R-:W-:-:S02]  /*5a880*/  IMAD.MOV.U32 R131, RZ, RZ, R53 ;  /* 0x000000ffff837224 */ /* 0x004fc400078e0035 */
[----:B---3--:R-:W-:Y:S02]  /*5a890*/  IMAD.MOV.U32 R130, RZ, RZ, R52 ;  /* 0x000000ffff827224 */ /* 0x008fe400078e0034 */
[----:B------:R-:W2:Y:S01]  /*5a8a0*/  LDL.LU R52, [R1+0x3764] ;  /* 0x0037640001347983 */ /* 0x000ea20000300800 */
[----:B------:R-:W3:Y:S02]  /*5a8b0*/  LDL.LU R53, [R1+0x3760] ;  /* 0x0037600001357983 */ /* 0x000ee40000300800 */
[----:B------:R-:W4:Y:S02]  /*5a8c0*/  LDL.LU R136, [R1+0x1720] ;  /* 0x0017200001887983 */ /* 0x000f240000300800 */
[----:B------:R-:W4:Y:S01]  /*5a8d0*/  LDL.LU R137, [R1+0x1724] ;  /* 0x0017240001897983 */ /* 0x000f220000300800 */
        /* <DEDUP_REMOVED lines=36> */
[----:B-1----:R-:W3:Y:S02]  /*5ab20*/  LDL.LU R20, [R1+0x2a10] ;  /* 0x002a100001147983 */ /* 0x002ee40000300800 */
        /* <DEDUP_REMOVED lines=32> */
[----:B------:R-:W3:Y:S02]  /*5ad30*/  LDL.LU R225, [R1+0x1984] ;  /* 0x0019840001e17983 */ /* 0x000ee40000300800 */
[----:B----4-:R-:W-:-:S02]  /*5ad40*/  IMAD.MOV.U32 R132, RZ, RZ, R56 ;  /* 0x000000ffff847224 */ /* 0x010fc400078e0038 */
[----:B------:R-:W-:Y:S02]  /*5ad50*/  IMAD.MOV.U32 R133, RZ, RZ, R72 ;  /* 0x000000ffff857224 */ /* 0x000fe400078e0048 */
[----:B------:R-:W-:Y:S02]  /*5ad60*/  IMAD.MOV.U32 R134, RZ, RZ, R73 ;  /* 0x000000ffff867224 */ /* 0x000fe400078e0049 */
[----:B------:R-:W-:Y:S02]  /*5ad70*/  IMAD.MOV.U32 R135, RZ, RZ, R57 ;  /* 0x000000ffff877224 */ /* 0x000fe400078e0039 */
[----:B--2---:R-:W-:Y:S02]  /*5ad80*/  IMAD.MOV.U32 R227, RZ, RZ, R53 ;  /* 0x000000ffffe37224 */ /* 0x004fe400078e0035 */
[----:B---3--:R-:W-:Y:S02]  /*5ad90*/  IMAD.MOV.U32 R226, RZ, RZ, R52 ;  /* 0x000000ffffe27224 */ /* 0x008fe400078e0034 */
[----:B------:R-:W2:Y:S01]  /*5ada0*/  LDL.LU R52, [R1+0x3754] ;  /* 0x0037540001347983 */ /* 0x000ea20000300800 */
[----:B------:R-:W3:Y:S02]  /*5adb0*/  LDL.LU R53, [R1+0x3750] ;  /* 0x0037500001357983 */ /* 0x000ee40000300800 */
[----:B------:R-:W4:Y:S02]  /*5adc0*/  LDL.LU R56, [R1+0x374c] ;  /* 0x00374c0001387983 */ /* 0x000f240000300800 */
[----:B------:R-:W2:Y:S01]  /*5add0*/  LDL.LU R72, [R1+0x3748] ;  /* 0x0037480001487983 */ /* 0x000ea20000300800 */
[----:B------:R-:W2:Y:S01]  /*5ade0*/  LDL.LU R73, [R1+0x3744] ;  /* 0x0037440001497983 */ /* 0x000ea20000300800 */
[----:B------:R-:W2:Y:S02]  /*5adf0*/  LDL.LU R57, [R1+0x3740] ;  /* 0x0037400001397983 */ /* 0x000ea40000300800 */
[----:B------:R-:W2:Y:S02]  /*5ae00*/  LDL.LU R100, [R1+0x2d90] ;  /* 0x002d900001647983 */ /* 0x000ea40000300800 */
[----:B------:R-:W2:Y:S01]  /*5ae10*/  LDL.LU R101, [R1+0x2d94] ;  /* 0x002d940001657983 */ /* 0x000ea20000300800 */
[C---:B------:R-:W-:Y:S11]  /*5ae20*/  HMMA.1688.F32.TF32 R40, R80.reuse, R46, R40 ;  /* 0x0000002e5028723c */ /* 0x040ff60000081028 */
[----:B------:R-:W-:Y:S11]  /*5ae30*/  @!UPT UIADD3 URZ, URZ, URZ, URZ ;  /* 0x0000003f3f3ff290 */ /* 0x000ff6000fffe03f */
[----:B------:R-:W-:Y:S01]  /*5ae40*/  @!UPT UIADD3 URZ, URZ, URZ, URZ ;  /* 0x0000003f3f3ff290 */ /* 0x000fe2000fffe03f */
[----:B------:R-:W-:Y:S01]  /*5ae50*/  STL.64 [R1+0x1c0], R40 ;  /* 0x0001c02801007387 */ /* 0x000fe20000100a00 */
[----:B------:R1:W-:Y:S03]  /*5ae60*/  STL.64 [R1+0x1c8], R42 ;  /* 0x0001c82a01007387 */ /* 0x0003e60000100a00 */
[----:B-1----:R-:W2:Y:S01]  /*5ae70*/  LDL.LU.64 R42, [R1+0x3738] ;  /* 0x00373800012a7983 */ /* 0x002ea20000300a00 */
[----:B------:R-:W3:Y:S01]  /*5ae80*/  LDL.LU.64 R40, [R1+0x3730] ;  /* 0x0037300001287983 */ /* 0x000ee20000300a00 */
[C---:B--2---:R-:W-:Y:S11]  /*5ae90*/  HMMA.1688.F32.TF32 R36, R80.reuse, R42, R36 ;  /* 0x0000002a5024723c */ /* 0x044ff60000081024 */
        /* <DEDUP_REMOVED lines=41> */
[C---:B------:R-:W-:Y:S08]  /*5b130*/  HMMA.1688.F32.TF32 R216, R80.reuse, R210, R216 ;  /* 0x000000d250d8723c */ /* 0x040ff000000810d8 */
[C---:B------:R-:W-:Y:S08]  /*5b140*/  HMMA.1688.F32.TF32 R148, R80.reuse, R198, R148 ;  /* 0x000000c65094723c */ /* 0x040ff00000081094 */
[C---:B------:R-:W-:Y:S08]  /*5b150*/  HMMA.1688.F32.TF32 R140, R80.reuse, R194, R140 ;  /* 0x000000c2508c723c */ /* 0x040ff0000008108c */
[C---:B------:R-:W-:Y:S08]  /*5b160*/  HMMA.1688.F32.TF32 R136, R80.reuse, R190, R136 ;  /* 0x000000be5088723c */ /* 0x040ff00000081088 */
[----:B------:R-:W-:Y:S01]  /*5b170*/  HMMA.1688.F32.TF32 R132, R80, R186, R132 ;  /* 0x000000ba5084723c */ /* 0x000fe20000081084 */
[----:B------:R-:W-:-:S02]  /*5b180*/  IMAD.MOV.U32 R116, RZ, RZ, R65 ;  /* 0x000000ffff747224 */ /* 0x000fc400078e0041 */
[----:B------:R-:W-:-:S05]  /*5b190*/  IMAD.MOV.U32 R117, RZ, RZ, R64 ;  /* 0x000000ffff757224 */ /* 0x000fca00078e0040 */
[C---:B------:R-:W-:Y:S08]  /*5b1a0*/  HMMA.1688.F32.TF32 R128, R80.reuse, R182, R128 ;  /* 0x000000b65080723c */ /* 0x040ff00000081080 */
[C---:B------:R-:W-:Y:S08]  /*5b1b0*/  HMMA.1688.F32.TF32 R124, R80.reuse, R178, R124 ;  /* 0x000000b2507c723c */ /* 0x040ff0000008107c */
[C---:B------:R-:W-:Y:S08]  /*5b1c0*/  HMMA.1688.F32.TF32 R120, R80.reuse, R174, R120 ;  /* 0x000000ae5078723c */ /* 0x040ff00000081078 */
[C---:B------:R-:W-:Y:S08]  /*5b1d0*/  HMMA.1688.F32.TF32 R116, R80.reuse, R170, R116 ;  /* 0x000000aa5074723c */ /* 0x040ff00000081074 */
[----:B------:R-:W-:Y:S01]  /*5b1e0*/  HMMA.1688.F32.TF32 R112, R80, R166, R112 ;  /* 0x000000a65070723c */ /* 0x000fe20000081070 */
[----:B------:R-:W-:-:S02]  /*5b1f0*/  IMAD.MOV.U32 R102, RZ, RZ, R73 ;  /* 0x000000ffff667224 */ /* 0x000fc400078e0049 */
[----:B------:R-:W-:-:S05]  /*5b200*/  IMAD.MOV.U32 R103, RZ, RZ, R72 ;  /* 0x000000ffff677224 */ /* 0x000fca00078e0048 */
[----:B------:R-:W-:Y:S07]  /*5b210*/  HMMA.1688.F32.TF32 R72, R76, R74, R104 ;  /* 0x0000004a4c48723c */ /* 0x000fee0000081068 */
[----:B------:R-:W-:Y:S02]  /*5b220*/  IMAD.MOV.U32 R104, RZ, RZ, R49 ;  /* 0x000000ffff687224 */ /* 0x000fe400078e0031 */
[----:B------:R-:W-:Y:S01]  /*5b230*/  IMAD.MOV.U32 R105, RZ, RZ, R0 ;  /* 0x000000ffff697224 */ /* 0x000fe200078e0000 */
[C---:B--2---:R-:W-:Y:S11]  /*5b240*/  HMMA.1688.F32.TF32 R236, R80.reuse, R18, R236 ;  /* 0x0000001250ec723c */ /* 0x044ff600000810ec */
[----:B------:R-:W-:Y:S11]  /*5b250*/  @!UPT UIADD3 URZ, URZ, URZ, URZ ;  /* 0x0000003f3f3ff290 */ /* 0x000ff6000fffe03f */
[----:B------:R-:W-:Y:S01]  /*5b260*/  @!UPT UIADD3 URZ, URZ, URZ, URZ ;  /* 0x0000003f3f3ff290 */ /* 0x000fe2000fffe03f */
[----:B------:R-:W-:Y:S01]  /*5b270*/  STL.64 [R1+0x3a0], R236 ;  /* 0x0003a0ec01007387 */ /* 0x000fe20000100a00 */
[----:B------:R1:W-:Y:S02]  /*5b280*/  STL.64 [R1+0x3a8], R238 ;  /* 0x0003a8ee01007387 */ /* 0x0003e40000100a00 */
[C---:B-1----:R-:W-:Y:S08]  /*5b290*/  HMMA.1688.F32.TF32 R236, R80.reuse, R14, R244 ;  /* 0x0000000e50ec723c */ /* 0x042ff000000810f4 */
[C---:B------:R-:W-:Y:S08]  /*5b2a0*/  HMMA.1688.F32.TF32 R244, R80.reuse, R10, R152 ;  /* 0x0000000a50f4723c */ /* 0x040ff00000081098 */
[C---:B------:R-:W-:Y:S07]  /*5b2b0*/  HMMA.1688.F32.TF32 R152, R80.reuse, R214, R156 ;  /* 0x000000d65098723c */ /* 0x040fee000008109c */
[----:B------:R-:W-:Y:S01]  /*5b2c0*/  STL.64 [R1+0x460], R236 ;  /* 0x000460ec01007387 */ /* 0x000fe20000100a00 */
[----:B------:R1:W-:Y:S02]  /*5b2d0*/  STL.64 [R1+0x468], R238 ;  /* 0x000468ee01007387 */ /* 0x0003e40000100a00 */
[C---:B-1----:R-:W-:Y:S05]  /*5b2e0*/  HMMA.1688.F32.TF32 R236, R80.reuse, R6, R248 ;  /* 0x0000000650ec723c */ /* 0x042fea00000810f8 */
[----:B------:R-:W-:Y:S01]  /*5b2f0*/  STL.64 [R1+0x450], R244 ;  /* 0x000450f401007387 */ /* 0x000fe20000100a00 */
[----:B------:R-:W-:Y:S02]  /*5b300*/  STL.64 [R1+0x458], R246 ;  /* 0x000458f601007387 */ /* 0x000fe40000100a00 */
[C---:B------:R-:W-:Y:S11]  /*5b310*/  HMMA.1688.F32.TF32 R156, R80.reuse, R206, R220 ;  /* 0x000000ce509c723c */ /* 0x040ff600000810dc */
[----:B------:R-:W-:Y:S04]  /*5b320*/  @!UPT UIADD3 URZ, URZ, URZ, URZ ;  /* 0x0000003f3f3ff290 */ /* 0x000fe8000fffe03f */
[----:B------:R-:W-:Y:S01]  /*5b330*/  STL.64 [R1+0x440], R236 ;  /* 0x000440ec01007387 */ /* 0x000fe20000100a00 */
[----:B------:R-:W-:Y:S02]  /*5b340*/  STL.64 [R1+0x448], R238 ;  /* 0x000448ee01007387 */ /* 0x000fe40000100a00 */
[----:B------:R-:W-:Y:S02]  /*5b350*/  STL.64 [R1+0x16a0], R152 ;  /* 0x0016a09801007387 */ /* 0x000fe40000100a00 */
[----:B------:R1:W-:Y:S02]  /*5b360*/  STL.64 [R1+0x16a8], R154 ;  /* 0x0016a89a01007387 */ /* 0x0003e40000100a00 */
[C---:B-1----:R-:W-:Y:S01]  /*5b370*/  HMMA.1688.F32.TF32 R152, R80.reuse, R202, R224 ;  /* 0x000000ca5098723c */ /* 0x042fe200000810e0 */
[----:B------:R-:W-:Y:S01]  /*5b380*/  STL.64 [R1+0x16c0], R216 ;  /* 0x0016c0d801007387 */ /* 0x000fe20000100a00 */
[----:B------:R-:W-:Y:S06]  /*5b390*/  STL.64 [R1+0x16c8], R218 ;  /* 0x0016c8da01007387 */ /* 0x000fec0000100a00 */
[----:B------:R-:W-:Y:S01]  /*5b3a0*/  HMMA.1688.F32.TF32 R80, R80, R162, R108 ;  /* 0x000000a25050723c */ /* 0x000fe2000008106c */
[----:B------:R-:W-:Y:S01]  /*5b3b0*/  STL.64 [R1+0x16d0], R156 ;  /* 0x0016d09c01007387 */ /* 0x000fe20000100a00 */
[----:B------:R-:W-:Y:S11]  /*5b3c0*/  STL.64 [R1+0x16d8], R158 ;  /* 0x0016d89e01007387 */ /* 0x000ff60000100a00 */
[----:B------:R-:W-:Y:S02]  /*5b3d0*/  @!UPT UIADD3 URZ, URZ, URZ, URZ ;  /* 0x0000003f3f3ff290 */ /* 0x000fe4000fffe03f */
        /* <DEDUP_REMOVED lines=14> */
[----:B------:R1:W-:Y:S02]  /*5b4c0*/  STL.64 [R1+0x1780], R120 ;  /* 0x0017807801007387 */ /* 0x0003e40000100a00 */
[----:B------:R-:W-:Y:S01]  /*5b4d0*/  STL.64 [R1+0x1788], R122 ;  /* 0x0017887a01007387 */ /* 0x000fe20000100a00 */
[----:B------:R-:W-:Y:S01]  /*5b4e0*/  STL.64 [R1+0x1790], R116 ;  /* 0x0017907401007387 */ /* 0x000fe20000100a00 */
[----:B------:R-:W-:Y:S02]  /*5b4f0*/  STL.64 [R1+0x1798], R118 ;  /* 0x0017987601007387 */ /* 0x000fe40000100a00 */
[----:B------:R-:W-:Y:S02]  /*5b500*/  STL.64 [R1+0x17b0], R112 ;  /* 0x0017b07001007387 */ /* 0x000fe40000100a00 */
[----:B------:R-:W-:Y:S01]  /*5b510*/  STL.64 [R1+0x17b8], R114 ;  /* 0x0017b87201007387 */ /* 0x000fe20000100a00 */
[----:B------:R2:W-:Y:S01]  /*5b520*/  STL.64 [R1+0x17a0], R80 ;  /* 0x0017a05001007387 */ /* 0x0005e20000100a00 */
[----:B------:R2:W-:Y:S02]  /*5b530*/  STL.64 [R1+0x17a8], R82 ;  /* 0x0017a85201007387 */ /* 0x0005e40000100a00 */
[----:B------:R-:W2:Y:S02]  /*5b540*/  LDL.LU R49, [R1+0x36cc] ;  /* 0x0036cc0001317983 */ /* 0x000ea40000300800 */
[----:B------:R-:W2:Y:S02]  /*5b550*/  LDL.LU R0, [R1+0x36c8] ;  /* 0x0036c80001007983 */ /* 0x000ea40000300800 */
[----:B------:R-:W-:-:S02]  /*5b560*/  IMAD.MOV.U32 R108, RZ, RZ, R2 ;  /* 0x000000ffff6c7224 */ /* 0x000fc400078e0002 */
[----:B------:R-:W-:Y:S01]  /*5b570*/  IMAD.MOV.U32 R109, RZ, RZ, R252 ;  /* 0x000000ffff6d7224 */ /* 0x000fe200078e00fc */
[----:B------:R-:W3:Y:S01]  /*5b580*/  LDL.LU R2, [R1+0x36c4] ;  /* 0x0036c40001027983 */ /* 0x000ee20000300800 */
[----:B------:R-:W4:Y:S02]  /*5b590*/  LDL.LU R252, [R1+0x36c0] ;  /* 0x0036c00001fc7983 */ /* 0x000f240000300800 */
[----:B-1----:R-:W-:Y:S02]  /*5b5a0*/  IMAD.MOV.U32 R120, RZ, RZ, R44 ;  /* 0x000000ffff787224 */ /* 0x002fe400078e002c */
[----:B------:R-:W-:Y:S01]  /*5b5b0*/  IMAD.MOV.U32 R121, RZ, RZ, R45 ;  /* 0x000000ffff797224 */ /* 0x000fe200078e002d */
[----:B------:R-:W4:Y:S01]  /*5b5c0*/  LDL.LU R44, [R1+0x36bc] ;  /* 0x0036bc00012c7983 */ /* 0x000f220000300800 */
[----:B------:R-:W4:Y:S02]  /*5b5d0*/  LDL.LU R45, [R1+0x36b8] ;  /* 0x0036b800012d7983 */ /* 0x000f240000300800 */
[----:B------:R-:W-:-:S02]  /*5b5e0*/  IMAD.MOV.U32 R124, RZ, RZ, R48 ;  /* 0x000000ffff7c7224 */ /* 0x000fc400078e0030 */
[----:B------:R-:W-:Y:S01]  /*5b5f0*/  IMAD.MOV.U32 R125, RZ, RZ, R69 ;  /* 0x000000ffff7d7224 */ /* 0x000fe200078e0045 */
[----:B------:R-:W4:Y:S01]  /*5b600*/  LDL.LU R48, [R1+0x36b4] ;  /* 0x0036b40001307983 */ /* 0x000f220000300800 */
[----:B------:R-:W4:Y:S02]  /*5b610*/  LDL.LU R69, [R1+0x36b0] ;  /* 0x0036b00001457983 */ /* 0x000f240000300800 */
[----:B------:R-:W-:Y:S02]  /*5b620*/  IMAD.MOV.U32 R136, RZ, RZ, R68 ;  /* 0x000000ffff887224 */ /* 0x000fe400078e0044 */
[----:B------:R-:W4:Y:S01]  /*5b630*/  LDL.LU R68, [R1+0x36ac] ;  /* 0x0036ac0001447983 */ /* 0x000f220000300800 */
[----:B--2---:R-:W-:Y:S02]  /*5b640*/  IMAD.MOV.U32 R142, RZ, RZ, R0 ;  /* 0x000000ffff8e7224 */ /* 0x004fe400078e0000 */
[----:B---3--:R-:W-:Y:S02]  /*5b650*/  IMAD.MOV.U32 R141, RZ, RZ, R2 ;  /* 0x000000ffff8d7224 */ /* 0x008fe400078e0002 */
[----:B----4-:R-:W-:-:S02]  /*5b660*/  IMAD.MOV.U32 R140, RZ, RZ, R252 ;  /* 0x000000ffff8c7224 */ /* 0x010fc400078e00fc */
[----:B------:R-:W2:Y:S01]  /*5b670*/  LDL.LU R252, [R1+0x36a8] ;  /* 0x0036a80001fc7983 */ /* 0x000ea20000300800 */
[----:B------:R-:W3:Y:S02]  /*5b680*/  LDL.LU R2, [R1+0x36a4] ;  /* 0x0036a40001027983 */ /* 0x000ee40000300800 */
[----:B------:R-:W4:Y:S02]  /*5b690*/  LDL.LU R0, [R1+0x36a0] ;  /* 0x0036a00001007983 */ /* 0x000f240000300800 */
[----:B------:R-:W-:Y:S01]  /*5b6a0*/  IMAD.MOV.U32 R143, RZ, RZ, R49 ;  /* 0x000000ffff8f7224 */ /* 0x000fe200078e0031 */
[----:B------:R-:W-:Y:S01]  /*5b6b0*/  HMMA.1688.F32.TF32 R148, R76, R70, R100 ;  /* 0x000000464c94723c */ /* 0x000fe20000081064 */
[----:B------:R-:W4:Y:S01]  /*5b6c0*/  LDL.LU R49, [R1+0x369c] ;  /* 0x00369c0001317983 */ /* 0x000f220000300800 */
[----:B------:R-:W4:Y:S05]  /*5b6d0*/  LDL.LU R70, [R1+0x29a8] ;  /* 0x0029a80001467983 */ /* 0x000f2a0000300800 */
[----:B--2---:R-:W-:-:S02]  /*5b6e0*/  IMAD.MOV.U32 R71, RZ, RZ, R252 ;  /* 0x000000ffff477224 */ /* 0x004fc400078e00fc */
[----:B---3--:R-:W-:Y:S01]  /*5b6f0*/  IMAD.MOV.U32 R224, RZ, RZ, R2 ;  /* 0x000000ffffe07224 */ /* 0x008fe200078e0002 */
[----:B------:R-:W2:Y:S01]  /*5b700*/  LDL.LU R252, [R1+0x3698] ;  /* 0x0036980001fc7983 */ /* 0x000ea20000300800 */
[----:B------:R-:W3:Y:S02]  /*5b710*/  LDL.LU R2, [R1+0x3694] ;  /* 0x0036940001027983 */ /* 0x000ee40000300800 */
[----:B----4-:R-:W-:Y:S02]  /*5b720*/  IMAD.MOV.U32 R225, RZ, RZ, R0 ;  /* 0x000000ffffe17224 */ /* 0x010fe400078e0000 */
[----:B------:R-:W4:Y:S01]  /*5b730*/  LDL.LU R0, [R1+0x3690] ;  /* 0x0036900001007983 */ /* 0x000f220000300800 */
[----:B------:R-:W4:Y:S02]  /*5b740*/  LDL.LU R226, [R1+0x2a28] ;  /* 0x002a280001e27983 */ /* 0x000f240000300800 */
[----:B------:R-:W4:Y:S02]  /*5b750*/  LDL.LU R227, [R1+0x2a2c] ;  /* 0x002a2c0001e37983 */ /* 0x000f240000300800 */
[----:B------:R-:W4:Y:S02]  /*5b760*/  LDL.LU R220, [R1+0x2a90] ;  /* 0x002a900001dc7983 */ /* 0x000f240000300800 */
[----:B------:R-:W-:-:S02]  /*5b770*/  IMAD.MOV.U32 R137, RZ, RZ, R241 ;  /* 0x000000ffff897224 */ /* 0x000fc400078e00f1 */
[----:B--2---:R-:W-:Y:S02]  /*5b780*/  IMAD.MOV.U32 R221, RZ, RZ, R252 ;  /* 0x000000ffffdd7224 */ /* 0x004fe400078e00fc */
[----:B---3--:R-:W-:Y:S01]  /*5b790*/  IMAD.MOV.U32 R222, RZ, RZ, R2 ;  /* 0x000000ffffde7224 */ /* 0x008fe200078e0002 */
[----:B------:R-:W2:Y:S01]  /*5b7a0*/  LDL.LU R252, [R1+0x368c] ;  /* 0x00368c0001fc7983 */ /* 0x000ea20000300800 */
[----:B------:R-:W3:Y:S02]  /*5b7b0*/  LDL.LU R2, [R1+0x3688] ;  /* 0x0036880001027983 */ /* 0x000ee40000300800 */
[----:B----4-:R-:W-:Y:S02]  /*5b7c0*/  IMAD.MOV.U32 R223, RZ, RZ, R0 ;  /* 0x000000ffffdf7224 */ /* 0x010fe400078e0000 */
        /* <DEDUP_REMOVED lines=39> */
[----:B------:R-:W-:Y:S01]  /*5ba40*/  IMAD.MOV.U32 R135, RZ, RZ, R36 ;  /* 0x000000ffff877224 */ /* 0x000fe200078e0024 */
[C---:B------:R-:W-:Y:S08]  /*5ba50*/  HMMA.1688.F32.TF32 R52, R76.reuse, R54, R84 ;  /* 0x000000364c34723c */ /* 0x040ff00000081054 */
[----:B------:R-:W-:Y:S01]  /*5ba60*/  HMMA.1688.F32.TF32 R136, R76, R214, R136 ;  /* 0x000000d64c88723c */ /* 0x000fe20000081088 */
[----:B------:R-:W-:-:S02]  /*5ba70*/  IMAD.MOV.U32 R84, RZ, RZ, R9 ;  /* 0x000000ffff547224 */ /* 0x000fc400078e0009 */
[----:B------:R-:W-:-:S05]  /*5ba80*/  IMAD.MOV.U32 R85, RZ, RZ, R8 ;  /* 0x000000ffff557224 */ /* 0x000fca00078e0008 */
[C---:B------:R-:W-:Y:S08]  /*5ba90*/  HMMA.1688.F32.TF32 R8, R76.reuse, R10, R80 ;  /* 0x0000000a4c08723c */ /* 0x040ff00000081050 */
[----:B------:R-:W-:Y:S01]  /*5baa0*/  HMMA.1688.F32.TF32 R80, R76, R210, R132 ;  /* 0x000000d24c50723c */ /* 0x000fe20000081084 */
        /* <DEDUP_REMOVED lines=12> */
[C---:B------:R-:W-:Y:S08]  /*5bb70*/  HMMA.1688.F32.TF32 R64, R76.reuse, R66, R96 ;  /* 0x000000424c40723c */ /* 0x040ff00000081060 */
[----:B------:R-:W-:Y:S01]  /*5bb80*/  HMMA.1688.F32.TF32 R20, R76, R22, R220 ;  /* 0x000000164c14723c */ /* 0x000fe200000810dc */
[----:B------:R-:W-:-:S02]  /*5bb90*/  IMAD.MOV.U32 R126, RZ, RZ, R201 ;  /* 0x000000ffff7e7224 */ /* 0x000fc400078e00c9 */
[----:B------:R-:W-:Y:S02]  /*5bba0*/  IMAD.MOV.U32 R127, RZ, RZ, R200 ;  /* 0x000000ffff7f7224 */ /* 0x000fe400078e00c8 */
[----:B------:R-:W-:Y:S02]  /*5bbb0*/  IMAD.MOV.U32 R122, RZ, RZ, R197 ;  /* 0x000000ffff7a7224 */ /* 0x000fe400078e00c5 */
[----:B------:R-:W-:Y:S02]  /*5bbc0*/  IMAD.MOV.U32 R123, RZ, RZ, R196 ;  /* 0x000000ffff7b7224 */ /* 0x000fe400078e00c4 */
[----:B------:R-:W-:Y:S02]  /*5bbd0*/  IMAD.MOV.U32 R96, RZ, RZ, R17 ;  /* 0x000000ffff607224 */ /* 0x000fe400078e0011 */
[----:B------:R-:W-:Y:S02]  /*5bbe0*/  IMAD.MOV.U32 R97, RZ, RZ, R16 ;  /* 0x000000ffff617224 */ /* 0x000fe400078e0010 */
[----:B------:R-:W-:Y:S01]  /*5bbf0*/  IMAD.MOV.U32 R98, RZ, RZ, R13 ;  /* 0x000000ffff627224 */ /* 0x000fe200078e000d */
[----:B------:R-:W-:Y:S01]  /*5bc00*/  HMMA.1688.F32.TF32 R16, R76, R18, R224 ;  /* 0x000000124c10723c */ /* 0x000fe200000810e0 */
[----:B------:R-:W-:-:S02]  /*5bc10*/  IMAD.MOV.U32 R99, RZ, RZ, R12 ;  /* 0x000000ffff637224 */ /* 0x000fc400078e000c */
[----:B------:R-:W-:-:S05]  /*5bc20*/  IMAD.MOV.U32 R111, RZ, RZ, R184 ;  /* 0x000000ffff6f7224 */ /* 0x000fca00078e00b8 */
[C---:B------:R-:W-:Y:S08]  /*5bc30*/  HMMA.1688.F32.TF32 R12, R76.reuse, R14, R68 ;  /* 0x0000000e4c0c723c */ /* 0x040ff00000081044 */
[C---:B------:R-:W-:Y:S08]  /*5bc40*/  HMMA.1688.F32.TF32 R68, R76.reuse, R206, R128 ;  /* 0x000000ce4c44723c */ /* 0x040ff00000081080 */
[----:B------:R-:W-:Y:S01]  /*5bc50*/  HMMA.1688.F32.TF32 R124, R76, R202, R124 ;  /* 0x000000ca4c7c723c */ /* 0x000fe2000008107c */
[----:B------:R-:W-:-:S02]  /*5bc60*/  IMAD.MOV.U32 R112, RZ, RZ, R193 ;  /* 0x000000ffff707224 */ /* 0x000fc400078e00c1 */
[----:B------:R-:W-:Y:S02]  /*5bc70*/  IMAD.MOV.U32 R113, RZ, RZ, R192 ;  /* 0x000000ffff717224 */ /* 0x000fe400078e00c0 */
[----:B------:R-:W-:Y:S02]  /*5bc80*/  IMAD.MOV.U32 R114, RZ, RZ, R189 ;  /* 0x000000ffff727224 */ /* 0x000fe400078e00bd */
[----:B------:R-:W-:Y:S02]  /*5bc90*/  IMAD.MOV.U32 R115, RZ, RZ, R188 ;  /* 0x000000ffff737224 */ /* 0x000fe400078e00bc */
[----:B------:R-:W-:-:S05]  /*5bca0*/  IMAD.MOV.U32 R110, RZ, RZ, R185 ;  /* 0x000000ffff6e7224 */ /* 0x000fca00078e00b9 */
[----:B------:R-:W-:Y:S01]  /*5bcb0*/  HMMA.1688.F32.TF32 R112, R76, R190, R112 ;  /* 0x000000be4c70723c */ /* 0x000fe20000081070 */
[----:B------:R-:W-:Y:S02]  /*5bcc0*/  IMAD.MOV.U32 R106, RZ, RZ, R181 ;  /* 0x000000ffff6a7224 */ /* 0x000fe400078e00b5 */
        /* <DEDUP_REMOVED lines=12> */
[----:B------:R-:W-:Y:S01]  /*5bd90*/  IMAD.MOV.U32 R87, RZ, RZ, R4 ;  /* 0x000000ffff577224 */ /* 0x000fe200078e0004 */
[C---:B------:R-:W-:Y:S08]  /*5bda0*/  HMMA.1688.F32.TF32 R92, R76.reuse, R170, R92 ;  /* 0x000000aa4c5c723c */ /* 0x040ff0000008105c */
[----:B------:R-:W-:Y:S01]  /*5bdb0*/  HMMA.1688.F32.TF32 R4, R76, R6, R140 ;  /* 0x000000064c04723c */ /* 0x000fe2000008108c */
[----:B--2---:R-:W-:-:S02]  /*5bdc0*/  IMAD.MOV.U32 R219, RZ, RZ, R252 ;  /* 0x000000ffffdb7224 */ /* 0x004fc400078e00fc */
[----:B---3--:R-:W-:Y:S02]  /*5bdd0*/  IMAD.MOV.U32 R218, RZ, RZ, R2 ;  /* 0x000000ffffda7224 */ /* 0x008fe400078e0002 */
[----:B----4-:R-:W-:Y:S02]  /*5bde0*/  IMAD.MOV.U32 R217, RZ, RZ, R0 ;  /* 0x000000ffffd97224 */ /* 0x010fe400078e0000 */
[----:B------:R-:W2:Y:S01]  /*5bdf0*/  LDL.LU R0, [R1+0x3680] ;  /* 0x0036800001007983 */ /* 0x000ea20000300800 */
[----:B------:R-:W3:Y:S02]  /*5be00*/  LDL.LU R2, [R1+0x367c] ;  /* 0x00367c0001027983 */ /* 0x000ee40000300800 */
[----:B------:R1:W5:Y:S01]  /*5be10*/  LDL.LU R252, [R1+0x3678] ;  /* 0x0036780001fc7983 */ /* 0x0003620000300800 */
[C---:B------:R-:W-:Y:S08]  /*5be20*/  HMMA.1688.F32.TF32 R28, R76.reuse, R30, R156 ;  /* 0x0000001e4c1c723c */ /* 0x040ff0000008109c */
[C---:B------:R-:W-:Y:S08]  /*5be30*/  HMMA.1688.F32.TF32 R36, R76.reuse, R38, R152 ;  /* 0x000000264c24723c */ /* 0x040ff00000081098 */
[C---:B------:R-:W-:Y:S08]  /*5be40*/  HMMA.1688.F32.TF32 R32, R76.reuse, R34, R248 ;  /* 0x000000224c20723c */ /* 0x040ff000000810f8 */
[C---:B------:R-:W-:Y:S08]  /*5be50*/  HMMA.1688.F32.TF32 R44, R76.reuse, R46, R236 ;  /* 0x0000002e4c2c723c */ /* 0x040ff000000810ec */
[C---:B------:R-:W-:Y:S08]  /*5be60*/  HMMA.1688.F32.TF32 R48, R76.reuse, R50, R240 ;  /* 0x000000324c30723c */ /* 0x040ff000000810f0 */
[C---:B------:R-:W-:Y:S01]  /*5be70*/  HMMA.1688.F32.TF32 R40, R76.reuse, R42, R244 ;  /* 0x0000002a4c28723c */ /* 0x040fe200000810f4 */
[----:B------:R1:W5:Y:S01]  /*5be80*/  LDL.LU.64 R242, [R1+0x3670] ;  /* 0x0036700001f27983 */ /* 0x0003620000300a00 */
[----:B------:R1:W5:Y:S02]  /*5be90*/  LDL.LU.64 R238, [R1+0x3668] ;  /* 0x0036680001ee7983 */ /* 0x0003640000300a00 */
[----:B------:R1:W5:Y:S01]  /*5bea0*/  LDL.LU.64 R236, [R1+0x3660] ;  /* 0x0036600001ec7983 */ /* 0x0003620000300a00 */
[----:B------:R1:W5:Y:S01]  /*5beb0*/  LDL.LU.64 R246, [R1+0x3658] ;  /* 0x0036580001f67983 */ /* 0x0003620000300a00 */
[----:B------:R1:W5:Y:S02]  /*5bec0*/  LDL.LU.64 R244, [R1+0x3650] ;  /* 0x0036500001f47983 */ /* 0x0003640000300a00 */
[----:B------:R1:W5:Y:S02]  /*5bed0*/  LDL.LU.64 R154, [R1+0x3648] ;  /* 0x00364800019a7983 */ /* 0x0003640000300a00 */
[----:B------:R1:W5:Y:S01]  /*5bee0*/  LDL.LU.64 R152, [R1+0x3640] ;  /* 0x0036400001987983 */ /* 0x0003620000300a00 */
[----:B------:R1:W5:Y:S01]  /*5bef0*/  LDL.LU.64 R250, [R1+0x3638] ;  /* 0x0036380001fa7983 */ /* 0x0003620000300a00 */
[----:B------:R1:W5:Y:S02]  /*5bf00*/  LDL.LU.64 R248, [R1+0x3630] ;  /* 0x0036300001f87983 */ /* 0x0003640000300a00 */
[----:B------:R1:W5:Y:S02]  /*5bf10*/  LDL.LU.64 R158, [R1+0x3628] ;  /* 0x00362800019e7983 */ /* 0x0003640000300a00 */
[----:B------:R1:W5:Y:S01]  /*5bf20*/  LDL.LU.64 R156, [R1+0x3620] ;  /* 0x00362000019c7983 */ /* 0x0003620000300a00 */
[C---:B------:R-:W-:Y:S01]  /*5bf30*/  HMMA.1688.F32.TF32 R24, R76.reuse, R26, R216 ;  /* 0x0000001a4c18723c */ /* 0x040fe200000810d8 */
[----:B------:R1:W5:Y:S01]  /*5bf40*/  LDL.LU.64 R218, [R1+0x3618] ;  /* 0x0036180001da7983 */ /* 0x0003620000300a00 */
[----:B------:R1:W5:Y:S02]  /*5bf50*/  LDL.LU.64 R216, [R1+0x3610] ;  /* 0x0036100001d87983 */ /* 0x0003640000300a00 */
[----:B------:R1:W5:Y:S02]  /*5bf60*/  LDL.LU.64 R222, [R1+0x3608] ;  /* 0x0036080001de7983 */ /* 0x0003640000300a00 */
[----:B------:R1:W5:Y:S01]  /*5bf70*/  LDL.LU.64 R220, [R1+0x3600] ;  /* 0x0036000001dc7983 */ /* 0x0003620000300a00 */
[----:B------:R1:W5:Y:S01]  /*5bf80*/  LDL.LU.64 R226, [R1+0x35f8] ;  /* 0x0035f80001e27983 */ /* 0x0003620000300a00 */
[----:B------:R1:W5:Y:S02]  /*5bf90*/  LDL.LU.64 R224, [R1+0x35f0] ;  /* 0x0035f00001e07983 */ /* 0x0003640000300a00 */
[----:B------:R-:W4:Y:S02]  /*5bfa0*/  LDL.LU R184, [R1+0x2dbc] ;  /* 0x002dbc0001b87983 */ /* 0x000f240000300800 */
[----:B------:R-:W-:Y:S01]  /*5bfb0*/  STL.64 [R1+0x11f0], R136 ;  /* 0x0011f08801007387 */ /* 0x000fe20000100a00 */
[----:B------:R-:W-:Y:S01]  /*5bfc0*/  STL.64 [R1+0x11f8], R138 ;  /* 0x0011f88a01007387 */ /* 0x000fe20000100a00 */
[----:B------:R-:W-:Y:S02]  /*5bfd0*/  STL.64 [R1+0x11e0], R80 ;  /* 0x0011e05001007387 */ /* 0x000fe40000100a00 */
[----:B------:R1:W-:Y:S02]  /*5bfe0*/  STL.64 [R1+0x11e8], R82 ;  /* 0x0011e85201007387 */ /* 0x0003e40000100a00 */
[C---:B-1----:R-:W-:Y:S01]  /*5bff0*/  HMMA.1688.F32.TF32 R80, R76.reuse, R198, R120 ;  /* 0x000000c64c50723c */ /* 0x042fe20000081078 */
[----:B------:R-:W-:Y:S01]  /*5c000*/  STL.64 [R1+0x1530], R68 ;  /* 0x0015304401007387 */ /* 0x000fe20000100a00 */
[----:B------:R1:W-:Y:S02]  /*5c010*/  STL.64 [R1+0x1538], R70 ;  /* 0x0015384601007387 */ /* 0x0003e40000100a00 */
[----:B------:R-:W-:Y:S02]  /*5c020*/  STL.64 [R1+0x1520], R124 ;  /* 0x0015207c01007387 */ /* 0x000fe40000100a00 */
[----:B------:R-:W-:Y:S02]  /*5c030*/  STL.64 [R1+0x1528], R126 ;  /* 0x0015287e01007387 */ /* 0x000fe40000100a00 */
[C---:B-1----:R-:W-:Y:S11]  /*5c040*/  HMMA.1688.F32.TF32 R68, R76.reuse, R194, R116 ;  /* 0x000000c24c44723c */ /* 0x042ff60000081074 */
[----:B------:R-:W-:Y:S04]  /*5c050*/  @!UPT UIADD3 URZ, URZ, URZ, URZ ;  /* 0x0000003f3f3ff290 */ /* 0x000fe8000fffe03f */
[----:B------:R-:W-:Y:S01]  /*5c060*/  STL.64 [R1+0x1510], R80 ;  /* 0x0015105001007387 */ /* 0x000fe20000100a00 */
[----:B------:R1:W-:Y:S02]  /*5c070*/  STL.64 [R1+0x1518], R82 ;  /* 0x0015185201007387 */ /* 0x0003e40000100a00 */
[C---:B-1----:R-:W-:Y:S05]  /*5c080*/  HMMA.1688.F32.TF32 R80, R76.reuse, R186, R108 ;  /* 0x000000ba4c50723c */ /* 0x042fea000008106c */
[----:B------:R-:W-:Y:S01]  /*5c090*/  STL.64 [R1+0x1500], R68 ;  /* 0x0015004401007387 */ /* 0x000fe20000100a00 */
[----:B------:R1:W-:Y:S02]  /*5c0a0*/  STL.64 [R1+0x1508], R70 ;  /* 0x0015084601007387 */ /* 0x0003e40000100a00 */
[----:B------:R-:W-:Y:S02]  /*5c0b0*/  STL.64 [R1+0x14f0], R112 ;  /* 0x0014f07001007387 */ /* 0x000fe40000100a00 */
[----:B------:R-:W-:Y:S01]  /*5c0c0*/  STL.64 [R1+0x14f8], R114 ;  /* 0x0014f87201007387 */ /* 0x000fe20000100a00 */
[----:B------:R-:W2:Y:S01]  /*5c0d0*/  LDL.LU R3, [R1+0x18a8] ;  /* 0x0018a80001037983 */ /* 0x000ea20000300800 */
[C---:B-1----:R-:W-:Y:S11]  /*5c0e0*/  HMMA.1688.F32.TF32 R68, R76.reuse, R182, R104 ;  /* 0x000000b64c44723c */ /* 0x042ff60000081068 */
[----:B------:R-:W-:Y:S01]  /*5c0f0*/  STL.64 [R1+0x14e0], R80 ;  /* 0x0014e05001007387 */ /* 0x000fe20000100a00 */
[----:B------:R1:W-:Y:S02]  /*5c100*/  STL.64 [R1+0x14e8], R82 ;  /* 0x0014e85201007387 */ /* 0x0003e40000100a00 */
[C---:B-1----:R-:W-:Y:S09]  /*5c110*/  HMMA.1688.F32.TF32 R80, R76.reuse, R178, R100 ;  /* 0x000000b24c50723c */ /* 0x042ff20000081064 */
[----:B------:R-:W-:Y:S01]  /*5c120*/  STL.64 [R1+0x14d0], R68 ;  /* 0x0014d04401007387 */ /* 0x000fe20000100a00 */
[----:B------:R1:W-:Y:S03]  /*5c130*/  STL.64 [R1+0x14d8], R70 ;  /* 0x0014d84601007387 */ /* 0x0003e60000100a00 */
[----:B-1----:R-:W3:Y:S01]  /*5c140*/  LDL.LU R71, [R1+0x34b0] ;  /* 0x0034b00001477983 */ /* 0x002ee20000300800 */
[----:B------:R-:W3:Y:S09]  /*5c150*/  LDL.LU R70, [R1+0x34b8] ;  /* 0x0034b80001467983 */ /* 0x000ef20000300800 */
[----:B------:R-:W-:Y:S01]  /*5c160*/  STL.64 [R1+0x14c0], R80 ;  /* 0x0014c05001007387 */ /* 0x000fe20000100a00 */
[----:B------:R1:W-:Y:S02]  /*5c170*/  STL.64 [R1+0x14c8], R82 ;  /* 0x0014c85201007387 */ /* 0x0003e40000100a00 */
[C---:B-1----:R-:W-:Y:S11]  /*5c180*/  HMMA.1688.F32.TF32 R80, R76.reuse, R174, R96 ;  /* 0x000000ae4c50723c */ /* 0x042ff60000081060 */
[----:B------:R-:W-:Y:S11]  /*5c190*/  @!UPT UIADD3 URZ, URZ, URZ, URZ ;  /* 0x0000003f3f3ff290 */ /* 0x000ff6000fffe03f */
[----:B------:R-:W-:Y:S01]  /*5c1a0*/  @!UPT UIADD3 URZ, URZ, URZ, URZ ;  /* 0x0000003f3f3ff290 */ /* 0x000fe2000fffe03f */
[----:B------:R-:W-:Y:S01]  /*5c1b0*/  STL.64 [R1+0x14b0], R80 ;  /* 0x0014b05001007387 */ /* 0x000fe20000100a00 */
[----:B------:R1:W-:Y:S02]  /*5c1c0*/  STL.64 [R1+0x14b8], R82 ;  /* 0x0014b85201007387 */ /* 0x0003e40000100a00 */
[C---:B-1----:R-:W-:Y:S08]  /*5c1d0*/  HMMA.1688.F32.TF32 R80, R76.reuse, R166, R88 ;  /* 0x000000a64c50723c */ /* 0x042ff00000081058 */
[----:B------:R-:W-:Y:S01]  /*5c1e0*/  HMMA.1688.F32.TF32 R76, R76, R162, R84 ;  /* 0x000000a24c4c723c */ /* 0x000fe20000081054 */
[----:B------:R-:W-:Y:S01]  /*5c1f0*/  STL.64 [R1+0x14a0], R92 ;  /* 0x0014a05c01007387 */ /* 0x000fe20000100a00 */
[----:B------:R-:W-:Y:S02]  /*5c200*/  STL.64 [R1+0x14a8], R94 ;  /* 0x0014a85e01007387 */ /* 0x000fe40000100a00 */
[----:B------:R-:W3:Y:S11]  /*5c210*/  LDL.LU R87, [R1+0x34b4] ;  /* 0x0034b40001577983 */ /* 0x000ef60000300800 */
[----:B------:R-:W-:Y:S01]  /*5c220*/  STL.64 [R1+0x1490], R80 ;  /* 0x0014905001007387 */ /* 0x000fe20000100a00 */
[----:B------:R1:W-:Y:S07]  /*5c230*/  STL.64 [R1+0x1498], R82 ;  /* 0x0014985201007387 */ /* 0x0003ee0000100a00 */
[----:B------:R1:W-:Y:S02]  /*5c240*/  STL.64 [R1+0x1480], R76 ;  /* 0x0014804c01007387 */ /* 0x0003e40000100a00 */
[----:B------:R2:W-:Y:S01]  /*5c250*/  STL.64 [R1+0x1488], R78 ;  /* 0x0014884e01007387 */ /* 0x0005e20000100a00 */
[----:B------:R-:W3:Y:S01]  /*5c260*/  LDL.LU R85, [R1+0x34ac] ;  /* 0x0034ac0001557983 */ /* 0x000ee20000300800 */
[----:B------:R-:W3:Y:S02]  /*5c270*/  LDL.LU R88, [R1+0x34a8] ;  /* 0x0034a80001587983 */ /* 0x000ee40000300800 */
[----:B------:R-:W3:Y:S02]  /*5c280*/  LDL.LU R86, [R1+0x34a0] ;  /* 0x0034a00001567983 */ /* 0x000ee40000300800 */
[----:B------:R-:W3:Y:S01]  /*5c290*/  LDL.LU R84, [R1+0x3498] ;  /* 0x0034980001547983 */ /* 0x000ee20000300800 */
[----:B-1----:R-:W3:Y:S01]  /*5c2a0*/  LDL.LU R83, [R1+0x34a4] ;  /* 0x0034a40001537983 */ /* 0x002ee20000300800 */
[----:B------:R-:W3:Y:S02]  /*5c2b0*/  LDL.LU R77, [R1+0x3490] ;  /* 0x00349000014d7983 */ /* 0x000ee40000300800 */
[----:B------:R-:W3:Y:S02]  /*5c2c0*/  LDL.LU R76, [R1+0x349c] ;  /* 0x00349c00014c7983 */ /* 0x000ee40000300800 */
[----:B------:R-:W-:-:S05]  /*5c2d0*/  IMAD.MOV.U32 R69, RZ, RZ, c[0x0][0x180] ;  /* 0x00006000ff457624 */ /* 0x000fca00078e00ff */
[----:B------:R-:W-:Y:S01]  /*5c2e0*/  IADD3 R68, R69, -0x40, RZ ;  /* 0xffffffc045447810 */ /* 0x000fe20007ffe0ff */
[----:B------:R-:W-:-:S05]  /*5c2f0*/  IMAD.MOV.U32 R69, RZ, RZ, 0x1f ;  /* 0x0000001fff457424 */ /* 0x000fca00078e00ff */
[----:B------:R-:W-:-:S04]  /*5c300*/  IADD3 R69, R69, c[0x0][0x180], RZ ;  /* 0x0000600045457a10 */ /* 0x000fc80007ffe0ff */
[----:B------:R-:W-:Y:S01]  /*5c310*/  SHF.R.S32.HI R80, RZ, 0x1f, R69 ;  /* 0x0000001fff507819 */ /* 0x000fe20000011445 */
[----:B------:R-:W1:Y:S03]  /*5c320*/  S2R R213, SR_TID.X ;  /* 0x0000000000d57919 */ /* 0x000e660000002100 */
[----:B------:R-:W-:Y:S01]  /*5c330*/  LEA.HI R80, R80, R69, RZ, 0x5 ;  /* 0x0000004550507211 */ /* 0x000fe200078f28ff */
[----:B------:R-:W-:-:S03]  /*5c340*/  IMAD.MOV.U32 R69, RZ, RZ, c[0x0][0x188] ;  /* 0x00006200ff457624 */ /* 0x000fc600078e00ff */
[----:B------:R-:W-:Y:S01]  /*5c350*/  SHF.R.S32.HI R80, RZ, 0x5, R80 ;  /* 0x00000005ff507819 */ /* 0x000fe20000011450 */
[----:B------:R-:W-:-:S03]  /*5c360*/  IMAD.SHL.U32 R241, R69, 0x20, RZ ;  /* 0x0000002045f17824 */ /* 0x000fc600078e00ff */
[----:B------:R-:W-:Y:S01]  /*5c370*/  IADD3 R80, R80, -0x2, RZ ;  /* 0xfffffffe50507810 */ /* 0x000fe20007ffe0ff */
[----:B----4-:R-:W-:-:S03]  /*5c380*/  IMAD R68, R184, -0x20, R68 ;  /* 0xffffffe0b8447824 */ /* 0x010fc600078e0244 */
[----:B------:R-:W-:Y:S01]  /*5c390*/  ISETP.GE.AND P0, PT, R184, R80, PT ;  /* 0x00000050b800720c */ /* 0x000fe20003f06270 */
[----:B------:R-:W-:Y:S01]  /*5c3a0*/  IMAD.SHL.U32 R80, R241, 0x4, RZ ;  /* 0x00000004f1507824 */ /* 0x000fe200078e00ff */
[----:B------:R-:W-:-:S04]  /*5c3b0*/  ISETP.GT.AND P1, PT, R68, RZ, PT ;  /* 0x000000ff4400720c */ /* 0x000fc80003f24270 */
[----:B------:R-:W-:Y:S02]  /*5c3c0*/  SEL R69, RZ, 0x4, !P1 ;  /* 0x00000004ff457807 */ /* 0x000fe40004800000 */
[----:B-1----:R-:W-:Y:S02]  /*5c3d0*/  LOP3.LUT R241, R213, 0x7f, RZ, 0xc0, !PT ;  /* 0x0000007fd5f17812 */ /* 0x002fe400078ec0ff */
[----:B------:R-:W-:-:S04]  /*5c3e0*/  SEL R69, R69, RZ, !P0 ;  /* 0x000000ff45457207 */ /* 0x000fc80004000000 */
[----:B------:R-:W-:Y:S01]  /*5c3f0*/  ISETP.NE.U32.AND P1, PT, R69, RZ, PT ;  /* 0x000000ff4500720c */ /* 0x000fe20003f25070 */
[----:B------:R-:W-:Y:S01]  /*5c400*/  IMAD.SHL.U32 R185, R241, 0x4, RZ ;  /* 0x00000004f1b97824 */ /* 0x000fe200078e00ff */
[----:B--2---:R-:W-:-:S04]  /*5c410*/  IADD3 R3, R3, 0x1, RZ ;  /* 0x0000000103037810 */ /* 0x004fc80007ffe0ff */
[----:B------:R-:W-:-:S04]  /*5c420*/  ISETP.GT.AND P2, PT, R3, 0x1, PT ;  /* 0x000000010300780c */ /* 0x000fc80003f44270 */
[----:B------:R-:W-:-:S05]  /*5c430*/  SEL R183, R3, RZ, !P2 ;  /* 0x000000ff03b77207 */ /* 0x000fca0005000000 */
[----:B------:R-:W-:Y:S01]  /*5c440*/  IMAD R3, R183, 0x10000, R185 ;  /* 0x00010000b7037824 */ /* 0x000fe200078e02b9 */
[----:B---3--:R-:W-:-:S05]  /*5c450*/  IADD3 R70, P3, R70, R80, RZ ;  /* 0x0000005046467210 */ /* 0x008fca0007f7e0ff */
[----:B------:R-:W-:Y:S01]  /*5c460*/  IMAD.X R71, R71, 0x1, R0, P3 ;  /* 0x0000000147477824 */ /* 0x000fe200018e0600 */
[----:B------:R1:W-:Y:S01]  /*5c470*/  STL [R1+0x34b8], R70 ;  /* 0x0034b84601007387 */ /* 0x0003e20000100800 */
[----:B------:R-:W-:Y:S03]  /*5c480*/  STL [R1+0x18a8], R183 ;  /* 0x0018a8b701007387 */ /* 0x000fe60000100800 */
[----:B------:R2:W-:Y:S01]  /*5c490*/  STL [R1+0x34b0], R71 ;  /* 0x0034b04701007387 */ /* 0x0005e20000100800 */
[----:B------:R-:W3:Y:S02]  /*5c4a0*/  LDL.LU R82, [R1+0x3398] ;  /* 0x0033980001527983 */ /* 0x000ee40000300800 */
[----:B------:R-:W4:Y:S02]  /*5c4b0*/  LDL.LU R81, [R1+0x33a0] ;  /* 0x0033a00001517983 */ /* 0x000f240000300800 */
[----:B------:R-:W3:Y:S01]  /*5c4c0*/  LDL.LU R79, [R1+0x3390] ;  /* 0x00339000014f7983 */ /* 0x000ee20000300800 */
[----:B------:R-:W3:Y:S04]  /*5c4d0*/  LDL.LU R78, [R1+0x339c] ;  /* 0x00339c00014e7983 */ /* 0x000ee80000300800 */
[----:B------:R-:W-:Y:S01]  /*5c4e0*/  @!PT LDS RZ, [RZ] ;  /* 0x00000000fffff984 */ /* 0x000fe20000000800 */
[----:B------:R-:W-:Y:S01]  /*5c4f0*/  @!PT LDS RZ, [RZ] ;  /* 0x00000000fffff984 */ /* 0x000fe20000000800 */
[----:B------:R-:W-:Y:S01]  /*5c500*/  @!PT LDS RZ, [RZ] ;  /* 0x00000000fffff984 */ /* 0x000fe20000000800 */
[----:B------:R1:W-:Y:S01]  /*5c510*/  LDGSTS.E [R3], [R70.64], P1 ;  /* 0x0000000046037fae */ /* 0x0003e20008921844 */
[----:B------:R-:W-:-:S05]  /*5c520*/  IADD3 R87, P2, R87, R80, RZ ;  /* 0x0000005057577210 */ /* 0x000fca0007f5e0ff */
[----:B------:R-:W-:Y:S01]  /*5c530*/  STL [R1+0x34b4], R87 ;  /* 0x0034b45701007387 */ /* 0x000fe20000100800 */
[----:B-1----:R-:W-:Y:S01]  /*5c540*/  IMAD.MOV.U32 R70, RZ, RZ, R87 ;  /* 0x000000ffff467224 */ /* 0x002fe200078e0057 */
[----:B------:R-:W-:Y:S01]  /*5c550*/  IADD3 R85, P3, R85, R80, RZ ;  /* 0x0000005055557210 */ /* 0x000fe20007f7e0ff */
[----:B------:R-:W-:-:S04]  /*5c560*/  IMAD.X R88, R88, 0x1, R0, P2 ;  /* 0x0000000158587824 */ /* 0x000fc800010e0600 */
[----:B------:R-:W-:Y:S02]  /*5c570*/  IMAD.X R86, R86, 0x1, R0, P3 ;  /* 0x0000000156567824 */ /* 0x000fe400018e0600 */
[----:B--2---:R-:W-:Y:S01]  /*5c580*/  IMAD.MOV.U32 R71, RZ, RZ, R88 ;  /* 0x000000ffff477224 */ /* 0x004fe200078e0058 */
[----:B------:R1:W-:Y:S01]  /*5c590*/  STL [R1+0x34a8], R88 ;  /* 0x0034a85801007387 */ /* 0x0003e20000100800 */
[----:B------:R-:W-:Y:S02]  /*5c5a0*/  STL [R1+0x34ac], R85 ;  /* 0x0034ac5501007387 */ /* 0x000fe40000100800 */
[----:B------:R2:W-:Y:S01]  /*5c5b0*/  STL [R1+0x34a0], R86 ;  /* 0x0034a05601007387 */ /* 0x0005e20000100800 */
[-C--:B------:R-:W-:Y:S01]  /*5c5c0*/  IADD3 R83, P3, R83, R80.reuse, RZ ;  /* 0x0000005053537210 */ /* 0x080fe20007f7e0ff */
[----:B------:R2:W-:Y:S01]  /*5c5d0*/  LDGSTS.E [R3+0x200], [R70.64], P1 ;  /* 0x0020000046037fae */ /* 0x0005e20008921844 */
[----:B------:R-:W-:-:S03]  /*5c5e0*/  IADD3 R76, P4, R76, R80, RZ ;  /* 0x000000504c4c7210 */ /* 0x000fc60007f9e0ff */
[----:B-1----:R-:W3:Y:S01]  /*5c5f0*/  LDL.LU R88, [R1+0x3388] ;  /* 0x0033880001587983 */ /* 0x002ee20000300800 */
[----:B------:R-:W3:Y:S02]  /*5c600*/  LDL.LU R87, [R1+0x3394] ;  /* 0x0033940001577983 */ /* 0x000ee40000300800 */
[----:B--2---:R-:W-:Y:S02]  /*5c610*/  IMAD.MOV.U32 R71, RZ, RZ, R86 ;  /* 0x000000ffff477224 */ /* 0x004fe400078e0056 */
[----:B------:R-:W-:Y:S01]  /*5c620*/  IMAD.MOV.U32 R70, RZ, RZ, R85 ;  /* 0x000000ffff467224 */ /* 0x000fe200078e0055 */
[----:B------:R-:W3:Y:S01]  /*5c630*/  LDL.LU R86, [R1+0x3488] ;  /* 0x0034880001567983 */ /* 0x000ee20000300800 */
[----:B------:R-:W3:Y:S02]  /*5c640*/  LDL.LU R85, [R1+0x3494] ;  /* 0x0034940001557983 */ /* 0x000ee40000300800 */
[--C-:B------:R-:W-:Y:S02]  /*5c650*/  IMAD.X R84, R84, 0x1, R0.reuse, P3 ;  /* 0x0000000154547824 */ /* 0x100fe400018e0600 */
[----:B------:R-:W-:Y:S01]  /*5c660*/  IMAD.X R77, R77, 0x1, R0, P4 ;  /* 0x000000014d4d7824 */ /* 0x000fe200020e0600 */
[----:B------:R1:W-:Y:S04]  /*5c670*/  LDGSTS.E [R3+0x400], [R70.64], P1 ;  /* 0x0040000046037fae */ /* 0x0003e80008921844 */
[----:B------:R-:W-:Y:S01]  /*5c680*/  STL [R1+0x34a4], R83 ;  /* 0x0034a45301007387 */ /* 0x000fe20000100800 */
[----:B------:R1:W-:Y:S02]  /*5c690*/  STL [R1+0x3498], R84 ;  /* 0x0034985401007387 */ /* 0x0003e40000100800 */
[----:B------:R-:W-:Y:S02]  /*5c6a0*/  STL [R1+0x349c], R76 ;  /* 0x00349c4c01007387 */ /* 0x000fe40000100800 */
[----:B------:R1:W-:Y:S02]  /*5c6b0*/  STL [R1+0x3490], R77 ;  /* 0x0034904d01007387 */ /* 0x0003e40000100800 */
[----:B-1----:R-:W-:-:S02]  /*5c6c0*/  IMAD.MOV.U32 R70, RZ, RZ, R83 ;  /* 0x000000ffff467224 */ /* 0x002fc400078e0053 */
[----:B------:R-:W-:Y:S02]  /*5c6d0*/  IMAD.MOV.U32 R71, RZ, RZ, R84 ;  /* 0x000000ffff477224 */ /* 0x000fe400078e0054 */
[----:B------:R-:W3:Y:S04]  /*5c6e0*/  LDL.LU R84, [R1+0x3380] ;  /* 0x0033800001547983 */ /* 0x000ee80000300800 */
[----:B------:R1:W-:Y:S01]  /*5c6f0*/  LDGSTS.E [R3+0x600], [R70.64], P1 ;  /* 0x0060000046037fae */ /* 0x0003e20008921844 */
[----:B------:R-:W3:Y:S02]  /*5c700*/  LDL.LU R83, [R1+0x338c] ;  /* 0x00338c0001537983 */ /* 0x000ee40000300800 */
[----:B-1----:R-:W-:Y:S02]  /*5c710*/  IMAD.MOV.U32 R71, RZ, RZ, R77 ;  /* 0x000000ffff477224 */ /* 0x002fe400078e004d */
[----:B------:R-:W-:Y:S01]  /*5c720*/  IMAD.MOV.U32 R70, RZ, RZ, R76 ;  /* 0x000000ffff467224 */ /* 0x000fe200078e004c */
[----:B------:R-:W3:Y:S01]  /*5c730*/  LDL.LU R77, [R1+0x3378] ;  /* 0x00337800014d7983 */ /* 0x000ee20000300800 */
[----:B------:R-:W3:Y:S01]  /*5c740*/  LDL.LU R76, [R1+0x3384] ;  /* 0x00338400014c7983 */ /* 0x000ee20000300800 */
[----:B------:R-:W-:-:S04]  /*5c750*/  ISETP.GT.AND P2, PT, R68, 0x4, PT ;  /* 0x000000044400780c */ /* 0x000fc80003f44270 */
[----:B------:R-:W-:-:S04]  /*5c760*/  SEL R69, RZ, 0x4, !P2 ;  /* 0x00000004ff457807 */ /* 0x000fc80005000000 */
[----:B------:R-:W-:-:S04]  /*5c770*/  SEL R69, R69, RZ, !P0 ;  /* 0x000000ff45457207 */ /* 0x000fc80004000000 */
[----:B------:R-:W-:Y:S11]  /*5c780*/  ISETP.NE.U32.AND P2, PT, R69, RZ, PT ;  /* 0x000000ff4500720c */ /* 0x000ff60003f45070 */
[----:B------:R-:W-:Y:S02]  /*5c790*/  @!UPT UIADD3 URZ, URZ, URZ, URZ ;  /* 0x0000003f3f3ff290 */ /* 0x000fe4000fffe03f */
[----:B------:R1:W-:Y:S01]  /*5c7a0*/  LDGSTS.E [R3+0x2000], [R70.64], P2 ;  /* 0x0200000046037fae */ /* 0x0003e20009121844 */
[-C--:B----4-:R-:W-:Y:S02]  /*5c7b0*/  IADD3 R81, P1, R81, R80.reuse, RZ ;  /* 0x0000005051517210 */ /* 0x090fe40007f3e0ff */
[----:B---3--:R-:W-:-:S03]  /*5c7c0*/  IADD3 R78, P3, R78, R80, RZ ;  /* 0x000000504e4e7210 */ /* 0x008fc60007f7e0ff */
[--C-:B------:R-:W-:Y:S02]  /*5c7d0*/  IMAD.X R82, R82, 0x1, R0.reuse, P1 ;  /* 0x0000000152527824 */ /* 0x100fe400008e0600 */
[----:B------:R-:W-:Y:S01]  /*5c7e0*/  IMAD.X R79, R79, 0x1, R0, P3 ;  /* 0x000000014f4f7824 */ /* 0x000fe200018e0600 */
[----:B------:R-:W-:Y:S01]  /*5c7f0*/  STL [R1+0x33a0], R81 ;  /* 0x0033a05101007387 */ /* 0x000fe20000100800 */
[----:B-1----:R-:W-:Y:S02]  /*5c800*/  IMAD.MOV.U32 R70, RZ, RZ, R81 ;  /* 0x000000ffff467224 */ /* 0x002fe400078e0051 */
[----:B------:R-:W-:Y:S02]  /*5c810*/  IMAD.MOV.U32 R71, RZ, RZ, R82 ;  /* 0x000000ffff477224 */ /* 0x000fe400078e0052 */
[----:B------:R1:W-:Y:S01]  /*5c820*/  STL [R1+0x3398], R82 ;  /* 0x0033985201007387 */ /* 0x0003e20000100800 */
[----:B------:R-:W-:Y:S01]  /*5c830*/  STL [R1+0x339c], R78 ;  /* 0x00339c4e01007387 */ /* 0x000fe20000100800 */
[----:B------:R3:W-:Y:S03]  /*5c840*/  STL [R1+0x3390], R79 ;  /* 0x0033904f01007387 */ /* 0x0007e60000100800 */
[----:B------:R4:W-:Y:S01]  /*5c850*/  LDGSTS.E [R3+0x2200], [R70.64], P2 ;  /* 0x0220000046037fae */ /* 0x0009e20009121844 */
[----:B------:R-:W-:-:S03]  /*5c860*/  ISETP.GT.AND P1, PT, R68, 0x8, PT ;  /* 0x000000084400780c */ /* 0x000fc60003f24270 */
[----:B-1----:R-:W2:Y:S01]  /*5c870*/  LDL.LU R82, [R1+0x3370] ;  /* 0x0033700001527983 */ /* 0x002ea20000300800 */
[----:B------:R-:W2:Y:S01]  /*5c880*/  LDL.LU R81, [R1+0x337c] ;  /* 0x00337c0001517983 */ /* 0x000ea20000300800 */
[----:B------:R-:W-:Y:S01]  /*5c890*/  SEL R69, RZ, 0x4, !P1 ;  /* 0x00000004ff457807 */ /* 0x000fe20004800000 */
[----:B----4-:R-:W-:Y:S02]  /*5c8a0*/  IMAD.MOV.U32 R71, RZ, RZ, R79 ;  /* 0x000000ffff477224 */ /* 0x010fe400078e004f */
[----:B------:R-:W-:Y:S01]  /*5c8b0*/  IMAD.MOV.U32 R70, RZ, RZ, R78 ;  /* 0x000000ffff467224 */ /* 0x000fe200078e004e */
[----:B---3--:R-:W3:Y:S01]  /*5c8c0*/  LDL.LU R79, [R1+0x3480] ;  /* 0x00348000014f7983 */ /* 0x008ee20000300800 */
[----:B------:R-:W4:Y:S01]  /*5c8d0*/  LDL.LU R78, [R1+0x348c] ;  /* 0x00348c00014e7983 */ /* 0x000f220000300800 */
[----:B------:R-:W-:Y:S02]  /*5c8e0*/  SEL R69, R69, RZ, !P0 ;  /* 0x000000ff45457207 */ /* 0x000fe40004000000 */
[----:B------:R1:W-:Y:S02]  /*5c8f0*/  LDGSTS.E [R3+0x2400], [R70.64], P2 ;  /* 0x0240000046037fae */ /* 0x0003e40009121844 */
[----:B------:R-:W-:-:S02]  /*5c900*/  ISETP.NE.U32.AND P1, PT, R69, RZ, PT ;  /* 0x000000ff4500720c */ /* 0x000fc40003f25070 */
[----:B------:R-:W-:-:S05]  /*5c910*/  IADD3 R87, P3, R87, R80, RZ ;  /* 0x0000005057577210 */ /* 0x000fca0007f7e0ff */
[----:B------:R-:W-:Y:S01]  /*5c920*/  IMAD.X R88, R88, 0x1, R0, P3 ;  /* 0x0000000158587824 */ /* 0x000fe200018e0600 */
[-C--:B------:R-:W-:Y:S01]  /*5c930*/  IADD3 R85, P4, R85, R80.reuse, RZ ;  /* 0x0000005055557210 */ /* 0x080fe20007f9e0ff */
[----:B-1----:R-:W-:Y:S02]  /*5c940*/  IMAD.MOV.U32 R70, RZ, RZ, R87 ;  /* 0x000000ffff467224 */ /* 0x002fe400078e0057 */
[----:B------:R-:W-:Y:S01]  /*5c950*/  IMAD.MOV.U32 R71, RZ, RZ, R88 ;  /* 0x000000ffff477224 */ /* 0x000fe200078e0058 */
[----:B------:R-:W-:Y:S01]  /*5c960*/  STL [R1+0x3394], R87 ;  /* 0x0033945701007387 */ /* 0x000fe20000100800 */
[----:B------:R-:W-:Y:S02]  /*5c970*/  IMAD.X R86, R86, 0x1, R0, P4 ;  /* 0x0000000156567824 */ /* 0x000fe400020e0600 */
[----:B------:R1:W-:Y:S01]  /*5c980*/  STL [R1+0x3388], R88 ;  /* 0x0033885801007387 */ /* 0x0003e20000100800 */
[----:B------:R-:W-:Y:S02]  /*5c990*/  STL [R1+0x3494], R85 ;  /* 0x0034945501007387 */ /* 0x000fe40000100800 */
[----:B------:R1:W-:Y:S02]  /*5c9a0*/  STL [R1+0x3488], R86 ;  /* 0x0034885601007387 */ /* 0x0003e40000100800 */
[----:B------:R1:W-:Y:S04]  /*5c9b0*/  LDGSTS.E [R3+0x2600], [R70.64], P2 ;  /* 0x0260000046037fae */ /* 0x0003e80009121844 */
[----:B-1----:R-:W3:Y:S01]  /*5c9c0*/  LDL.LU R88, [R1+0x3368] ;  /* 0x0033680001587983 */ /* 0x002ee20000300800 */
[----:B------:R-:W3:Y:S01]  /*5c9d0*/  LDL.LU R87, [R1+0x3374] ;  /* 0x0033740001577983 */ /* 0x000ee20000300800 */
[----:B------:R-:W-:Y:S01]  /*5c9e0*/  IADD3 R83, P2, R83, R80, RZ ;  /* 0x0000005053537210 */ /* 0x000fe20007f5e0ff */
[----:B------:R-:W-:-:S02]  /*5c9f0*/  IMAD.MOV.U32 R71, RZ, RZ, R86 ;  /* 0x000000ffff477224 */ /* 0x000fc400078e0056 */
[----:B------:R-:W-:Y:S01]  /*5ca00*/  IMAD.MOV.U32 R70, RZ, RZ, R85 ;  /* 0x000000ffff467224 */ /* 0x000fe200078e0055 */
[----:B------:R-:W3:Y:S01]  /*5ca10*/  LDL.LU R86, [R1+0x3360] ;  /* 0x0033600001567983 */ /* 0x000ee20000300800 */
[----:B------:R-:W3:Y:S02]  /*5ca20*/  LDL.LU R85, [R1+0x336c] ;  /* 0x00336c0001557983 */ /* 0x000ee40000300800 */
[----:B------:R-:W-:Y:S01]  /*5ca30*/  IMAD.X R84, R84, 0x1, R0, P2 ;  /* 0x0000000154547824 */ /* 0x000fe200010e0600 */
[----:B------:R1:W-:Y:S01]  /*5ca40*/  LDGSTS.E [R3+0x4000], [R70.64], P1 ;  /* 0x0400000046037fae */ /* 0x0003e20008921844 */
[----:B------:R-:W-:-:S03]  /*5ca50*/  IADD3 R76, P3, R76, R80, RZ ;  /* 0x000000504c4c7210 */ /* 0x000fc60007f7e0ff */
[----:B------:R-:W-:Y:S01]  /*5ca60*/  STL [R1+0x338c], R83 ;  /* 0x00338c5301007387 */ /* 0x000fe20000100800 */
[----:B------:R1:W-:Y:S02]  /*5ca70*/  STL [R1+0x3380], R84 ;  /* 0x0033805401007387 */ /* 0x0003e40000100800 */
[----:B------:R-:W-:Y:S02]  /*5ca80*/  IMAD.X R77, R77, 0x1, R0, P3 ;  /* 0x000000014d4d7824 */ /* 0x000fe400018e0600 */
[----:B-1----:R-:W-:Y:S02]  /*5ca90*/  IMAD.MOV.U32 R70, RZ, RZ, R83 ;  /* 0x000000ffff467224 */ /* 0x002fe400078e0053 */
[----:B------:R-:W-:Y:S01]  /*5caa0*/  IMAD.MOV.U32 R71, RZ, RZ, R84 ;  /* 0x000000ffff477224 */ /* 0x000fe200078e0054 */
[----:B------:R-:W-:Y:S01]  /*5cab0*/  STL [R1+0x3384], R76 ;  /* 0x0033844c01007387 */ /* 0x000fe20000100800 */
[----:B------:R1:W-:Y:S03]  /*5cac0*/  STL [R1+0x3378], R77 ;  /* 0x0033784d01007387 */ /* 0x0003e60000100800 */
[----:B------:R1:W-:Y:S04]  /*5cad0*/  LDGSTS.E [R3+0x4200], [R70.64], P1 ;  /* 0x0420000046037fae */ /* 0x0003e80008921844 */
[----:B------:R-:W3:Y:S01]  /*5cae0*/  LDL.LU R84, [R1+0x3358] ;  /* 0x0033580001547983 */ /* 0x000ee20000300800 */
[----:B------:R-:W3:Y:S02]  /*5caf0*/  LDL.LU R83, [R1+0x3364] ;  /* 0x0033640001537983 */ /* 0x000ee40000300800 */
[----:B-1----:R-:W-:-:S02]  /*5cb00*/  IMAD.MOV.U32 R71, RZ, RZ, R77 ;  /* 0x000000ffff477224 */ /* 0x002fc400078e004d */
[----:B------:R-:W-:Y:S01]  /*5cb10*/  IMAD.MOV.U32 R70, RZ, RZ, R76 ;  /* 0x000000ffff467224 */ /* 0x000fe200078e004c */
[----:B------:R-:W3:Y:S01]  /*5cb20*/  LDL.LU R77, [R1+0x3478] ;  /* 0x00347800014d7983 */ /* 0x000ee20000300800 */
[----:B------:R-:W3:Y:S01]  /*5cb30*/  LDL.LU R76, [R1+0x3484] ;  /* 0x00348400014c7983 */ /* 0x000ee20000300800 */
[----:B------:R-:W-:Y:S02]  /*5cb40*/  ISETP.GT.AND P2, PT, R68, 0xc, PT ;  /* 0x0000000c4400780c */ /* 0x000fe40003f44270 */
[----:B------:R1:W-:Y:S02]  /*5cb50*/  LDGSTS.E [R3+0x4400], [R70.64], P1 ;  /* 0x0440000046037fae */ /* 0x0003e40008921844 */
[----:B------:R-:W-:-:S04]  /*5cb60*/  SEL R69, RZ, 0x4, !P2 ;  /* 0x00000004ff457807 */ /* 0x000fc80005000000 */
[----:B------:R-:W-:-:S04]  /*5cb70*/  SEL R69, R69, RZ, !P0 ;  /* 0x000000ff45457207 */ /* 0x000fc80004000000 */
[----:B------:R-:W-:Y:S02]  /*5cb80*/  ISETP.NE.U32.AND P2, PT, R69, RZ, PT ;  /* 0x000000ff4500720c */ /* 0x000fe40003f45070 */
[----:B--2---:R-:W-:-:S05]  /*5cb90*/  IADD3 R81, P3, R81, R80, RZ ;  /* 0x0000005051517210 */ /* 0x004fca0007f7e0ff */
[----:B------:R-:W-:Y:S01]  /*5cba0*/  IMAD.X R82, R82, 0x1, R0, P3 ;  /* 0x0000000152527824 */ /* 0x000fe200018e0600 */
[----:B----4-:R-:W-:Y:S01]  /*5cbb0*/  IADD3 R78, P4, R78, R80, RZ ;  /* 0x000000504e4e7210 */ /* 0x010fe20007f9e0ff */
[----:B-1----:R-:W-:Y:S02]  /*5cbc0*/  IMAD.MOV.U32 R70, RZ, RZ, R81 ;  /* 0x000000ffff467224 */ /* 0x002fe400078e0051 */
[----:B------:R-:W-:Y:S01]  /*5cbd0*/  IMAD.MOV.U32 R71, RZ, RZ, R82 ;  /* 0x000000ffff477224 */ /* 0x000fe200078e0052 */
[----:B------:R-:W-:Y:S01]  /*5cbe0*/  STL [R1+0x337c], R81 ;  /* 0x00337c5101007387 */ /* 0x000fe20000100800 */
[----:B---3--:R-:W-:-:S03]  /*5cbf0*/  IMAD.X R79, R79, 0x1, R0, P4 ;  /* 0x000000014f4f7824 */ /* 0x008fc600020e0600 */
[----:B------:R1:W-:Y:S04]  /*5cc00*/  STL [R1+0x3370], R82 ;  /* 0x0033705201007387 */ /* 0x0003e80000100800 */
[----:B------:R-:W-:Y:S01]  /*5cc10*/  STL [R1+0x348c], R78 ;  /* 0x00348c4e01007387 */ /* 0x000fe20000100800 */
[----:B------:R2:W-:Y:S03]  /*5cc20*/  STL [R1+0x3480], R79 ;  /* 0x0034804f01007387 */ /* 0x0005e60000100800 */
[----:B------:R3:W-:Y:S04]  /*5cc30*/  LDGSTS.E [R3+0x4600], [R70.64], P1 ;  /* 0x0460000046037fae */ /* 0x0007e80008921844 */
[----:B-1----:R-:W4:Y:S01]  /*5cc40*/  LDL.LU R82, [R1+0x3350] ;  /* 0x0033500001527983 */ /* 0x002f220000300800 */
[----:B------:R-:W4:Y:S02]  /*5cc50*/  LDL.LU R81, [R1+0x335c] ;  /* 0x00335c0001517983 */ /* 0x000f240000300800 */
[----:B---3--:R-:W-:-:S02]  /*5cc60*/  IMAD.MOV.U32 R71, RZ, RZ, R79 ;  /* 0x000000ffff477224 */ /* 0x008fc400078e004f */
[----:B------:R-:W-:Y:S01]  /*5cc70*/  IMAD.MOV.U32 R70, RZ, RZ, R78 ;  /* 0x000000ffff467224 */ /* 0x000fe200078e004e */
[----:B--2---:R-:W2:Y:S01]  /*5cc80*/  LDL.LU R79, [R1+0x3348] ;  /* 0x00334800014f7983 */ /* 0x004ea20000300800 */
[----:B------:R-:W3:Y:S03]  /*5cc90*/  LDL.LU R78, [R1+0x3354] ;  /* 0x00335400014e7983 */ /* 0x000ee60000300800 */
[----:B------:R1:W-:Y:S01]  /*5cca0*/  LDGSTS.E [R3+0x6000], [R70.64], P2 ;  /* 0x0600000046037fae */ /* 0x0003e20009121844 */
[-C--:B------:R-:W-:Y:S02]  /*5ccb0*/  IADD3 R87, P1, R87, R80.reuse, RZ ;  /* 0x0000005057577210 */ /* 0x080fe40007f3e0ff */
[----:B------:R-:W-:-:S03]  /*5ccc0*/  IADD3 R85, P3, R85, R80, RZ ;  /* 0x0000005055557210 */ /* 0x000fc60007f7e0ff */
[--C-:B------:R-:W-:Y:S01]  /*5ccd0*/  IMAD.X R88, R88, 0x1, R0.reuse, P1 ;  /* 0x0000000158587824 */ /* 0x100fe200008e0600 */
[----:B------:R-:W-:Y:S01]  /*5cce0*/  STL [R1+0x3374], R87 ;  /* 0x0033745701007387 */ /* 0x000fe20000100800 */
[----:B------:R-:W-:-:S03]  /*5ccf0*/  IMAD.X R86, R86, 0x1, R0, P3 ;  /* 0x0000000156567824 */ /* 0x000fc600018e0600 */
[----:B------:R1:W-:Y:S01]  /*5cd00*/  STL [R1+0x3368], R88 ;  /* 0x0033685801007387 */ /* 0x0003e20000100800 */
[----:B------:R-:W-:Y:S02]  /*5cd10*/  STL [R1+0x336c], R85 ;  /* 0x00336c5501007387 */ /* 0x000fe40000100800 */
[----:B-1----:R-:W-:Y:S02]  /*5cd20*/  IMAD.MOV.U32 R71, RZ, RZ, R88 ;  /* 0x000000ffff477224 */ /* 0x002fe400078e0058 */
[----:B------:R-:W-:Y:S01]  /*5cd30*/  IMAD.MOV.U32 R70, RZ, RZ, R87 ;  /* 0x000000ffff467224 */ /* 0x000fe200078e0057 */
[----:B------:R1:W-:Y:S04]  /*5cd40*/  STL [R1+0x3360], R86 ;  /* 0x0033605601007387 */ /* 0x0003e80000100800 */
[----:B------:R1:W-:Y:S04]  /*5cd50*/  LDGSTS.E [R3+0x6200], [R70.64], P2 ;  /* 0x0620000046037fae */ /* 0x0003e80009121844 */
[----:B------:R-:W2:Y:S01]  /*5cd60*/  LDL.LU R88, [R1+0x3340] ;  /* 0x0033400001587983 */ /* 0x000ea20000300800 */
[----:B------:R-:W2:Y:S01]  /*5cd70*/  LDL.LU R87, [R1+0x334c] ;  /* 0x00334c0001577983 */ /* 0x000ea20000300800 */
[----:B------:R-:W-:Y:S01]  /*5cd80*/  IADD3 R83, P3, R83, R80, RZ ;  /* 0x0000005053537210 */ /* 0x000fe20007f7e0ff */
[----:B-1----:R-:W-:-:S02]  /*5cd90*/  IMAD.MOV.U32 R70, RZ, RZ, R85 ;  /* 0x000000ffff467224 */ /* 0x002fc400078e0055 */
[----:B------:R-:W-:Y:S02]  /*5cda0*/  IMAD.MOV.U32 R71, RZ, RZ, R86 ;  /* 0x000000ffff477224 */ /* 0x000fe400078e0056 */
[--C-:B------:R-:W-:Y:S01]  /*5cdb0*/  IMAD.X R84, R84, 0x1, R0.reuse, P3 ;  /* 0x0000000154547824 */ /* 0x100fe200018e0600 */
[----:B------:R-:W2:Y:S01]  /*5cdc0*/  LDL.LU R86, [R1+0x3470] ;  /* 0x0034700001567983 */ /* 0x000ea20000300800 */
[----:B------:R-:W2:Y:S01]  /*5cdd0*/  LDL.LU R85, [R1+0x347c] ;  /* 0x00347c0001557983 */ /* 0x000ea20000300800 */
[----:B------:R-:W-:Y:S02]  /*5cde0*/  IADD3 R76, P4, R76, R80, RZ ;  /* 0x000000504c4c7210 */ /* 0x000fe40007f9e0ff */
[----:B------:R-:W-:Y:S04]  /*5cdf0*/  STL [R1+0x3364], R83 ;  /* 0x0033645301007387 */ /* 0x000fe80000100800 */
[----:B------:R1:W-:Y:S01]  /*5ce00*/  LDGSTS.E [R3+0x6400], [R70.64], P2 ;  /* 0x0640000046037fae */ /* 0x0003e20009121844 */
[----:B------:R-:W-:-:S03]  /*5ce10*/  IMAD.X R77, R77, 0x1, R0, P4 ;  /* 0x000000014d4d7824 */ /* 0x000fc600020e0600 */
[----:B------:R1:W-:Y:S01]  /*5ce20*/  STL [R1+0x3358], R84 ;  /* 0x0033585401007387 */ /* 0x0003e20000100800 */
[----:B------:R-:W-:Y:S03]  /*5ce30*/  STL [R1+0x3484], R76 ;  /* 0x0034844c01007387 */ /* 0x000fe60000100800 */
[----:B------:R1:W-:Y:S02]  /*5ce40*/  STL [R1+0x3478], R77 ;  /* 0x0034784d01007387 */ /* 0x0003e40000100800 */
[----:B-1----:R-:W-:Y:S02]  /*5ce50*/  IMAD.MOV.U32 R70, RZ, RZ, R83 ;  /* 0x000000ffff467224 */ /* 0x002fe400078e0053 */
[----:B------:R-:W-:Y:S02]  /*5ce60*/  IMAD.MOV.U32 R71, RZ, RZ, R84 ;  /* 0x000000ffff477224 */ /* 0x000fe400078e0054 */
[----:B------:R-:W2:Y:S01]  /*5ce70*/  LDL.LU R84, [R1+0x3338] ;  /* 0x0033380001547983 */ /* 0x000ea20000300800 */
[----:B------:R-:W2:Y:S03]  /*5ce80*/  LDL.LU R83, [R1+0x3344] ;  /* 0x0033440001537983 */ /* 0x000ea60000300800 */
[----:B------:R1:W-:Y:S02]  /*5ce90*/  LDGSTS.E [R3+0x6600], [R70.64], P2 ;  /* 0x0660000046037fae */ /* 0x0003e40009121844 */
[----:B-1----:R-:W-:-:S02]  /*5cea0*/  IMAD.MOV.U32 R71, RZ, RZ, R77 ;  /* 0x000000ffff477224 */ /* 0x002fc400078e004d */
[----:B------:R-:W-:Y:S01]  /*5ceb0*/  IMAD.MOV.U32 R70, RZ, RZ, R76 ;  /* 0x000000ffff467224 */ /* 0x000fe200078e004c */
[----:B------:R-:W2:Y:S01]  /*5cec0*/  LDL.LU R77, [R1+0x3330] ;  /* 0x00333000014d7983 */ /* 0x000ea20000300800 */
[----:B------:R-:W2:Y:S01]  /*5ced0*/  LDL.LU R76, [R1+0x333c] ;  /* 0x00333c00014c7983 */ /* 0x000ea20000300800 */
        /* <DEDUP_REMOVED lines=8> */
[--C-:B------:R-:W-:Y:S01]  /*5cf60*/  IMAD.X R82, R82, 0x1, R0.reuse, P2 ;  /* 0x0000000152527824 */ /* 0x100fe200010e0600 */
[----:B------:R-:W-:Y:S01]  /*5cf70*/  STL [R1+0x335c], R81 ;  /* 0x00335c5101007387 */ /* 0x000fe20000100800 */
[----:B-1----:R-:W-:Y:S02]  /*5cf80*/  IMAD.MOV.U32 R70, RZ, RZ, R81 ;  /* 0x000000ffff467224 */ /* 0x002fe400078e0051 */
[----:B--2---:R-:W-:Y:S02]  /*5cf90*/  IMAD.X R79, R79, 0x1, R0, P3 ;  /* 0x000000014f4f7824 */ /* 0x004fe400018e0600 */
[----:B------:R-:W-:Y:S01]  /*5cfa0*/  IMAD.MOV.U32 R71, RZ, RZ, R82 ;  /* 0x000000ffff477224 */ /* 0x000fe200078e0052 */
[----:B------:R1:W-:Y:S01]  /*5cfb0*/  STL [R1+0x3350], R82 ;  /* 0x0033505201007387 */ /* 0x0003e20000100800 */
[----:B------:R-:W-:Y:S02]  /*5cfc0*/  STL [R1+0x3354], R78 ;  /* 0x0033544e01007387 */ /* 0x000fe40000100800 */
[----:B------:R2:W-:Y:S01]  /*5cfd0*/  STL [R1+0x3348], R79 ;  /* 0x0033484f01007387 */ /* 0x0005e20000100800 */
[----:B------:R-:W-:Y:S01]  /*5cfe0*/  ISETP.GT.AND P2, PT, R68, 0x14, PT ;  /* 0x000000144400780c */ /* 0x000fe20003f44270 */
[----:B------:R3:W-:Y:S04]  /*5cff0*/  LDGSTS.E [R3+0x8200], [R70.64], P1 ;  /* 0x0820000046037fae */ /* 0x0007e80008921844 */
[----:B-1----:R-:W4:Y:S01]  /*5d000*/  LDL.LU R82, [R1+0x3328] ;  /* 0x0033280001527983 */ /* 0x002f220000300800 */
[----:B------:R-:W4:Y:S01]  /*5d010*/  LDL.LU R81, [R1+0x3334] ;  /* 0x0033340001517983 */ /* 0x000f220000300800 */
[----:B------:R-:W-:Y:S01]  /*5d020*/  SEL R69, RZ, 0x4, !P2 ;  /* 0x00000004ff457807 */ /* 0x000fe20005000000 */
[----:B---3--:R-:W-:-:S02]  /*5d030*/  IMAD.MOV.U32 R71, RZ, RZ, R79 ;  /* 0x000000ffff477224 */ /* 0x008fc400078e004f */
[----:B------:R-:W-:Y:S01]  /*5d040*/  IMAD.MOV.U32 R70, RZ, RZ, R78 ;  /* 0x000000ffff467224 */ /* 0x000fe200078e004e */
[----:B--2---:R-:W2:Y:S01]  /*5d050*/  LDL.LU R79, [R1+0x3468] ;  /* 0x00346800014f7983 */ /* 0x004ea20000300800 */
[----:B------:R-:W3:Y:S01]  /*5d060*/  LDL.LU R78, [R1+0x3474] ;  /* 0x00347400014e7983 */ /* 0x000ee20000300800 */
[----:B------:R-:W-:Y:S02]  /*5d070*/  SEL R69, R69, RZ, !P0 ;  /* 0x000000ff45457207 */ /* 0x000fe40004000000 */
[----:B------:R1:W-:Y:S02]  /*5d080*/  LDGSTS.E [R3+0x8400], [R70.64], P1 ;  /* 0x0840000046037fae */ /* 0x0003e40008921844 */
[----:B------:R-:W-:Y:S02]  /*5d090*/  ISETP.NE.U32.AND P2, PT, R69, RZ, PT ;  /* 0x000000ff4500720c */ /* 0x000fe40003f45070 */
[----:B------:R-:W-:-:S05]  /*5d0a0*/  IADD3 R87, P3, R87, R80, RZ ;  /* 0x0000005057577210 */ /* 0x000fca0007f7e0ff */
[----:B------:R-:W-:Y:S02]  /*5d0b0*/  IMAD.X R88, R88, 0x1, R0, P3 ;  /* 0x0000000158587824 */ /* 0x000fe400018e0600 */
[----:B-1----:R-:W-:Y:S02]  /*5d0c0*/  IMAD.MOV.U32 R70, RZ, RZ, R87 ;  /* 0x000000ffff467224 */ /* 0x002fe400078e0057 */
[----:B------:R-:W-:Y:S01]  /*5d0d0*/  IMAD.MOV.U32 R71, RZ, RZ, R88 ;  /* 0x000000ffff477224 */ /* 0x000fe200078e0058 */
[----:B------:R-:W-:-:S04]  /*5d0e0*/  IADD3 R85, P4, R85, R80, RZ ;  /* 0x0000005055557210 */ /* 0x000fc80007f9e0ff */
[----:B------:R1:W-:Y:S04]  /*5d0f0*/  LDGSTS.E [R3+0x8600], [R70.64], P1 ;  /* 0x0860000046037fae */ /* 0x0003e80008921844 */
[----:B------:R-:W-:Y:S01]  /*5d100*/  STL [R1+0x334c], R87 ;  /* 0x00334c5701007387 */ /* 0x000fe20000100800 */
[----:B------:R-:W-:-:S03]  /*5d110*/  IMAD.X R86, R86, 0x1, R0, P4 ;  /* 0x0000000156567824 */ /* 0x000fc600020e0600 */
[----:B------:R1:W-:Y:S01]  /*5d120*/  STL [R1+0x3340], R88 ;  /* 0x0033405801007387 */ /* 0x0003e20000100800 */
[----:B------:R-:W-:Y:S03]  /*5d130*/  STL [R1+0x347c], R85 ;  /* 0x00347c5501007387 */ /* 0x000fe60000100800 */
[----:B------:R-:W-:Y:S01]  /*5d140*/  STL [R1+0x3470], R86 ;  /* 0x0034705601007387 */ /* 0x000fe20000100800 */
[----:B------:R-:W2:Y:S02]  /*5d150*/  LDL.LU R90, [R1+0x3320] ;  /* 0x00332000015a7983 */ /* 0x000ea40000300800 */
[----:B------:R-:W2:Y:S02]  /*5d160*/  LDL.LU R89, [R1+0x332c] ;  /* 0x00332c0001597983 */ /* 0x000ea40000300800 */
[----:B-1----:R-:W-:Y:S02]  /*5d170*/  IMAD.MOV.U32 R70, RZ, RZ, R85 ;  /* 0x000000ffff467224 */ /* 0x002fe400078e0055 */
[----:B------:R-:W-:Y:S01]  /*5d180*/  IMAD.MOV.U32 R71, RZ, RZ, R86 ;  /* 0x000000ffff477224 */ /* 0x000fe200078e0056 */
[----:B------:R-:W2:Y:S04]  /*5d190*/  LDL.LU R88, [R1+0x3318] ;  /* 0x0033180001587983 */ /* 0x000ea80000300800 */
[----:B------:R1:W-:Y:S01]  /*5d1a0*/  LDGSTS.E [R3+0xa000], [R70.64], P2 ;  /* 0x0a00000046037fae */ /* 0x0003e20009121844 */
[----:B------:R-:W2:Y:S01]  /*5d1b0*/  LDL.LU R87, [R1+0x3324] ;  /* 0x0033240001577983 */ /* 0x000ea20000300800 */
[----:B------:R-:W-:-:S05]  /*5d1c0*/  IADD3 R83, P1, R83, R80, RZ ;  /* 0x0000005053537210 */ /* 0x000fca0007f3e0ff */
[----:B------:R-:W-:Y:S02]  /*5d1d0*/  IMAD.X R84, R84, 0x1, R0, P1 ;  /* 0x0000000154547824 */ /* 0x000fe400008e0600 */
[----:B-1----:R-:W-:Y:S02]  /*5d1e0*/  IMAD.MOV.U32 R70, RZ, RZ, R83 ;  /* 0x000000ffff467224 */ /* 0x002fe400078e0053 */
[----:B------:R-:W-:Y:S01]  /*5d1f0*/  IMAD.MOV.U32 R71, RZ, RZ, R84 ;  /* 0x000000ffff477224 */ /* 0x000fe200078e0054 */
[----:B------:R-:W-:Y:S01]  /*5d200*/  IADD3 R76, P3, R76, R80, RZ ;  /* 0x000000504c4c7210 */ /* 0x000fe20007f7e0ff */
[----:B------:R-:W-:Y:S01]  /*5d210*/  STL [R1+0x3344], R83 ;  /* 0x0033445301007387 */ /* 0x000fe20000100800 */
[----:B------:R-:W-:Y:S03]  /*5d220*/  STL [R1+0x3338], R84 ;  /* 0x0033385401007387 */ /* 0x000fe60000100800 */
[----:B------:R1:W-:Y:S01]  /*5d230*/  LDGSTS.E [R3+0xa200], [R70.64], P2 ;  /* 0x0a20000046037fae */ /* 0x0003e20009121844 */
[----:B------:R-:W-:-:S03]  /*5d240*/  IMAD.X R77, R77, 0x1, R0, P3 ;  /* 0x000000014d4d7824 */ /* 0x000fc600018e0600 */
[----:B------:R-:W-:Y:S04]  /*5d250*/  STL [R1+0x333c], R76 ;  /* 0x00333c4c01007387 */ /* 0x000fe80000100800 */
[----:B------:R1:W-:Y:S02]  /*5d260*/  STL [R1+0x3330], R77 ;  /* 0x0033304d01007387 */ /* 0x0003e40000100800 */
[----:B-1----:R-:W-:Y:S02]  /*5d270*/  IMAD.MOV.U32 R71, RZ, RZ, R77 ;  /* 0x000000ffff477224 */ /* 0x002fe400078e004d */
[----:B------:R-:W-:Y:S01]  /*5d280*/  IMAD.MOV.U32 R70, RZ, RZ, R76 ;  /* 0x000000ffff467224 */ /* 0x000fe200078e004c */
[----:B------:R-:W2:Y:S01]  /*5d290*/  LDL.LU R77, [R1+0x3310] ;  /* 0x00331000014d7983 */ /* 0x000ea20000300800 */
[----:B------:R-:W2:Y:S02]  /*5d2a0*/  LDL.LU R76, [R1+0x331c] ;  /* 0x00331c00014c7983 */ /* 0x000ea40000300800 */
[----:B------:R-:W2:Y:S02]  /*5d2b0*/  LDL.LU R86, [R1+0x3464] ;  /* 0x0034640001567983 */ /* 0x000ea40000300800 */
[----:B------:R-:W2:Y:S01]  /*5d2c0*/  LDL.LU R85, [R1+0x346c] ;  /* 0x00346c0001557983 */ /* 0x000ea20000300800 */
[----:B------:R-:W2:Y:S01]  /*5d2d0*/  LDL.LU R84, [R1+0x3308] ;  /* 0x0033080001547983 */ /* 0x000ea20000300800 */
[----:B------:R-:W2:Y:S01]  /*5d2e0*/  LDL.LU R83, [R1+0x3314] ;  /* 0x0033140001537983 */ /* 0x000ea20000300800 */
[----:B------:R-:W-:-:S02]  /*5d2f0*/  ISETP.GT.AND P1, PT, R68, 0x18, PT ;  /* 0x000000184400780c */ /* 0x000fc40003f24270 */
[----:B------:R1:W-:Y:S02]  /*5d300*/  LDGSTS.E [R3+0xa400], [R70.64], P2 ;  /* 0x0a40000046037fae */ /* 0x0003e40009121844 */
[----:B------:R-:W-:-:S04]  /*5d310*/  SEL R69, RZ, 0x4, !P1 ;  /* 0x00000004ff457807 */ /* 0x000fc80004800000 */
[----:B------:R-:W-:-:S04]  /*5d320*/  SEL R69, R69, RZ, !P0 ;  /* 0x000000ff45457207 */ /* 0x000fc80004000000 */
[----:B------:R-:W-:Y:S02]  /*5d330*/  ISETP.NE.U32.AND P1, PT, R69, RZ, PT ;  /* 0x000000ff4500720c */ /* 0x000fe40003f25070 */
[----:B----4-:R-:W-:-:S05]  /*5d340*/  IADD3 R81, P3, R81, R80, RZ ;  /* 0x0000005051517210 */ /* 0x010fca0007f7e0ff */
[----:B------:R-:W-:Y:S01]  /*5d350*/  IMAD.X R82, R82, 0x1, R0, P3 ;  /* 0x0000000152527824 */ /* 0x000fe200018e0600 */
[----:B---3--:R-:W-:Y:S01]  /*5d360*/  IADD3 R78, P4, R78, R80, RZ ;  /* 0x000000504e4e7210 */ /* 0x008fe20007f9e0ff */
[----:B-1----:R-:W-:Y:S02]  /*5d370*/  IMAD.MOV.U32 R70, RZ, RZ, R81 ;  /* 0x000000ffff467224 */ /* 0x002fe400078e0051 */
[----:B------:R-:W-:Y:S01]  /*5d380*/  IMAD.MOV.U32 R71, RZ, RZ, R82 ;  /* 0x000000ffff477224 */ /* 0x000fe200078e0052 */
[----:B------:R-:W-:Y:S01]  /*5d390*/  STL [R1+0x3334], R81 ;  /* 0x0033345101007387 */ /* 0x000fe20000100800 */
[----:B--2---:R-:W-:-:S03]  /*5d3a0*/  IMAD.X R79, R79, 0x1, R0, P4 ;  /* 0x000000014f4f7824 */ /* 0x004fc600020e0600 */
        /* <DEDUP_REMOVED lines=8> */
[----:B--2---:R-:W3:Y:S01]  /*5d430*/  LDL.LU R79, [R1+0x32fc] ;  /* 0x0032fc00014f7983 */ /* 0x004ee20000300800 */
[----:B------:R-:W3:Y:S03]  /*5d440*/  LDL.LU R78, [R1+0x3304] ;  /* 0x00330400014e7983 */ /* 0x000ee60000300800 */
[----:B------:R1:W-:Y:S01]  /*5d450*/  LDGSTS.E [R3+0xc000], [R70.64], P1 ;  /* 0x0c00000046037fae */ /* 0x0003e20008921844 */
[----:B------:R-:W-:-:S05]  /*5d460*/  IADD3 R89, P2, R89, R80, RZ ;  /* 0x0000005059597210 */ /* 0x000fca0007f5e0ff */
[----:B------:R-:W-:Y:S01]  /*5d470*/  IMAD.X R90, R90, 0x1, R0, P2 ;  /* 0x000000015a5a7824 */ /* 0x000fe200010e0600 */
[----:B------:R-:W-:Y:S01]  /*5d480*/  IADD3 R87, P3, R87, R80, RZ ;  /* 0x0000005057577210 */ /* 0x000fe20007f7e0ff */
[----:B-1----:R-:W-:Y:S02]  /*5d490*/  IMAD.MOV.U32 R70, RZ, RZ, R89 ;  /* 0x000000ffff467224 */ /* 0x002fe400078e0059 */
[----:B------:R-:W-:Y:S02]  /*5d4a0*/  IMAD.MOV.U32 R71, RZ, RZ, R90 ;  /* 0x000000ffff477224 */ /* 0x000fe400078e005a */
[----:B------:R-:W-:Y:S01]  /*5d4b0*/  IMAD.X R88, R88, 0x1, R0, P3 ;  /* 0x0000000158587824 */ /* 0x000fe200018e0600 */
[----:B------:R-:W-:Y:S04]  /*5d4c0*/  STL [R1+0x332c], R89 ;  /* 0x00332c5901007387 */ /* 0x000fe80000100800 */
[----:B------:R1:W-:Y:S01]  /*5d4d0*/  LDGSTS.E [R3+0xc200], [R70.64], P1 ;  /* 0x0c20000046037fae */ /* 0x0003e20008921844 */
[----:B------:R-:W-:Y:S02]  /*5d4e0*/  STL [R1+0x3320], R90 ;  /* 0x0033205a01007387 */ /* 0x000fe40000100800 */
[----:B------:R-:W-:Y:S02]  /*5d4f0*/  STL [R1+0x3324], R87 ;  /* 0x0033245701007387 */ /* 0x000fe40000100800 */
[----:B------:R-:W-:Y:S02]  /*5d500*/  STL [R1+0x3318], R88 ;  /* 0x0033185801007387 */ /* 0x000fe40000100800 */
[----:B-1----:R-:W-:-:S02]  /*5d510*/  IMAD.MOV.U32 R70, RZ, RZ, R87 ;  /* 0x000000ffff467224 */ /* 0x002fc400078e0057 */
[----:B------:R-:W-:-:S05]  /*5d520*/  IMAD.MOV.U32 R71, RZ, RZ, R88 ;  /* 0x000000ffff477224 */ /* 0x000fca00078e0058 */
[----:B------:R1:W-:Y:S01]  /*5d530*/  LDGSTS.E [R3+0xc400], [R70.64], P1 ;  /* 0x0c40000046037fae */ /* 0x0003e20008921844 */
[----:B------:R-:W-:-:S05]  /*5d540*/  IADD3 R76, P3, R76, R80, RZ ;  /* 0x000000504c4c7210 */ /* 0x000fca0007f7e0ff */
[----:B------:R-:W-:Y:S01]  /*5d550*/  IMAD.X R77, R77, 0x1, R0, P3 ;  /* 0x000000014d4d7824 */ /* 0x000fe200018e0600 */
[----:B------:R-:W-:Y:S01]  /*5d560*/  STL [R1+0x331c], R76 ;  /* 0x00331c4c01007387 */ /* 0x000fe20000100800 */
[----:B-1----:R-:W-:Y:S02]  /*5d570*/  IMAD.MOV.U32 R70, RZ, RZ, R76 ;  /* 0x000000ffff467224 */ /* 0x002fe400078e004c */
[----:B------:R-:W-:Y:S01]  /*5d580*/  IMAD.MOV.U32 R71, RZ, RZ, R77 ;  /* 0x000000ffff477224 */ /* 0x000fe200078e004d */
[----:B------:R1:W-:Y:S01]  /*5d590*/  STL [R1+0x3310], R77 ;  /* 0x0033104d01007387 */ /* 0x0003e20000100800 */
[----:B------:R-:W-:-:S03]  /*5d5a0*/  ISETP.GT.AND P2, PT, R68, 0x1c, PT ;  /* 0x0000001c4400780c */ /* 0x000fc60003f44270 */
[----:B------:R1:W-:Y:S04]  /*5d5b0*/  LDGSTS.E [R3+0xc600], [R70.64], P1 ;  /* 0x0c60000046037fae */ /* 0x0003e80008921844 */
[----:B-1----:R-:W4:Y:S01]  /*5d5c0*/  LDL.LU R77, [R1+0x3458] ;  /* 0x00345800014d7983 */ /* 0x002f220000300800 */
[----:B------:R-:W4:Y:S01]  /*5d5d0*/  LDL.LU R76, [R1+0x3460] ;  /* 0x00346000014c7983 */ /* 0x000f220000300800 */
[----:B------:R-:W-:Y:S02]  /*5d5e0*/  SEL R69, RZ, 0x4, !P2 ;  /* 0x00000004ff457807 */ /* 0x000fe40005000000 */
[-C--:B------:R-:W-:Y:S02]  /*5d5f0*/  IADD3 R85, P1, R85, R80.reuse, RZ ;  /* 0x0000005055557210 */ /* 0x080fe40007f3e0ff */
[----:B------:R-:W-:-:S02]  /*5d600*/  IADD3 R83, P3, R83, R80, RZ ;  /* 0x0000005053537210 */ /* 0x000fc40007f7e0ff */
[----:B------:R-:W-:Y:S01]  /*5d610*/  SEL R69, R69, RZ, !P0 ;  /* 0x000000ff45457207 */ /* 0x000fe20004000000 */
[--C-:B------:R-:W-:Y:S02]  /*5d620*/  IMAD.X R86, R86, 0x1, R0.reuse, P1 ;  /* 0x0000000156567824 */ /* 0x100fe400008e0600 */
[----:B------:R-:W-:Y:S01]  /*5d630*/  IMAD.X R84, R84, 0x1, R0, P3 ;  /* 0x0000000154547824 */ /* 0x000fe200018e0600 */
[----:B------:R-:W-:Y:S01]  /*5d640*/  ISETP.NE.U32.AND P2, PT, R69, RZ, PT ;  /* 0x000000ff4500720c */ /* 0x000fe20003f45070 */
[----:B------:R-:W-:Y:S01]  /*5d650*/  STL [R1+0x346c], R85 ;  /* 0x00346c5501007387 */ /* 0x000fe20000100800 */
[----:B------:R1:W-:Y:S02]  /*5d660*/  STL [R1+0x3464], R86 ;  /* 0x0034645601007387 */ /* 0x0003e40000100800 */
[----:B------:R-:W-:Y:S02]  /*5d670*/  IMAD.MOV.U32 R71, RZ, RZ, R86 ;  /* 0x000000ffff477224 */ /* 0x000fe400078e0056 */
[----:B------:R-:W-:Y:S02]  /*5d680*/  STL [R1+0x3314], R83 ;  /* 0x0033145301007387 */ /* 0x000fe40000100800 */
[----:B------:R-:W-:Y:S01]  /*5d690*/  IMAD.MOV.U32 R70, RZ, RZ, R85 ;  /* 0x000000ffff467224 */ /* 0x000fe200078e0055 */
[----:B------:R-:W1:Y:S04]  /*5d6a0*/  S2R R212, SR_TID.X ;  /* 0x0000000000d47919 */ /* 0x000e680000002100 */
[----:B-1----:R-:W4:Y:S01]  /*5d6b0*/  LDL.LU R86, [R1+0x32f8] ;  /* 0x0032f80001567983 */ /* 0x002f220000300800 */
[----:B------:R1:W-:Y:S02]  /*5d6c0*/  STL [R1+0x3308], R84 ;  /* 0x0033085401007387 */ /* 0x0003e40000100800 */
[----:B------:R-:W4:Y:S02]  /*5d6d0*/  LDL.LU R69, [R1+0x32f4] ;  /* 0x0032f40001457983 */ /* 0x000f240000300800 */
[----:B------:R-:W4:Y:S01]  /*5d6e0*/  LDL.LU R87, [R1+0x32f0] ;  /* 0x0032f00001577983 */ /* 0x000f220000300800 */
[----:B------:R-:W4:Y:S04]  /*5d6f0*/  LDL.LU R85, [R1+0x32e8] ;  /* 0x0032e80001557983 */ /* 0x000f280000300800 */
[----:B------:R1:W-:Y:S02]  /*5d700*/  LDGSTS.E [R3+0xe000], [R70.64], P2 ;  /* 0x0e00000046037fae */ /* 0x0003e40009121844 */
[----:B-1----:R-:W-:-:S02]  /*5d710*/  IMAD.MOV.U32 R70, RZ, RZ, R83 ;  /* 0x000000ffff467224 */ /* 0x002fc400078e0053 */
[----:B------:R-:W-:-:S05]  /*5d720*/  IMAD.MOV.U32 R71, RZ, RZ, R84 ;  /* 0x000000ffff477224 */ /* 0x000fca00078e0054 */
[----:B------:R1:W-:Y:S01]  /*5d730*/  LDGSTS.E [R3+0xe200], [R70.64], P2 ;  /* 0x0e20000046037fae */ /* 0x0003e20009121844 */
[----:B------:R-:W-:-:S05]  /*5d740*/  LOP3.LUT R212, R212, 0x7f, RZ, 0xc0, !PT ;  /* 0x0000007fd4d47812 */ /* 0x000fca00078ec0ff */
[----:B------:R-:W-:Y:S01]  /*5d750*/  IMAD.SHL.U32 R212, R212, 0x4, RZ ;  /* 0x00000004d4d47824 */ /* 0x000fe200078e00ff */
[-C--:B----4-:R-:W-:Y:S02]  /*5d760*/  IADD3 R81, P1, R81, R80.reuse, RZ ;  /* 0x0000005051517210 */ /* 0x090fe40007f3e0ff */
[----:B---3--:R-:W-:-:S03]  /*5d770*/  IADD3 R78, P3, R78, R80, RZ ;  /* 0x000000504e4e7210 */ /* 0x008fc60007f7e0ff */
[--C-:B------:R-:W-:Y:S01]  /*5d780*/  IMAD.X R82, R82, 0x1, R0.reuse, P1 ;  /* 0x0000000152527824 */ /* 0x100fe200008e0600 */
[----:B------:R-:W-:Y:S01]  /*5d790*/  STL [R1+0x330c], R81 ;  /* 0x00330c5101007387 */ /* 0x000fe20000100800 */
[----:B------:R-:W-:-:S03]  /*5d7a0*/  IMAD.X R79, R79, 0x1, R0, P3 ;  /* 0x000000014f4f7824 */ /* 0x000fc600018e0600 */
[----:B------:R3:W-:Y:S01]  /*5d7b0*/  STL [R1+0x3300], R82 ;  /* 0x0033005201007387 */ /* 0x0007e20000100800 */
[----:B------:R4:W-:Y:S02]  /*5d7c0*/  STL [R1+0x3304], R78 ;  /* 0x0033044e01007387 */ /* 0x0009e40000100800 */
[----:B-1----:R-:W-:Y:S01]  /*5d7d0*/  IMAD.MOV.U32 R71, RZ, RZ, R82 ;  /* 0x000000ffff477224 */ /* 0x002fe200078e0052 */
[----:B------:R1:W-:Y:S01]  /*5d7e0*/  STL [R1+0x32fc], R79 ;  /* 0x0032fc4f01007387 */ /* 0x0003e20000100800 */
[----:B------:R-:W2:Y:S02]  /*5d7f0*/  LDL.LU R84, [R1+0x32e0] ;  /* 0x0032e00001547983 */ /* 0x000ea40000300800 */
[----:B------:R-:W2:Y:S02]  /*5d800*/  LDL.LU R83, [R1+0x32ec] ;  /* 0x0032ec0001537983 */ /* 0x000ea40000300800 */
[----:B------:R-:W-:Y:S01]  /*5d810*/  IMAD.MOV.U32 R70, RZ, RZ, R81 ;  /* 0x000000ffff467224 */ /* 0x000fe200078e0051 */
[----:B---3--:R-:W3:Y:S01]  /*5d820*/  LDL.LU R82, [R1+0x3450] ;  /* 0x0034500001527983 */ /* 0x008ee20000300800 */
[----:B------:R-:W3:Y:S03]  /*5d830*/  LDL.LU R81, [R1+0x345c] ;  /* 0x00345c0001517983 */ /* 0x000ee60000300800 */
[----:B------:R1:W-:Y:S01]  /*5d840*/  LDGSTS.E [R3+0xe400], [R70.64], P2 ;  /* 0x0e40000046037fae */ /* 0x0003e20009121844 */
[----:B------:R-:W-:Y:S01]  /*5d850*/  ISETP.GT.AND P1, PT, R68, 0x1, PT ;  /* 0x000000014400780c */ /* 0x000fe20003f24270 */
[----:B-1----:R-:W-:-:S02]  /*5d860*/  IMAD.MOV.U32 R70, RZ, RZ, R78 ;  /* 0x000000ffff467224 */ /* 0x002fc400078e004e */
[----:B------:R-:W-:-:S05]  /*5d870*/  IMAD.MOV.U32 R71, RZ, RZ, R79 ;  /* 0x000000ffff477224 */ /* 0x000fca00078e004f */
[----:B------:R1:W-:Y:S01]  /*5d880*/  LDGSTS.E [R3+0xe600], [R70.64], P2 ;  /* 0x0e60000046037fae */ /* 0x0003e20009121844 */
[----:B----4-:R-:W-:Y:S02]  /*5d890*/  LOP3.LUT R78, R212, 0x20, RZ, 0x3c, !PT ;  /* 0x00000020d44e7812 */ /* 0x010fe400078e3cff */
[----:B-1----:R-:W-:-:S04]  /*5d8a0*/  SEL R3, RZ, 0x4, !P1 ;  /* 0x00000004ff037807 */ /* 0x002fc80004800000 */
[----:B------:R-:W-:-:S04]  /*5d8b0*/  SEL R3, R3, RZ, !P0 ;  /* 0x000000ff03037207 */ /* 0x000fc80004000000 */
[----:B------:R-:W-:Y:S01]  /*5d8c0*/  ISETP.NE.U32.AND P1, PT, R3, RZ, PT ;  /* 0x000000ff0300720c */ /* 0x000fe20003f25070 */
[----:B------:R-:W-:Y:S01]  /*5d8d0*/  IMAD R3, R183, 0x10000, R78 ;  /* 0x00010000b7037824 */ /* 0x000fe200078e024e */
[----:B------:R-:W-:-:S05]  /*5d8e0*/  IADD3 R76, P2, R76, R80, RZ ;  /* 0x000000504c4c7210 */ /* 0x000fca0007f5e0ff */
[----:B------:R-:W-:Y:S01]  /*5d8f0*/  IMAD.X R77, R77, 0x1, R0, P2 ;  /* 0x000000014d4d7824 */ /* 0x000fe200010e0600 */
[----:B------:R-:W-:Y:S04]  /*5d900*/  STL [R1+0x3460], R76 ;  /* 0x0034604c01007387 */ /* 0x000fe80000100800 */
[----:B------:R1:W-:Y:S01]  /*5d910*/  STL [R1+0x3458], R77 ;  /* 0x0034584d01007387 */ /* 0x0003e20000100800 */
[----:B------:R-:W2:Y:S02]  /*5d920*/  LDL.LU R79, [R1+0x32d8] ;  /* 0x0032d800014f7983 */ /* 0x000ea40000300800 */
[----:B------:R-:W2:Y:S02]  /*5d930*/  LDL.LU R78, [R1+0x32e4] ;  /* 0x0032e400014e7983 */ /* 0x000ea40000300800 */
[----:B------:R-:W-:-:S02]  /*5d940*/  IMAD.MOV.U32 R71, RZ, RZ, R77 ;  /* 0x000000ffff477224 */ /* 0x000fc400078e004d */
[----:B------:R-:W-:-:S05]  /*5d950*/  IMAD.MOV.U32 R70, RZ, RZ, R76 ;  /* 0x000000ffff467224 */ /* 0x000fca00078e004c */
[----:B------:R1:W-:Y:S04]  /*5d960*/  LDGSTS.E [R3+0x800], [R70.64], P1 ;  /* 0x0080000046037fae */ /* 0x0003e80008921844 */
[----:B-1----:R-:W2:Y:S01]  /*5d970*/  LDL.LU R77, [R1+0x32d0] ;  /* 0x0032d000014d7983 */ /* 0x002ea20000300800 */
[----:B------:R-:W2:Y:S01]  /*5d980*/  LDL.LU R76, [R1+0x32dc] ;  /* 0x0032dc00014c7983 */ /* 0x000ea20000300800 */
[-C--:B------:R-:W-:Y:S02]  /*5d990*/  IADD3 R86, P2, R86, R80.reuse, RZ ;  /* 0x0000005056567210 */ /* 0x080fe40007f5e0ff */
[----:B------:R-:W-:-:S03]  /*5d9a0*/  IADD3 R69, P3, R69, R80, RZ ;  /* 0x0000005045457210 */ /* 0x000fc60007f7e0ff */
[--C-:B------:R-:W-:Y:S02]  /*5d9b0*/  IMAD.X R87, R87, 0x1, R0.reuse, P2 ;  /* 0x0000000157577824 */ /* 0x100fe400010e0600 */
[----:B------:R-:W-:Y:S01]  /*5d9c0*/  IMAD.X R85, R85, 0x1, R0, P3 ;  /* 0x0000000155557824 */ /* 0x000fe200018e0600 */
[----:B------:R-:W-:Y:S02]  /*5d9d0*/  STL [R1+0x32f8], R86 ;  /* 0x0032f85601007387 */ /* 0x000fe40000100800 */
[----:B------:R1:W-:Y:S02]  /*5d9e0*/  STL [R1+0x32f0], R87 ;  /* 0x0032f05701007387 */ /* 0x0003e40000100800 */
[----:B------:R-:W-:Y:S02]  /*5d9f0*/  IMAD.MOV.U32 R70, RZ, RZ, R86 ;  /* 0x000000ffff467224 */ /* 0x000fe400078e0056 */
[----:B------:R-:W-:Y:S01]  /*5da00*/  IMAD.MOV.U32 R71, RZ, RZ, R87 ;  /* 0x000000ffff477224 */ /* 0x000fe200078e0057 */
[----:B------:R-:W-:Y:S01]  /*5da10*/  STL [R1+0x32f4], R69 ;  /* 0x0032f44501007387 */ /* 0x000fe20000100800 */
[----:B------:R1:W-:Y:S02]  /*5da20*/  STL [R1+0x32e8], R85 ;  /* 0x0032e85501007387 */ /* 0x0003e40000100800 */
[----:B------:R-:W2:Y:S01]  /*5da30*/  LDL.LU R88, [R1+0x32c8] ;  /* 0x0032c80001587983 */ /* 0x000ea20000300800 */
[----:B------:R1:W-:Y:S04]  /*5da40*/  LDGSTS.E [R3+0xa00], [R70.64], P1 ;  /* 0x00a0000046037fae */ /* 0x0003e80008921844 */
[----:B-1----:R-:W2:Y:S01]  /*5da50*/  LDL.LU R87, [R1+0x32d4] ;  /* 0x0032d40001577983 */ /* 0x002ea20000300800 */
[----:B------:R-:W2:Y:S02]  /*5da60*/  LDL.LU R86, [R1+0x3448] ;  /* 0x0034480001567983 */ /* 0x000ea40000300800 */
[----:B------:R-:W-:-:S02]  /*5da70*/  IMAD.MOV.U32 R71, RZ, RZ, R85 ;  /* 0x000000ffff477224 */ /* 0x000fc400078e0055 */
[----:B------:R-:W-:Y:S01]  /*5da80*/  IMAD.MOV.U32 R70, RZ, RZ, R69 ;  /* 0x000000ffff467224 */ /* 0x000fe200078e0045 */
[----:B------:R-:W2:Y:S04]  /*5da90*/  LDL.LU R85, [R1+0x3454] ;  /* 0x0034540001557983 */ /* 0x000ea80000300800 */
[----:B------:R1:W-:Y:S01]  /*5daa0*/  LDGSTS.E [R3+0xc00], [R70.64], P1 ;  /* 0x00c0000046037fae */ /* 0x0003e20008921844 */
[----:B------:R-:W-:-:S04]  /*5dab0*/  ISETP.GT.AND P2, PT, R68, 0x5, PT ;  /* 0x000000054400780c */ /* 0x000fc80003f44270 */
[----:B------:R-:W-:-:S04]  /*5dac0*/  SEL R69, RZ, 0x4, !P2 ;  /* 0x00000004ff457807 */ /* 0x000fc80005000000 */
[----:B------:R-:W-:-:S04]  /*5dad0*/  SEL R69, R69, RZ, !P0 ;  /* 0x000000ff45457207 */ /* 0x000fc80004000000 */
[----:B------:R-:W-:Y:S02]  /*5dae0*/  ISETP.NE.U32.AND P2, PT, R69, RZ, PT ;  /* 0x000000ff4500720c */ /* 0x000fe40003f45070 */
[-C--:B--2---:R-:W-:Y:S02]  /*5daf0*/  IADD3 R83, P3, R83, R80.reuse, RZ ;  /* 0x0000005053537210 */ /* 0x084fe40007f7e0ff */
[----:B---3--:R-:W-:-:S03]  /*5db00*/  IADD3 R81, P4, R81, R80, RZ ;  /* 0x0000005051517210 */ /* 0x008fc60007f9e0ff */
[--C-:B------:R-:W-:Y:S01]  /*5db10*/  IMAD.X R84, R84, 0x1, R0.reuse, P3 ;  /* 0x0000000154547824 */ /* 0x100fe200018e0600 */
[----:B------:R-:W-:Y:S01]  /*5db20*/  STL [R1+0x32ec], R83 ;  /* 0x0032ec5301007387 */ /* 0x000fe20000100800 */
[----:B-1----:R-:W-:Y:S02]  /*5db30*/  IMAD.MOV.U32 R70, RZ, RZ, R83 ;  /* 0x000000ffff467224 */ /* 0x002fe400078e0053 */
[----:B------:R-:W-:Y:S02]  /*5db40*/  IMAD.X R82, R82, 0x1, R0, P4 ;  /* 0x0000000152527824 */ /* 0x000fe400020e0600 */
[----:B------:R-:W-:Y:S01]  /*5db50*/  IMAD.MOV.U32 R71, RZ, RZ, R84 ;  /* 0x000000ffff477224 */ /* 0x000fe200078e0054 */
[----:B------:R1:W-:Y:S01]  /*5db60*/  STL [R1+0x32e0], R84 ;  /* 0x0032e05401007387 */ /* 0x0003e20000100800 */
[----:B------:R-:W-:Y:S02]  /*5db70*/  STL [R1+0x345c], R81 ;  /* 0x00345c5101007387 */ /* 0x000fe40000100800 */
[----:B------:R2:W-:Y:S01]  /*5db80*/  STL [R1+0x3450], R82 ;  /* 0x0034505201007387 */ /* 0x0005e20000100800 */
        /* <DEDUP_REMOVED lines=19> */
[----:B-1----:R-:W2:Y:S01]  /*5dcc0*/  LDL.LU R79, [R1+0x32b0] ;  /* 0x0032b000014f7983 */ /* 0x002ea20000300800 */
[----:B------:R-:W2:Y:S02]  /*5dcd0*/  LDL.LU R78, [R1+0x32bc] ;  /* 0x0032bc00014e7983 */ /* 0x000ea40000300800 */
[----:B------:R-:W-:-:S02]  /*5dce0*/  IMAD.MOV.U32 R71, RZ, RZ, R77 ;  /* 0x000000ffff477224 */ /* 0x000fc400078e004d */
[----:B------:R-:W-:Y:S01]  /*5dcf0*/  IMAD.MOV.U32 R70, RZ, RZ, R76 ;  /* 0x000000ffff467224 */ /* 0x000fe200078e004c */
[----:B------:R-:W2:Y:S01]  /*5dd00*/  LDL.LU R77, [R1+0x3440] ;  /* 0x00344000014d7983 */ /* 0x000ea20000300800 */
[----:B------:R-:W2:Y:S01]  /*5dd10*/  LDL.LU R76, [R1+0x344c] ;  /* 0x00344c00014c7983 */ /* 0x000ea20000300800 */
[----:B------:R-:W-:Y:S02]  /*5dd20*/  ISETP.GT.AND P1, PT, R68, 0x9, PT ;  /* 0x000000094400780c */ /* 0x000fe40003f24270 */
[-C--:B------:R-:W-:Y:S01]  /*5dd30*/  IADD3 R87, P3, R87, R80.reuse, RZ ;  /* 0x0000005057577210 */ /* 0x080fe20007f7e0ff */
[----:B------:R1:W-:Y:S01]  /*5dd40*/  LDGSTS.E [R3+0x2c00], [R70.64], P2 ;  /* 0x02c0000046037fae */ /* 0x0003e20009121844 */
[----:B------:R-:W-:Y:S02]  /*5dd50*/  SEL R69, RZ, 0x4, !P1 ;  /* 0x00000004ff457807 */ /* 0x000fe40004800000 */
[----:B------:R-:W-:Y:S01]  /*5dd60*/  IADD3 R85, P4, R85, R80, RZ ;  /* 0x0000005055557210 */ /* 0x000fe20007f9e0ff */
[----:B------:R-:W-:Y:S01]  /*5dd70*/  IMAD.X R88, R88, 0x1, R0, P3 ;  /* 0x0000000158587824 */ /* 0x000fe200018e0600 */
[----:B------:R-:W-:-:S03]  /*5dd80*/  SEL R69, R69, RZ, !P0 ;  /* 0x000000ff45457207 */ /* 0x000fc60004000000 */
[----:B------:R-:W-:Y:S01]  /*5dd90*/  IMAD.X R86, R86, 0x1, R0, P4 ;  /* 0x0000000156567824 */ /* 0x000fe200020e0600 */
[----:B------:R-:W-:Y:S01]  /*5dda0*/  STL [R1+0x32d4], R87 ;  /* 0x0032d45701007387 */ /* 0x000fe20000100800 */
[----:B------:R-:W-:Y:S01]  /*5ddb0*/  ISETP.NE.U32.AND P1, PT, R69, RZ, PT ;  /* 0x000000ff4500720c */ /* 0x000fe20003f25070 */
[----:B-1----:R-:W-:Y:S02]  /*5ddc0*/  IMAD.MOV.U32 R70, RZ, RZ, R87 ;  /* 0x000000ffff467224 */ /* 0x002fe400078e0057 */
[----:B------:R-:W-:Y:S01]  /*5ddd0*/  IMAD.MOV.U32 R71, RZ, RZ, R88 ;  /* 0x000000ffff477224 */ /* 0x000fe200078e0058 */
[----:B------:R1:W-:Y:S01]  /*5dde0*/  STL [R1+0x32c8], R88 ;  /* 0x0032c85801007387 */ /* 0x0003e20000100800 */
[----:B------:R-:W-:Y:S02]  /*5ddf0*/  STL [R1+0x3454], R85 ;  /* 0x0034545501007387 */ /* 0x000fe40000100800 */
[----:B------:R1:W-:Y:S01]  /*5de00*/  STL [R1+0x3448], R86 ;  /* 0x0034485601007387 */ /* 0x0003e20000100800 */
[----:B------:R1:W-:Y:S04]  /*5de10*/  LDGSTS.E [R3+0x2e00], [R70.64], P2 ;  /* 0x02e0000046037fae */ /* 0x0003e80009121844 */
[----:B-1----:R-:W2:Y:S01]  /*5de20*/  LDL.LU R88, [R1+0x32a8] ;  /* 0x0032a80001587983 */ /* 0x002ea20000300800 */
[----:B------:R-:W2:Y:S02]  /*5de30*/  LDL.LU R87, [R1+0x32b4] ;  /* 0x0032b40001577983 */ /* 0x000ea40000300800 */
[----:B------:R-:W-:-:S02]  /*5de40*/  IMAD.MOV.U32 R71, RZ, RZ, R86 ;  /* 0x000000ffff477224 */ /* 0x000fc400078e0056 */
[----:B------:R-:W-:Y:S01]  /*5de50*/  IMAD.MOV.U32 R70, RZ, RZ, R85 ;  /* 0x000000ffff467224 */ /* 0x000fe200078e0055 */
[----:B------:R-:W2:Y:S01]  /*5de60*/  LDL.LU R86, [R1+0x32a0] ;  /* 0x0032a00001567983 */ /* 0x000ea20000300800 */
[----:B------:R-:W2:Y:S03]  /*5de70*/  LDL.LU R85, [R1+0x32ac] ;  /* 0x0032ac0001557983 */ /* 0x000ea60000300800 */
[----:B------:R1:W-:Y:S01]  /*5de80*/  LDGSTS.E [R3+0x4800], [R70.64], P1 ;  /* 0x0480000046037fae */ /* 0x0003e20008921844 */
[----:B----4-:R-:W-:-:S05]  /*5de90*/  IADD3 R83, P2, R83, R80, RZ ;  /* 0x0000005053537210 */ /* 0x010fca0007f5e0ff */
[----:B------:R-:W-:Y:S01]  /*5dea0*/  IMAD.X R84, R84, 0x1, R0, P2 ;  /* 0x0000000154547824 */ /* 0x000fe200010e0600 */
[----:B---3--:R-:W-:Y:S01]  /*5deb0*/  IADD3 R81, P3, R81, R80, RZ ;  /* 0x0000005051517210 */ /* 0x008fe20007f7e0ff */
        /* <DEDUP_REMOVED lines=10> */
[----:B----4-:R-:W-:-:S02]  /*5df60*/  IMAD.MOV.U32 R71, RZ, RZ, R82 ;  /* 0x000000ffff477224 */ /* 0x010fc400078e0052 */
[----:B------:R-:W-:Y:S01]  /*5df70*/  IMAD.MOV.U32 R70, RZ, RZ, R81 ;  /* 0x000000ffff467224 */ /* 0x000fe200078e0051 */
[----:B---3--:R-:W4:Y:S01]  /*5df80*/  LDL.LU R82, [R1+0x3438] ;  /* 0x0034380001527983 */ /* 0x008f220000300800 */
[----:B------:R-:W4:Y:S03]  /*5df90*/  LDL.LU R81, [R1+0x3444] ;  /* 0x0034440001517983 */ /* 0x000f260000300800 */
[----:B------:R1:W-:Y:S01]  /*5dfa0*/  LDGSTS.E [R3+0x4c00], [R70.64], P1 ;  /* 0x04c0000046037fae */ /* 0x0003e20008921844 */
[-C--:B--2---:R-:W-:Y:S02]  /*5dfb0*/  IADD3 R78, P3, R78, R80.reuse, RZ ;  /* 0x000000504e4e7210 */ /* 0x084fe40007f7e0ff */
[----:B------:R-:W-:-:S03]  /*5dfc0*/  IADD3 R76, P4, R76, R80, RZ ;  /* 0x000000504c4c7210 */ /* 0x000fc60007f9e0ff */
[----:B------:R-:W-:Y:S01]  /*5dfd0*/  IMAD.X R79, R79, 0x1, R0, P3 ;  /* 0x000000014f4f7824 */ /* 0x000fe200018e0600 */
        /* <DEDUP_REMOVED lines=8> */
[----:B-1----:R-:W3:Y:S01]  /*5e060*/  LDL.LU R79, [R1+0x3290] ;  /* 0x00329000014f7983 */ /* 0x002ee20000300800 */
[----:B------:R-:W3:Y:S02]  /*5e070*/  LDL.LU R78, [R1+0x329c] ;  /* 0x00329c00014e7983 */ /* 0x000ee40000300800 */
[----:B--2---:R-:W-:-:S02]  /*5e080*/  IMAD.MOV.U32 R71, RZ, RZ, R77 ;  /* 0x000000ffff477224 */ /* 0x004fc400078e004d */
[----:B------:R-:W-:Y:S01]  /*5e090*/  IMAD.MOV.U32 R70, RZ, RZ, R76 ;  /* 0x000000ffff467224 */ /* 0x000fe200078e004c */
[----:B------:R-:W2:Y:S01]  /*5e0a0*/  LDL.LU R77, [R1+0x3288] ;  /* 0x00328800014d7983 */ /* 0x000ea20000300800 */
[----:B------:R-:W2:Y:S01]  /*5e0b0*/  LDL.LU R76, [R1+0x3294] ;  /* 0x00329400014c7983 */ /* 0x000ea20000300800 */
[----:B------:R-:W-:-:S04]  /*5e0c0*/  ISETP.GT.AND P2, PT, R68, 0xd, PT ;  /* 0x0000000d4400780c */ /* 0x000fc80003f44270 */
[----:B------:R-:W-:-:S04]  /*5e0d0*/  SEL R69, RZ, 0x4, !P2 ;  /* 0x00000004ff457807 */ /* 0x000fc80005000000 */
[----:B------:R-:W-:Y:S02]  /*5e0e0*/  SEL R69, R69, RZ, !P0 ;  /* 0x000000ff45457207 */ /* 0x000fe40004000000 */
[-C--:B------:R-:W-:Y:S02]  /*5e0f0*/  IADD3 R87, P1, R87, R80.reuse, RZ ;  /* 0x0000005057577210 */ /* 0x080fe40007f3e0ff */
[----:B------:R-:W-:Y:S02]  /*5e100*/  ISETP.NE.U32.AND P2, PT, R69, RZ, PT ;  /* 0x000000ff4500720c */ /* 0x000fe40003f45070 */
[----:B------:R-:W-:Y:S01]  /*5e110*/  IADD3 R85, P3, R85, R80, RZ ;  /* 0x0000005055557210 */ /* 0x000fe20007f7e0ff */
[--C-:B------:R-:W-:Y:S01]  /*5e120*/  IMAD.X R88, R88, 0x1, R0.reuse, P1 ;  /* 0x0000000158587824 */ /* 0x100fe200008e0600 */
[----:B------:R-:W-:Y:S03]  /*5e130*/  STL [R1+0x32b4], R87 ;  /* 0x0032b45701007387 */ /* 0x000fe60000100800 */
[----:B------:R-:W-:Y:S01]  /*5e140*/  IMAD.X R86, R86, 0x1, R0, P3 ;  /* 0x0000000156567824 */ /* 0x000fe200018e0600 */
[----:B------:R1:W-:Y:S01]  /*5e150*/  STL [R1+0x32a8], R88 ;  /* 0x0032a85801007387 */ /* 0x0003e20000100800 */
[----:B------:R-:W-:Y:S03]  /*5e160*/  STL [R1+0x32ac], R85 ;  /* 0x0032ac5501007387 */ /* 0x000fe60000100800 */
[----:B------:R1:W-:Y:S04]  /*5e170*/  STL [R1+0x32a0], R86 ;  /* 0x0032a05601007387 */ /* 0x0003e80000100800 */
[----:B------:R1:W-:Y:S02]  /*5e180*/  LDGSTS.E [R3+0x6800], [R70.64], P2 ;  /* 0x0680000046037fae */ /* 0x0003e40009121844 */
[----:B-1----:R-:W-:-:S02]  /*5e190*/  IMAD.MOV.U32 R71, RZ, RZ, R88 ;  /* 0x000000ffff477224 */ /* 0x002fc400078e0058 */
[----:B------:R-:W-:Y:S01]  /*5e1a0*/  IMAD.MOV.U32 R70, RZ, RZ, R87 ;  /* 0x000000ffff467224 */ /* 0x000fe200078e0057 */
[----:B------:R-:W2:Y:S01]  /*5e1b0*/  LDL.LU R88, [R1+0x3280] ;  /* 0x0032800001587983 */ /* 0x000ea20000300800 */
[----:B------:R-:W2:Y:S03]  /*5e1c0*/  LDL.LU R87, [R1+0x328c] ;  /* 0x00328c0001577983 */ /* 0x000ea60000300800 */
[----:B------:R1:W-:Y:S01]  /*5e1d0*/  LDGSTS.E [R3+0x6a00], [R70.64], P2 ;  /* 0x06a0000046037fae */ /* 0x0003e20009121844 */
[----:B------:R-:W-:Y:S01]  /*5e1e0*/  ISETP.GT.AND P1, PT, R68, 0x11, PT ;  /* 0x000000114400780c */ /* 0x000fe20003f24270 */
[----:B-1----:R-:W-:Y:S02]  /*5e1f0*/  IMAD.MOV.U32 R70, RZ, RZ, R85 ;  /* 0x000000ffff467224 */ /* 0x002fe400078e0055 */
[----:B------:R-:W-:Y:S02]  /*5e200*/  IMAD.MOV.U32 R71, RZ, RZ, R86 ;  /* 0x000000ffff477224 */ /* 0x000fe400078e0056 */
[----:B------:R-:W2:Y:S01]  /*5e210*/  LDL.LU R86, [R1+0x3430] ;  /* 0x0034300001567983 */ /* 0x000ea20000300800 */
[----:B------:R-:W2:Y:S03]  /*5e220*/  LDL.LU R85, [R1+0x343c] ;  /* 0x00343c0001557983 */ /* 0x000ea60000300800 */
[----:B------:R1:W-:Y:S01]  /*5e230*/  LDGSTS.E [R3+0x6c00], [R70.64], P2 ;  /* 0x06c0000046037fae */ /* 0x0003e20009121844 */
[----:B------:R-:W-:-:S04]  /*5e240*/  SEL R69, RZ, 0x4, !P1 ;  /* 0x00000004ff457807 */ /* 0x000fc80004800000 */
[----:B------:R-:W-:-:S04]  /*5e250*/  SEL R69, R69, RZ, !P0 ;  /* 0x000000ff45457207 */ /* 0x000fc80004000000 */
[----:B------:R-:W-:Y:S02]  /*5e260*/  ISETP.NE.U32.AND P1, PT, R69, RZ, PT ;  /* 0x000000ff4500720c */ /* 0x000fe40003f25070 */
[-C--:B------:R-:W-:Y:S02]  /*5e270*/  IADD3 R83, P3, R83, R80.reuse, RZ ;  /* 0x0000005053537210 */ /* 0x080fe40007f7e0ff */
[----:B----4-:R-:W-:-:S03]  /*5e280*/  IADD3 R81, P4, R81, R80, RZ ;  /* 0x0000005051517210 */ /* 0x010fc60007f9e0ff */
[--C-:B------:R-:W-:Y:S01]  /*5e290*/  IMAD.X R84, R84, 0x1, R0.reuse, P3 ;  /* 0x0000000154547824 */ /* 0x100fe200018e0600 */
[----:B------:R-:W-:Y:S01]  /*5e2a0*/  STL [R1+0x32a4], R83 ;  /* 0x0032a45301007387 */ /* 0x000fe20000100800 */
[----:B------:R-:W-:-:S03]  /*5e2b0*/  IMAD.X R82, R82, 0x1, R0, P4 ;  /* 0x0000000152527824 */ /* 0x000fc600020e0600 */
[----:B------:R4:W-:Y:S01]  /*5e2c0*/  STL [R1+0x3298], R84 ;  /* 0x0032985401007387 */ /* 0x0009e20000100800 */
[----:B-1----:R-:W-:Y:S02]  /*5e2d0*/  IMAD.MOV.U32 R70, RZ, RZ, R83 ;  /* 0x000000ffff467224 */ /* 0x002fe400078e0053 */
[----:B------:R-:W-:Y:S02]  /*5e2e0*/  IMAD.MOV.U32 R71, RZ, RZ, R84 ;  /* 0x000000ffff477224 */ /* 0x000fe400078e0054 */
[----:B------:R-:W-:Y:S01]  /*5e2f0*/  STL [R1+0x3444], R81 ;  /* 0x0034445101007387 */ /* 0x000fe20000100800 */
[----:B------:R1:W-:Y:S04]  /*5e300*/  STL [R1+0x3438], R82 ;  /* 0x0034385201007387 */ /* 0x0003e80000100800 */
[----:B------:R1:W-:Y:S04]  /*5e310*/  LDGSTS.E [R3+0x6e00], [R70.64], P2 ;  /* 0x06e0000046037fae */ /* 0x0003e80009121844 */
[----:B----4-:R-:W4:Y:S01]  /*5e320*/  LDL.LU R84, [R1+0x3278] ;  /* 0x0032780001547983 */ /* 0x010f220000300800 */
[----:B------:R-:W4:Y:S02]  /*5e330*/  LDL.LU R83, [R1+0x3284] ;  /* 0x0032840001537983 */ /* 0x000f240000300800 */
[----:B-1----:R-:W-:-:S02]  /*5e340*/  IMAD.MOV.U32 R71, RZ, RZ, R82 ;  /* 0x000000ffff477224 */ /* 0x002fc400078e0052 */
[----:B------:R-:W-:Y:S01]  /*5e350*/  IMAD.MOV.U32 R70, RZ, RZ, R81 ;  /* 0x000000ffff467224 */ /* 0x000fe200078e0051 */
[----:B------:R-:W4:Y:S01]  /*5e360*/  LDL.LU R82, [R1+0x3270] ;  /* 0x0032700001527983 */ /* 0x000f220000300800 */
[----:B------:R-:W4:Y:S03]  /*5e370*/  LDL.LU R81, [R1+0x327c] ;  /* 0x00327c0001517983 */ /* 0x000f260000300800 */
[----:B------:R1:W-:Y:S01]  /*5e380*/  LDGSTS.E [R3+0x8800], [R70.64], P1 ;  /* 0x0880000046037fae */ /* 0x0003e20008921844 */
[----:B---3--:R-:W-:-:S05]  /*5e390*/  IADD3 R78, P2, R78, R80, RZ ;  /* 0x000000504e4e7210 */ /* 0x008fca0007f5e0ff */
[----:B------:R-:W-:Y:S01]  /*5e3a0*/  IMAD.X R79, R79, 0x1, R0, P2 ;  /* 0x000000014f4f7824 */ /* 0x000fe200010e0600 */
[----:B--2---:R-:W-:Y:S01]  /*5e3b0*/  IADD3 R76, P3, R76, R80, RZ ;  /* 0x000000504c4c7210 */ /* 0x004fe20007f7e0ff */
        /* <DEDUP_REMOVED lines=8> */
[----:B-1----:R-:W4:Y:S01]  /*5e440*/  LDL.LU R79, [R1+0x3268] ;  /* 0x00326800014f7983 */ /* 0x002f220000300800 */
[----:B------:R-:W4:Y:S02]  /*5e450*/  LDL.LU R78, [R1+0x3274] ;  /* 0x00327400014e7983 */ /* 0x000f240000300800 */
[----:B---3--:R-:W-:-:S02]  /*5e460*/  IMAD.MOV.U32 R71, RZ, RZ, R77 ;  /* 0x000000ffff477224 */ /* 0x008fc400078e004d */
[----:B------:R-:W-:Y:S01]  /*5e470*/  IMAD.MOV.U32 R70, RZ, RZ, R76 ;  /* 0x000000ffff467224 */ /* 0x000fe200078e004c */
[----:B--2---:R-:W2:Y:S01]  /*5e480*/  LDL.LU R77, [R1+0x3428] ;  /* 0x00342800014d7983 */ /* 0x004ea20000300800 */
[----:B------:R-:W3:Y:S01]  /*5e490*/  LDL.LU R76, [R1+0x3434] ;  /* 0x00343400014c7983 */ /* 0x000ee20000300800 */
[----:B------:R-:W-:Y:S02]  /*5e4a0*/  ISETP.GT.AND P2, PT, R68, 0x15, PT ;  /* 0x000000154400780c */ /* 0x000fe40003f44270 */
[----:B------:R1:W-:Y:S02]  /*5e4b0*/  LDGSTS.E [R3+0x8c00], [R70.64], P1 ;  /* 0x08c0000046037fae */ /* 0x0003e40008921844 */
[----:B------:R-:W-:-:S04]  /*5e4c0*/  SEL R69, RZ, 0x4, !P2 ;  /* 0x00000004ff457807 */ /* 0x000fc80005000000 */
[----:B------:R-:W-:Y:S02]  /*5e4d0*/  SEL R69, R69, RZ, !P0 ;  /* 0x000000ff45457207 */ /* 0x000fe40004000000 */
[----:B------:R-:W-:-:S05]  /*5e4e0*/  IADD3 R87, P3, R87, R80, RZ ;  /* 0x0000005057577210 */ /* 0x000fca0007f7e0ff */
[----:B------:R-:W-:Y:S02]  /*5e4f0*/  IMAD.X R88, R88, 0x1, R0, P3 ;  /* 0x0000000158587824 */ /* 0x000fe400018e0600 */
[----:B-1----:R-:W-:Y:S01]  /*5e500*/  IMAD.MOV.U32 R70, RZ, RZ, R87 ;  /* 0x000000ffff467224 */ /* 0x002fe200078e0057 */
[----:B------:R-:W-:Y:S01]  /*5e510*/  ISETP.NE.U32.AND P2, PT, R69, RZ, PT ;  /* 0x000000ff4500720c */ /* 0x000fe20003f45070 */
[----:B------:R-:W-:Y:S01]  /*5e520*/  IMAD.MOV.U32 R71, RZ, RZ, R88 ;  /* 0x000000ffff477224 */ /* 0x000fe200078e0058 */
[----:B------:R-:W-:Y:S01]  /*5e530*/  STL [R1+0x328c], R87 ;  /* 0x00328c5701007387 */ /* 0x000fe20000100800 */
[----:B------:R1:W-:Y:S03]  /*5e540*/  STL [R1+0x3280], R88 ;  /* 0x0032805801007387 */ /* 0x0003e60000100800 */
[----:B------:R1:W-:Y:S01]  /*5e550*/  LDGSTS.E [R3+0x8e00], [R70.64], P1 ;  /* 0x08e0000046037fae */ /* 0x0003e20008921844 */
[----:B------:R-:W-:-:S05]  /*5e560*/  IADD3 R85, P4, R85, R80, RZ ;  /* 0x0000005055557210 */ /* 0x000fca0007f9e0ff */
[----:B------:R-:W-:Y:S01]  /*5e570*/  IMAD.X R86, R86, 0x1, R0, P4 ;  /* 0x0000000156567824 */ /* 0x000fe200020e0600 */
[----:B------:R-:W-:Y:S01]  /*5e580*/  STL [R1+0x343c], R85 ;  /* 0x00343c5501007387 */ /* 0x000fe20000100800 */
[----:B-1----:R-:W-:Y:S02]  /*5e590*/  IMAD.MOV.U32 R70, RZ, RZ, R85 ;  /* 0x000000ffff467224 */ /* 0x002fe400078e0055 */
[----:B------:R-:W-:Y:S01]  /*5e5a0*/  IMAD.MOV.U32 R71, RZ, RZ, R86 ;  /* 0x000000ffff477224 */ /* 0x000fe200078e0056 */
[----:B------:R-:W-:Y:S01]  /*5e5b0*/  STL [R1+0x3430], R86 ;  /* 0x0034305601007387 */ /* 0x000fe20000100800 */
[----:B------:R-:W2:Y:S02]  /*5e5c0*/  LDL.LU R90, [R1+0x3260] ;  /* 0x00326000015a7983 */ /* 0x000ea40000300800 */
[----:B------:R-:W2:Y:S02]  /*5e5d0*/  LDL.LU R89, [R1+0x326c] ;  /* 0x00326c0001597983 */ /* 0x000ea40000300800 */
[----:B------:R-:W2:Y:S01]  /*5e5e0*/  LDL.LU R88, [R1+0x3258] ;  /* 0x0032580001587983 */ /* 0x000ea20000300800 */
[----:B------:R1:W-:Y:S04]  /*5e5f0*/  LDGSTS.E [R3+0xa800], [R70.64], P2 ;  /* 0x0a80000046037fae */ /* 0x0003e80009121844 */
[----:B------:R-:W2:Y:S01]  /*5e600*/  LDL.LU R87, [R1+0x3264] ;  /* 0x0032640001577983 */ /* 0x000ea20000300800 */
[----:B----4-:R-:W-:-:S05]  /*5e610*/  IADD3 R83, P1, R83, R80, RZ ;  /* 0x0000005053537210 */ /* 0x010fca0007f3e0ff */
[----:B------:R-:W-:Y:S01]  /*5e620*/  IMAD.X R84, R84, 0x1, R0, P1 ;  /* 0x0000000154547824 */ /* 0x000fe200008e0600 */
[----:B------:R-:W-:Y:S01]  /*5e630*/  IADD3 R81, P3, R81, R80, RZ ;  /* 0x0000005051517210 */ /* 0x000fe20007f7e0ff */
[----:B-1----:R-:W-:Y:S02]  /*5e640*/  IMAD.MOV.U32 R70, RZ, RZ, R83 ;  /* 0x000000ffff467224 */ /* 0x002fe400078e0053 */
[----:B------:R-:W-:Y:S01]  /*5e650*/  IMAD.MOV.U32 R71, RZ, RZ, R84 ;  /* 0x000000ffff477224 */ /* 0x000fe200078e0054 */
[----:B------:R-:W-:Y:S01]  /*5e660*/  STL [R1+0x3284], R83 ;  /* 0x0032845301007387 */ /* 0x000fe20000100800 */
[----:B------:R-:W-:Y:S02]  /*5e670*/  IMAD.X R82, R82, 0x1, R0, P3 ;  /* 0x0000000152527824 */ /* 0x000fe400018e0600 */
[----:B------:R-:W-:Y:S01]  /*5e680*/  STL [R1+0x3278], R84 ;  /* 0x0032785401007387 */ /* 0x000fe20000100800 */
[----:B------:R-:W-:Y:S04]  /*5e690*/  STL [R1+0x327c], R81 ;  /* 0x00327c5101007387 */ /* 0x000fe80000100800 */
[----:B------:R1:W-:Y:S01]  /*5e6a0*/  LDGSTS.E [R3+0xaa00], [R70.64], P2 ;  /* 0x0aa0000046037fae */ /* 0x0003e20009121844 */
[----:B------:R4:W-:Y:S02]  /*5e6b0*/  STL [R1+0x3270], R82 ;  /* 0x0032705201007387 */ /* 0x0009e40000100800 */
[----:B-1----:R-:W-:-:S02]  /*5e6c0*/  IMAD.MOV.U32 R71, RZ, RZ, R82 ;  /* 0x000000ffff477224 */ /* 0x002fc400078e0052 */
[----:B------:R-:W-:Y:S01]  /*5e6d0*/  IMAD.MOV.U32 R70, RZ, RZ, R81 ;  /* 0x000000ffff467224 */ /* 0x000fe200078e0051 */
[----:B----4-:R-:W4:Y:S01]  /*5e6e0*/  LDL.LU R82, [R1+0x3250] ;  /* 0x0032500001527983 */ /* 0x010f220000300800 */
[----:B------:R-:W4:Y:S02]  /*5e6f0*/  LDL.LU R81, [R1+0x325c] ;  /* 0x00325c0001517983 */ /* 0x000f240000300800 */
[----:B------:R-:W4:Y:S02]  /*5e700*/  LDL.LU R86, [R1+0x3424] ;  /* 0x0034240001567983 */ /* 0x000f240000300800 */
[----:B------:R-:W4:Y:S01]  /*5e710*/  LDL.LU R85, [R1+0x342c] ;  /* 0x00342c0001557983 */ /* 0x000f220000300800 */
[----:B------:R-:W4:Y:S01]  /*5e720*/  LDL.LU R84, [R1+0x3248] ;  /* 0x0032480001547983 */ /* 0x000f220000300800 */
[----:B------:R-:W4:Y:S03]  /*5e730*/  LDL.LU R83, [R1+0x3254] ;  /* 0x0032540001537983 */ /* 0x000f260000300800 */
[----:B------:R1:W-:Y:S01]  /*5e740*/  LDGSTS.E [R3+0xac00], [R70.64], P2 ;  /* 0x0ac0000046037fae */ /* 0x0003e20009121844 */
[----:B------:R-:W-:-:S02]  /*5e750*/  IADD3 R78, P3, R78, R80, RZ ;  /* 0x000000504e4e7210 */ /* 0x000fc40007f7e0ff */
[----:B---3--:R-:W-:-:S03]  /*5e760*/  IADD3 R76, P4, R76, R80, RZ ;  /* 0x000000504c4c7210 */ /* 0x008fc60007f9e0ff */
[----:B------:R-:W-:Y:S01]  /*5e770*/  IMAD.X R79, R79, 0x1, R0, P3 ;  /* 0x000000014f4f7824 */ /* 0x000fe200018e0600 */
[----:B------:R-:W-:Y:S01]  /*5e780*/  STL [R1+0x3274], R78 ;  /* 0x0032744e01007387 */ /* 0x000fe20000100800 */
[----:B-1----:R-:W-:Y:S02]  /*5e790*/  IMAD.MOV.U32 R70, RZ, RZ, R78 ;  /* 0x000000ffff467224 */ /* 0x002fe400078e004e */
[----:B--2---:R-:W-:Y:S02]  /*5e7a0*/  IMAD.X R77, R77, 0x1, R0, P4 ;  /* 0x000000014d4d7824 */ /* 0x004fe400020e0600 */
        /* <DEDUP_REMOVED lines=10> */
[----:B------:R-:W3:Y:S01]  /*5e850*/  LDL.LU R76, [R1+0x3244] ;  /* 0x00324400014c7983 */ /* 0x000ee20000300800 */
[----:B------:R-:W-:-:S04]  /*5e860*/  ISETP.GT.AND P1, PT, R68, 0x19, PT ;  /* 0x000000194400780c */ /* 0x000fc80003f24270 */
[----:B------:R-:W-:-:S04]  /*5e870*/  SEL R69, RZ, 0x4, !P1 ;  /* 0x00000004ff457807 */ /* 0x000fc80004800000 */
[----:B------:R-:W-:-:S04]  /*5e880*/  SEL R69, R69, RZ, !P0 ;  /* 0x000000ff45457207 */ /* 0x000fc80004000000 */
[----:B------:R-:W-:Y:S02]  /*5e890*/  ISETP.NE.U32.AND P1, PT, R69, RZ, PT ;  /* 0x000000ff4500720c */ /* 0x000fe40003f25070 */
[-C--:B------:R-:W-:Y:S02]  /*5e8a0*/  IADD3 R89, P2, R89, R80.reuse, RZ ;  /* 0x0000005059597210 */ /* 0x080fe40007f5e0ff */
[----:B------:R-:W-:-:S03]  /*5e8b0*/  IADD3 R87, P3, R87, R80, RZ ;  /* 0x0000005057577210 */ /* 0x000fc60007f7e0ff */
[----:B------:R-:W-:-:S06]  /*5e8c0*/  IMAD.X R90, R90, 0x1, R0, P2 ;  /* 0x000000015a5a7824 */ /* 0x000fcc00010e0600 */
[----:B------:R1:W-:Y:S01]  /*5e8d0*/  LDGSTS.E [R3+0xc800], [R70.64], P1 ;  /* 0x0c80000046037fae */ /* 0x0003e20008921844 */
[----:B------:R-:W-:Y:S01]  /*5e8e0*/  IMAD.X R88, R88, 0x1, R0, P3 ;  /* 0x0000000158587824 */ /* 0x000fe200018e0600 */
[----:B------:R-:W-:Y:S01]  /*5e8f0*/  ISETP.GT.AND P2, PT, R68, 0x1d, PT ;  /* 0x0000001d4400780c */ /* 0x000fe20003f44270 */
[----:B-1----:R-:W-:Y:S02]  /*5e900*/  IMAD.MOV.U32 R70, RZ, RZ, R89 ;  /* 0x000000ffff467224 */ /* 0x002fe400078e0059 */
[----:B------:R-:W-:-:S05]  /*5e910*/  IMAD.MOV.U32 R71, RZ, RZ, R90 ;  /* 0x000000ffff477224 */ /* 0x000fca00078e005a */
[----:B------:R1:W-:Y:S04]  /*5e920*/  LDGSTS.E [R3+0xca00], [R70.64], P1 ;  /* 0x0ca0000046037fae */ /* 0x0003e80008921844 */
[----:B------:R-:W-:Y:S01]  /*5e930*/  STL [R1+0x326c], R89 ;  /* 0x00326c5901007387 */ /* 0x000fe20000100800 */
[----:B------:R-:W-:Y:S01]  /*5e940*/  SEL R69, RZ, 0x4, !P2 ;  /* 0x00000004ff457807 */ /* 0x000fe20005000000 */
[----:B------:R-:W-:Y:S02]  /*5e950*/  STL [R1+0x3260], R90 ;  /* 0x0032605a01007387 */ /* 0x000fe40000100800 */
[----:B------:R-:W-:Y:S02]  /*5e960*/  STL [R1+0x3264], R87 ;  /* 0x0032645701007387 */ /* 0x000fe40000100800 */
[----:B-1----:R-:W-:-:S02]  /*5e970*/  IMAD.MOV.U32 R70, RZ, RZ, R87 ;  /* 0x000000ffff467224 */ /* 0x002fc400078e0057 */
[----:B------:R-:W-:Y:S01]  /*5e980*/  IMAD.MOV.U32 R71, RZ, RZ, R88 ;  /* 0x000000ffff477224 */ /* 0x000fe200078e0058 */
[----:B------:R-:W-:Y:S04]  /*5e990*/  STL [R1+0x3258], R88 ;  /* 0x0032585801007387 */ /* 0x000fe80000100800 */
[----:B------:R1:W-:Y:S01]  /*5e9a0*/  LDGSTS.E [R3+0xcc00], [R70.64], P1 ;  /* 0x0cc0000046037fae */ /* 0x0003e20008921844 */
[----:B------:R-:W-:-:S04]  /*5e9b0*/  SEL R69, R69, RZ, !P0 ;  /* 0x000000ff45457207 */ /* 0x000fc80004000000 */
[----:B------:R-:W-:Y:S02]  /*5e9c0*/  ISETP.NE.U32.AND P2, PT, R69, RZ, PT ;  /* 0x000000ff4500720c */ /* 0x000fe40003f45070 */
[----:B----4-:R-:W-:-:S05]  /*5e9d0*/  IADD3 R81, P3, R81, R80, RZ ;  /* 0x0000005051517210 */ /* 0x010fca0007f7e0ff */
[----:B------:R-:W-:Y:S02]  /*5e9e0*/  IMAD.X R82, R82, 0x1, R0, P3 ;  /* 0x0000000152527824 */ /* 0x000fe400018e0600 */
[----:B-1----:R-:W-:Y:S02]  /*5e9f0*/  IMAD.MOV.U32 R70, RZ, RZ, R81 ;  /* 0x000000ffff467224 */ /* 0x002fe400078e0051 */
[----:B------:R-:W-:Y:S01]  /*5ea00*/  IMAD.MOV.U32 R71, RZ, RZ, R82 ;  /* 0x000000ffff477224 */ /* 0x000fe200078e0052 */
[----:B------:R-:W-:Y:S01]  /*5ea10*/  STL [R1+0x325c], R81 ;  /* 0x00325c5101007387 */ /* 0x000fe20000100800 */
[----:B------:R1:W-:Y:S03]  /*5ea20*/  STL [R1+0x3250], R82 ;  /* 0x0032505201007387 */ /* 0x0003e60000100800 */
[----:B------:R4:W-:Y:S01]  /*5ea30*/  LDGSTS.E [R3+0xce00], [R70.64], P1 ;  /* 0x0ce0000046037fae */ /* 0x0009e20008921844 */
[----:B------:R-:W-:-:S02]  /*5ea40*/  IADD3 R85, P1, R85, R80, RZ ;  /* 0x0000005055557210 */ /* 0x000fc40007f3e0ff */
[----:B------:R-:W-:Y:S01]  /*5ea50*/  IADD3 R83, P3, R83, R80, RZ ;  /* 0x0000005053537210 */ /* 0x000fe20007f7e0ff */
[----:B-1----:R-:W2:Y:S01]  /*5ea60*/  LDL.LU R82, [R1+0x3418] ;  /* 0x0034180001527983 */ /* 0x002ea20000300800 */
[----:B------:R-:W2:Y:S02]  /*5ea70*/  LDL.LU R81, [R1+0x3420] ;  /* 0x0034200001517983 */ /* 0x000ea40000300800 */
[--C-:B------:R-:W-:Y:S02]  /*5ea80*/  IMAD.X R86, R86, 0x1, R0.reuse, P1 ;  /* 0x0000000156567824 */ /* 0x100fe400008e0600 */
[----:B------:R-:W-:Y:S01]  /*5ea90*/  IMAD.X R84, R84, 0x1, R0, P3 ;  /* 0x0000000154547824 */ /* 0x000fe200018e0600 */
[----:B------:R-:W-:Y:S01]  /*5eaa0*/  STL [R1+0x342c], R85 ;  /* 0x00342c5501007387 */ /* 0x000fe20000100800 */
[----:B----4-:R-:W-:Y:S02]  /*5eab0*/  IMAD.MOV.U32 R70, RZ, RZ, R85 ;  /* 0x000000ffff467224 */ /* 0x010fe400078e0055 */
[----:B------:R-:W-:-:S02]  /*5eac0*/  IMAD.MOV.U32 R71, RZ, RZ, R86 ;  /* 0x000000ffff477224 */ /* 0x000fc400078e0056 */
[----:B------:R1:W-:Y:S01]  /*5ead0*/  STL [R1+0x3424], R86 ;  /* 0x0034245601007387 */ /* 0x0003e20000100800 */
[----:B------:R-:W-:Y:S04]  /*5eae0*/  STL [R1+0x3254], R83 ;  /* 0x0032545301007387 */ /* 0x000fe80000100800 */
[----:B------:R4:W-:Y:S04]  /*5eaf0*/  LDGSTS.E [R3+0xe800], [R70.64], P2 ;  /* 0x0e80000046037fae */ /* 0x0009e80009121844 */
[----:B-1----:R-:W2:Y:S01]  /*5eb00*/  LDL.LU R86, [R1+0x3238] ;  /* 0x0032380001567983 */ /* 0x002ea20000300800 */
[----:B------:R-:W-:Y:S02]  /*5eb10*/  STL [R1+0x3248], R84 ;  /* 0x0032485401007387 */ /* 0x000fe40000100800 */
[----:B------:R-:W2:Y:S02]  /*5eb20*/  LDL.LU R69, [R1+0x3234] ;  /* 0x0032340001457983 */ /* 0x000ea40000300800 */
[----:B------:R-:W2:Y:S02]  /*5eb30*/  LDL.LU R87, [R1+0x3230] ;  /* 0x0032300001577983 */ /* 0x000ea40000300800 */
[----:B----4-:R-:W-:-:S02]  /*5eb40*/  IMAD.MOV.U32 R70, RZ, RZ, R83 ;  /* 0x000000ffff467224 */ /* 0x010fc400078e0053 */
[----:B------:R-:W-:Y:S01]  /*5eb50*/  IMAD.MOV.U32 R71, RZ, RZ, R84 ;  /* 0x000000ffff477224 */ /* 0x000fe200078e0054 */
[----:B------:R-:W2:Y:S04]  /*5eb60*/  LDL.LU R85, [R1+0x3228] ;  /* 0x0032280001557983 */ /* 0x000ea80000300800 */
[----:B------:R1:W-:Y:S01]  /*5eb70*/  LDGSTS.E [R3+0xea00], [R70.64], P2 ;  /* 0x0ea0000046037fae */ /* 0x0003e20009121844 */
[----:B------:R-:W-:-:S05]  /*5eb80*/  IADD3 R78, P1, R78, R80, RZ ;  /* 0x000000504e4e7210 */ /* 0x000fca0007f3e0ff */
        /* <DEDUP_REMOVED lines=14> */
[----:B------:R-:W3:Y:S01]  /*5ec70*/  LDL.LU R77, [R1+0x3410] ;  /* 0x00341000014d7983 */ /* 0x000ee20000300800 */
[----:B------:R-:W3:Y:S03]  /*5ec80*/  LDL.LU R76, [R1+0x341c] ;  /* 0x00341c00014c7983 */ /* 0x000ee60000300800 */
[----:B------:R-:W1:Y:S01]  /*5ec90*/  S2R R212, SR_TID.X ;  /* 0x0000000000d47919 */ /* 0x000e620000002100 */
[----:B------:R-:W-:-:S03]  /*5eca0*/  ISETP.GT.AND P1, PT, R68, 0x2, PT ;  /* 0x000000024400780c */ /* 0x000fc60003f24270 */
[----:B------:R1:W-:Y:S02]  /*5ecb0*/  LDGSTS.E [R3+0xee00], [R70.64], P2 ;  /* 0x0ee0000046037fae */ /* 0x0003e40009121844 */
[----:B-1----:R-:W-:Y:S02]  /*5ecc0*/  SEL R3, RZ, 0x4, !P1 ;  /* 0x00000004ff037807 */ /* 0x002fe40004800000 */
[----:B------:R-:W-:Y:S02]  /*5ecd0*/  LOP3.LUT R212, R212, 0x7f, RZ, 0xc0, !PT ;  /* 0x0000007fd4d47812 */ /* 0x000fe400078ec0ff */
[----:B------:R-:W-:-:S03]  /*5ece0*/  SEL R3, R3, RZ, !P0 ;  /* 0x000000ff03037207 */ /* 0x000fc60004000000 */
[----:B------:R-:W-:Y:S01]  /*5ecf0*/  IMAD.SHL.U32 R212, R212, 0x4, RZ ;  /* 0x00000004d4d47824 */ /* 0x000fe200078e00ff */
[----:B------:R-:W-:-:S04]  /*5ed00*/  ISETP.NE.U32.AND P1, PT, R3, RZ, PT ;  /* 0x000000ff0300720c */ /* 0x000fc80003f25070 */
[----:B------:R-:W-:-:S05]  /*5ed10*/  LOP3.LUT R83, R212, 0x40, RZ, 0x3c, !PT ;  /* 0x00000040d4537812 */ /* 0x000fca00078e3cff */
[----:B------:R-:W-:Y:S01]  /*5ed20*/  IMAD R3, R183, 0x10000, R83 ;  /* 0x00010000b7037824 */ /* 0x000fe200078e0253 */
[----:B--2---:R-:W-:-:S05]  /*5ed30*/  IADD3 R81, P2, R81, R80, RZ ;  /* 0x0000005051517210 */ /* 0x004fca0007f5e0ff */
[----:B------:R-:W-:Y:S01]  /*5ed40*/  IMAD.X R82, R82, 0x1, R0, P2 ;  /* 0x0000000152527824 */ /* 0x000fe200010e0600 */
[----:B------:R-:W-:Y:S01]  /*5ed50*/  STL [R1+0x3420], R81 ;  /* 0x0034205101007387 */ /* 0x000fe20000100800 */
[----:B------:R-:W-:-:S03]  /*5ed60*/  IMAD.MOV.U32 R70, RZ, RZ, R81 ;  /* 0x000000ffff467224 */ /* 0x000fc600078e0051 */
[----:B------:R1:W-:Y:S01]  /*5ed70*/  STL [R1+0x3418], R82 ;  /* 0x0034185201007387 */ /* 0x0003e20000100800 */
[----:B------:R-:W2:Y:S02]  /*5ed80*/  LDL.LU R84, [R1+0x3218] ;  /* 0x0032180001547983 */ /* 0x000ea40000300800 */
[----:B------:R-:W-:Y:S02]  /*5ed90*/  IMAD.MOV.U32 R71, RZ, RZ, R82 ;  /* 0x000000ffff477224 */ /* 0x000fe400078e0052 */
[----:B------:R-:W2:Y:S01]  /*5eda0*/  LDL.LU R83, [R1+0x3224] ;  /* 0x0032240001537983 */ /* 0x000ea20000300800 */
[-C--:B------:R-:W-:Y:S02]  /*5edb0*/  IADD3 R86, P2, R86, R80.reuse, RZ ;  /* 0x0000005056567210 */ /* 0x080fe40007f5e0ff */
[----:B------:R1:W-:Y:S04]  /*5edc0*/  LDGSTS.E [R3+0x1000], [R70.64], P1 ;  /* 0x0100000046037fae */ /* 0x0003e80008921844 */
[----:B-1----:R-:W2:Y:S01]  /*5edd0*/  LDL.LU R82, [R1+0x3210] ;  /* 0x0032100001527983 */ /* 0x002ea20000300800 */
[----:B------:R-:W2:Y:S01]  /*5ede0*/  LDL.LU R81, [R1+0x321c] ;  /* 0x00321c0001517983 */ /* 0x000ea20000300800 */
[----:B------:R-:W-:Y:S01]  /*5edf0*/  IADD3 R69, P3, R69, R80, RZ ;  /* 0x0000005045457210 */ /* 0x000fe20007f7e0ff */
[--C-:B------:R-:W-:Y:S01]  /*5ee00*/  IMAD.X R87, R87, 0x1, R0.reuse, P2 ;  /* 0x0000000157577824 */ /* 0x100fe200010e0600 */
[----:B------:R-:W-:Y:S03]  /*5ee10*/  STL [R1+0x3238], R86 ;  /* 0x0032385601007387 */ /* 0x000fe60000100800 */
[----:B------:R-:W-:Y:S01]  /*5ee20*/  IMAD.X R85, R85, 0x1, R0, P3 ;  /* 0x0000000155557824 */ /* 0x000fe200018e0600 */
[----:B------:R1:W-:Y:S01]  /*5ee30*/  STL [R1+0x3230], R87 ;  /* 0x0032305701007387 */ /* 0x0003e20000100800 */
[----:B------:R-:W-:Y:S02]  /*5ee40*/  STL [R1+0x3234], R69 ;  /* 0x0032344501007387 */ /* 0x000fe40000100800 */
[----:B------:R-:W-:-:S02]  /*5ee50*/  IMAD.MOV.U32 R70, RZ, RZ, R86 ;  /* 0x000000ffff467224 */ /* 0x000fc400078e0056 */
[----:B------:R-:W-:Y:S01]  /*5ee60*/  IMAD.MOV.U32 R71, RZ, RZ, R87 ;  /* 0x000000ffff477224 */ /* 0x000fe200078e0057 */
[----:B------:R1:W-:Y:S01]  /*5ee70*/  STL [R1+0x3228], R85 ;  /* 0x0032285501007387 */ /* 0x0003e20000100800 */
[----:B------:R-:W2:Y:S03]  /*5ee80*/  LDL.LU R88, [R1+0x3208] ;  /* 0x0032080001587983 */ /* 0x000ea60000300800 */
[----:B------:R1:W-:Y:S04]  /*5ee90*/  LDGSTS.E [R3+0x1200], [R70.64], P1 ;  /* 0x0120000046037fae */ /* 0x0003e80008921844 */
[----:B-1----:R-:W2:Y:S01]  /*5eea0*/  LDL.LU R87, [R1+0x3214] ;  /* 0x0032140001577983 */ /* 0x002ea20000300800 */
[----:B------:R-:W2:Y:S02]  /*5eeb0*/  LDL.LU R86, [R1+0x3408] ;  /* 0x0034080001567983 */ /* 0x000ea40000300800 */
[----:B------:R-:W-:-:S02]  /*5eec0*/  IMAD.MOV.U32 R71, RZ, RZ, R85 ;  /* 0x000000ffff477224 */ /* 0x000fc400078e0055 */
[----:B------:R-:W-:Y:S01]  /*5eed0*/  IMAD.MOV.U32 R70, RZ, RZ, R69 ;  /* 0x000000ffff467224 */ /* 0x000fe200078e0045 */
[----:B------:R-:W2:Y:S04]  /*5eee0*/  LDL.LU R85, [R1+0x3414] ;  /* 0x0034140001557983 */ /* 0x000ea80000300800 */
[----:B------:R1:W-:Y:S01]  /*5eef0*/  LDGSTS.E [R3+0x1400], [R70.64], P1 ;  /* 0x0140000046037fae */ /* 0x0003e20008921844 */
[-C--:B----4-:R-:W-:Y:S02]  /*5ef00*/  IADD3 R78, P3, R78, R80.reuse, RZ ;  /* 0x000000504e4e7210 */ /* 0x090fe40007f7e0ff */
[----:B---3--:R-:W-:-:S03]  /*5ef10*/  IADD3 R76, P4, R76, R80, RZ ;  /* 0x000000504c4c7210 */ /* 0x008fc60007f9e0ff */
        /* <DEDUP_REMOVED lines=9> */
[----:B-1----:R-:W2:Y:S01]  /*5efb0*/  LDL.LU R79, [R1+0x3200] ;  /* 0x00320000014f7983 */ /* 0x002ea20000300800 */
[----:B------:R-:W2:Y:S02]  /*5efc0*/  LDL.LU R78, [R1+0x320c] ;  /* 0x00320c00014e7983 */ /* 0x000ea40000300800 */
[----:B----4-:R-:W-:-:S02]  /*5efd0*/  IMAD.MOV.U32 R71, RZ, RZ, R77 ;  /* 0x000000ffff477224 */ /* 0x010fc400078e004d */
[----:B------:R-:W-:Y:S01]  /*5efe0*/  IMAD.MOV.U32 R70, RZ, RZ, R76 ;  /* 0x000000ffff467224 */ /* 0x000fe200078e004c */
[----:B---3--:R-:W3:Y:S01]  /*5eff0*/  LDL.LU R77, [R1+0x31f8] ;  /* 0x0031f800014d7983 */ /* 0x008ee20000300800 */
[----:B------:R-:W4:Y:S01]  /*5f000*/  LDL.LU R76, [R1+0x3204] ;  /* 0x00320400014c7983 */ /* 0x000f220000300800 */
[----:B------:R-:W-:-:S04]  /*5f010*/  ISETP.GT.AND P2, PT, R68, 0x6, PT ;  /* 0x000000064400780c */ /* 0x000fc80003f44270 */
[----:B------:R-:W-:-:S04]  /*5f020*/  SEL R69, RZ, 0x4, !P2 ;  /* 0x00000004ff457807 */ /* 0x000fc80005000000 */
[----:B------:R-:W-:-:S04]  /*5f030*/  SEL R69, R69, RZ, !P0 ;  /* 0x000000ff45457207 */ /* 0x000fc80004000000 */
[----:B------:R-:W-:Y:S11]  /*5f040*/  ISETP.NE.U32.AND P2, PT, R69, RZ, PT ;  /* 0x000000ff4500720c */ /* 0x000ff60003f45070 */
[----:B------:R-:W-:Y:S02]  /*5f050*/  @!UPT UIADD3 URZ, URZ, URZ, URZ ;  /* 0x0000003f3f3ff290 */ /* 0x000fe4000fffe03f */
[----:B------:R1:W-:Y:S01]  /*5f060*/  LDGSTS.E [R3+0x3000], [R70.64], P2 ;  /* 0x0300000046037fae */ /* 0x0003e20009121844 */
[-C--:B--2---:R-:W-:Y:S02]  /*5f070*/  IADD3 R83, P1, R83, R80.reuse, RZ ;  /* 0x0000005053537210 */ /* 0x084fe40007f3e0ff */
[----:B------:R-:W-:-:S03]  /*5f080*/  IADD3 R81, P3, R81, R80, RZ ;  /* 0x0000005051517210 */ /* 0x000fc60007f7e0ff */
[--C-:B------:R-:W-:Y:S01]  /*5f090*/  IMAD.X R84, R84, 0x1, R0.reuse, P1 ;  /* 0x0000000154547824 */ /* 0x100fe200008e0600 */
[----:B------:R-:W-:Y:S01]  /*5f0a0*/  STL [R1+0x3224], R83 ;  /* 0x0032245301007387 */ /* 0x000fe20000100800 */
[----:B------:R-:W-:-:S03]  /*5f0b0*/  IMAD.X R82, R82, 0x1, R0, P3 ;  /* 0x0000000152527824 */ /* 0x000fc600018e0600 */
[----:B------:R2:W-:Y:S01]  /*5f0c0*/  STL [R1+0x3218], R84 ;  /* 0x0032185401007387 */ /* 0x0005e20000100800 */
[----:B-1----:R-:W-:Y:S02]  /*5f0d0*/  IMAD.MOV.U32 R70, RZ, RZ, R83 ;  /* 0x000000ffff467224 */ /* 0x002fe400078e0053 */
[----:B------:R-:W-:Y:S02]  /*5f0e0*/  IMAD.MOV.U32 R71, RZ, RZ, R84 ;  /* 0x000000ffff477224 */ /* 0x000fe400078e0054 */
[----:B------:R-:W-:Y:S01]  /*5f0f0*/  STL [R1+0x321c], R81 ;  /* 0x00321c5101007387 */ /* 0x000fe20000100800 */
[----:B------:R1:W-:Y:S01]  /*5f100*/  STL [R1+0x3210], R82 ;  /* 0x0032105201007387 */ /* 0x0003e20000100800 */
[----:B------:R-:W-:-:S03]  /*5f110*/  ISETP.GT.AND P1, PT, R68, 0xa, PT ;  /* 0x0000000a4400780c */ /* 0x000fc60003f24270 */
[----:B------:R1:W-:Y:S04]  /*5f120*/  LDGSTS.E [R3+0x3200], [R70.64], P2 ;  /* 0x0320000046037fae */ /* 0x0003e80009121844 */
[----:B--2---:R-:W2:Y:S01]  /*5f130*/  LDL.LU R84, [R1+0x31f0] ;  /* 0x0031f00001547983 */ /* 0x004ea20000300800 */
[----:B------:R-:W2:Y:S01]  /*5f140*/  LDL.LU R83, [R1+0x31fc] ;  /* 0x0031fc0001537983 */ /* 0x000ea20000300800 */
[----:B------:R-:W-:Y:S02]  /*5f150*/  IADD3 R87, P3, R87, R80, RZ ;  /* 0x0000005057577210 */ /* 0x000fe40007f7e0ff */
[----:B------:R-:W-:Y:S01]  /*5f160*/  SEL R69, RZ, 0x4, !P1 ;  /* 0x00000004ff457807 */ /* 0x000fe20004800000 */
[----:B-1----:R-:W-:Y:S02]  /*5f170*/  IMAD.MOV.U32 R70, RZ, RZ, R81 ;  /* 0x000000ffff467224 */ /* 0x002fe400078e0051 */
[----:B------:R-:W-:-:S02]  /*5f180*/  IMAD.MOV.U32 R71, RZ, RZ, R82 ;  /* 0x000000ffff477224 */ /* 0x000fc400078e0052 */
[--C-:B------:R-:W-:Y:S01]  /*5f190*/  IMAD.X R88, R88, 0x1, R0.reuse, P3 ;  /* 0x0000000158587824 */ /* 0x100fe200018e0600 */
[----:B------:R-:W2:Y:S01]  /*5f1a0*/  LDL.LU R82, [R1+0x3400] ;  /* 0x0034000001527983 */ /* 0x000ea20000300800 */
[----:B------:R-:W2:Y:S01]  /*5f1b0*/  LDL.LU R81, [R1+0x340c] ;  /* 0x00340c0001517983 */ /* 0x000ea20000300800 */
[----:B------:R-:W-:Y:S02]  /*5f1c0*/  IADD3 R85, P4, R85, R80, RZ ;  /* 0x0000005055557210 */ /* 0x000fe40007f9e0ff */
[----:B------:R-:W-:Y:S01]  /*5f1d0*/  SEL R69, R69, RZ, !P0 ;  /* 0x000000ff45457207 */ /* 0x000fe20004000000 */
[----:B------:R1:W-:Y:S04]  /*5f1e0*/  LDGSTS.E [R3+0x3400], [R70.64], P2 ;  /* 0x0340000046037fae */ /* 0x0003e80009121844 */
[----:B------:R-:W-:Y:S01]  /*5f1f0*/  STL [R1+0x3214], R87 ;  /* 0x0032145701007387 */ /* 0x000fe20000100800 */
[----:B------:R-:W-:Y:S01]  /*5f200*/  IMAD.X R86, R86, 0x1, R0, P4 ;  /* 0x0000000156567824 */ /* 0x000fe200020e0600 */
[----:B------:R-:W-:-:S02]  /*5f210*/  ISETP.NE.U32.AND P1, PT, R69, RZ, PT ;  /* 0x000000ff4500720c */ /* 0x000fc40003f25070 */
[----:B------:R1:W-:Y:S01]  /*5f220*/  STL [R1+0x3208], R88 ;  /* 0x0032085801007387 */ /* 0x0003e20000100800 */
[----:B------:R-:W-:Y:S02]  /*5f230*/  STL [R1+0x3414], R85 ;  /* 0x0034145501007387 */ /* 0x000fe40000100800 */
[----:B------:R1:W-:Y:S02]  /*5f240*/  STL [R1+0x3408], R86 ;  /* 0x0034085601007387 */ /* 0x0003e40000100800 */
[----:B-1----:R-:W-:Y:S02]  /*5f250*/  IMAD.MOV.U32 R70, RZ, RZ, R87 ;  /* 0x000000ffff467224 */ /* 0x002fe400078e0057 */
[----:B------:R-:W-:Y:S02]  /*5f260*/  IMAD.MOV.U32 R71, RZ, RZ, R88 ;  /* 0x000000ffff477224 */ /* 0x000fe400078e0058 */
[----:B------:R-:W2:Y:S04]  /*5f270*/  LDL.LU R88, [R1+0x31e8] ;  /* 0x0031e80001587983 */ /* 0x000ea80000300800 */
[----:B------:R1:W-:Y:S01]  /*5f280*/  LDGSTS.E [R3+0x3600], [R70.64], P2 ;  /* 0x0360000046037fae */ /* 0x0003e20009121844 */
[----:B------:R-:W2:Y:S02]  /*5f290*/  LDL.LU R87, [R1+0x31f4] ;  /* 0x0031f40001577983 */ /* 0x000ea40000300800 */
[----:B-1----:R-:W-:-:S02]  /*5f2a0*/  IMAD.MOV.U32 R71, RZ, RZ, R86 ;  /* 0x000000ffff477224 */ /* 0x002fc400078e0056 */
[----:B------:R-:W-:Y:S01]  /*5f2b0*/  IMAD.MOV.U32 R70, RZ, RZ, R85 ;  /* 0x000000ffff467224 */ /* 0x000fe200078e0055 */
[----:B------:R-:W2:Y:S01]  /*5f2c0*/  LDL.LU R86, [R1+0x31e0] ;  /* 0x0031e00001567983 */ /* 0x000ea20000300800 */
[----:B------:R-:W2:Y:S03]  /*5f2d0*/  LDL.LU R85, [R1+0x31ec] ;  /* 0x0031ec0001557983 */ /* 0x000ea60000300800 */
[----:B------:R1:W-:Y:S01]  /*5f2e0*/  LDGSTS.E [R3+0x5000], [R70.64], P1 ;  /* 0x0500000046037fae */ /* 0x0003e20008921844 */
[----:B------:R-:W-:-:S05]  /*5f2f0*/  IADD3 R78, P2, R78, R80, RZ ;  /* 0x000000504e4e7210 */ /* 0x000fca0007f5e0ff */
[----:B------:R-:W-:Y:S01]  /*5f300*/  IMAD.X R79, R79, 0x1, R0, P2 ;  /* 0x000000014f4f7824 */ /* 0x000fe200010e0600 */
[----:B----4-:R-:W-:Y:S01]  /*5f310*/  IADD3 R76, P3, R76, R80, RZ ;  /* 0x000000504c4c7210 */ /* 0x010fe20007f7e0ff */
[----:B-1----:R-:W-:Y:S02]  /*5f320*/  IMAD.MOV.U32 R70, RZ, RZ, R78 ;  /* 0x000000ffff467224 */ /* 0x002fe400078e004e */
[----:B------:R-:W-:Y:S01]  /*5f330*/  IMAD.MOV.U32 R71, RZ, RZ, R79 ;  /* 0x000000ffff477224 */ /* 0x000fe200078e004f */
[----:B------:R-:W-:Y:S01]  /*5f340*/  STL [R1+0x320c], R78 ;  /* 0x00320c4e01007387 */ /* 0x000fe20000100800 */
[----:B---3--:R-:W-:Y:S02]  /*5f350*/  IMAD.X R77, R77, 0x1, R0, P3 ;  /* 0x000000014d4d7824 */ /* 0x008fe400018e0600 */
        /* <DEDUP_REMOVED lines=9> */
[----:B------:R-:W4:Y:S01]  /*5f3f0*/  LDL.LU R76, [R1+0x3404] ;  /* 0x00340400014c7983 */ /* 0x000f220000300800 */
[----:B------:R-:W-:Y:S02]  /*5f400*/  ISETP.GT.AND P2, PT, R68, 0xe, PT ;  /* 0x0000000e4400780c */ /* 0x000fe40003f44270 */
[----:B------:R1:W-:Y:S02]  /*5f410*/  LDGSTS.E [R3+0x5400], [R70.64], P1 ;  /* 0x0540000046037fae */ /* 0x0003e40008921844 */
[----:B------:R-:W-:-:S04]  /*5f420*/  SEL R69, RZ, 0x4, !P2 ;  /* 0x00000004ff457807 */ /* 0x000fc80005000000 */
[----:B------:R-:W-:-:S04]  /*5f430*/  SEL R69, R69, RZ, !P0 ;  /* 0x000000ff45457207 */ /* 0x000fc80004000000 */
[----:B------:R-:W-:Y:S02]  /*5f440*/  ISETP.NE.U32.AND P2, PT, R69, RZ, PT ;  /* 0x000000ff4500720c */ /* 0x000fe40003f45070 */
[----:B--2---:R-:W-:-:S05]  /*5f450*/  IADD3 R83, P3, R83, R80, RZ ;  /* 0x0000005053537210 */ /* 0x004fca0007f7e0ff */
[----:B------:R-:W-:Y:S02]  /*5f460*/  IMAD.X R84, R84, 0x1, R0, P3 ;  /* 0x0000000154547824 */ /* 0x000fe400018e0600 */
[----:B-1----:R-:W-:Y:S01]  /*5f470*/  IMAD.MOV.U32 R70, RZ, RZ, R83 ;  /* 0x000000ffff467224 */ /* 0x002fe200078e0053 */
[-C--:B------:R-:W-:Y:S01]  /*5f480*/  IADD3 R81, P4, R81, R80.reuse, RZ ;  /* 0x0000005051517210 */ /* 0x080fe20007f9e0ff */
[----:B------:R-:W-:Y:S01]  /*5f490*/  IMAD.MOV.U32 R71, RZ, RZ, R84 ;  /* 0x000000ffff477224 */ /* 0x000fe200078e0054 */
[----:B------:R-:W-:Y:S03]  /*5f4a0*/  STL [R1+0x31fc], R83 ;  /* 0x0031fc5301007387 */ /* 0x000fe60000100800 */
[----:B------:R-:W-:Y:S01]  /*5f4b0*/  IMAD.X R82, R82, 0x1, R0, P4 ;  /* 0x0000000152527824 */ /* 0x000fe200020e0600 */
[----:B------:R1:W-:Y:S01]  /*5f4c0*/  STL [R1+0x31f0], R84 ;  /* 0x0031f05401007387 */ /* 0x0003e20000100800 */
[----:B------:R-:W-:Y:S03]  /*5f4d0*/  STL [R1+0x340c], R81 ;  /* 0x00340c5101007387 */ /* 0x000fe60000100800 */
[----:B------:R2:W-:Y:S04]  /*5f4e0*/  LDGSTS.E [R3+0x5600], [R70.64], P1 ;  /* 0x0560000046037fae */ /* 0x0005e80008921844 */
[----:B------:R2:W-:Y:S04]  /*5f4f0*/  STL [R1+0x3400], R82 ;  /* 0x0034005201007387 */ /* 0x0005e80000100800 */
[----:B-1----:R-:W3:Y:S01]  /*5f500*/  LDL.LU R84, [R1+0x31d0] ;  /* 0x0031d00001547983 */ /* 0x002ee20000300800 */
[----:B------:R-:W3:Y:S01]  /*5f510*/  LDL.LU R83, [R1+0x31dc] ;  /* 0x0031dc0001537983 */ /* 0x000ee20000300800 */
[----:B------:R-:W-:Y:S01]  /*5f520*/  IADD3 R87, P1, R87, R80, RZ ;  /* 0x0000005057577210 */ /* 0x000fe20007f3e0ff */
[----:B--2---:R-:W-:-:S02]  /*5f530*/  IMAD.MOV.U32 R71, RZ, RZ, R82 ;  /* 0x000000ffff477224 */ /* 0x004fc400078e0052 */
[----:B------:R-:W-:Y:S01]  /*5f540*/  IMAD.MOV.U32 R70, RZ, RZ, R81 ;  /* 0x000000ffff467224 */ /* 0x000fe200078e0051 */
[----:B------:R-:W2:Y:S01]  /*5f550*/  LDL.LU R82, [R1+0x31c8] ;  /* 0x0031c80001527983 */ /* 0x000ea20000300800 */
[----:B------:R-:W2:Y:S02]  /*5f560*/  LDL.LU R81, [R1+0x31d4] ;  /* 0x0031d40001517983 */ /* 0x000ea40000300800 */
[----:B------:R-:W-:Y:S02]  /*5f570*/  IMAD.X R88, R88, 0x1, R0, P1 ;  /* 0x0000000158587824 */ /* 0x000fe400008e0600 */
[----:B------:R-:W-:Y:S01]  /*5f580*/  STL [R1+0x31f4], R87 ;  /* 0x0031f45701007387 */ /* 0x000fe20000100800 */
[----:B------:R1:W-:Y:S01]  /*5f590*/  LDGSTS.E [R3+0x7000], [R70.64], P2 ;  /* 0x0700000046037fae */ /* 0x0003e20009121844 */
[----:B------:R-:W-:-:S03]  /*5f5a0*/  IADD3 R85, P3, R85, R80, RZ ;  /* 0x0000005055557210 */ /* 0x000fc60007f7e0ff */
[----:B------:R1:W-:Y:S02]  /*5f5b0*/  STL [R1+0x31e8], R88 ;  /* 0x0031e85801007387 */ /* 0x0003e40000100800 */
[----:B------:R-:W-:Y:S02]  /*5f5c0*/  IMAD.X R86, R86, 0x1, R0, P3 ;  /* 0x0000000156567824 */ /* 0x000fe400018e0600 */
[----:B------:R-:W-:Y:S01]  /*5f5d0*/  STL [R1+0x31ec], R85 ;  /* 0x0031ec5501007387 */ /* 0x000fe20000100800 */
[----:B-1----:R-:W-:Y:S02]  /*5f5e0*/  IMAD.MOV.U32 R71, RZ, RZ, R88 ;  /* 0x000000ffff477224 */ /* 0x002fe400078e0058 */
[----:B------:R-:W-:Y:S01]  /*5f5f0*/  IMAD.MOV.U32 R70, RZ, RZ, R87 ;  /* 0x000000ffff467224 */ /* 0x000fe200078e0057 */
[----:B------:R1:W-:Y:S01]  /*5f600*/  STL [R1+0x31e0], R86 ;  /* 0x0031e05601007387 */ /* 0x0003e20000100800 */
[----:B------:R-:W2:Y:S02]  /*5f610*/  LDL.LU R88, [R1+0x31c0] ;  /* 0x0031c00001587983 */ /* 0x000ea40000300800 */
[----:B------:R-:W2:Y:S01]  /*5f620*/  LDL.LU R87, [R1+0x31cc] ;  /* 0x0031cc0001577983 */ /* 0x000ea20000300800 */
[----:B------:R1:W-:Y:S02]  /*5f630*/  LDGSTS.E [R3+0x7200], [R70.64], P2 ;  /* 0x0720000046037fae */ /* 0x0003e40009121844 */
[----:B-1----:R-:W-:-:S02]  /*5f640*/  IMAD.MOV.U32 R70, RZ, RZ, R85 ;  /* 0x000000ffff467224 */ /* 0x002fc400078e0055 */
[----:B------:R-:W-:Y:S02]  /*5f650*/  IMAD.MOV.U32 R71, RZ, RZ, R86 ;  /* 0x000000ffff477224 */ /* 0x000fe400078e0056 */
[----:B------:R-:W2:Y:S01]  /*5f660*/  LDL.LU R86, [R1+0x33f0] ;  /* 0x0033f00001567983 */ /* 0x000ea20000300800 */
[----:B------:R-:W2:Y:S03]  /*5f670*/  LDL.LU R85, [R1+0x33fc] ;  /* 0x0033fc0001557983 */ /* 0x000ea60000300800 */
[----:B------:R1:W-:Y:S01]  /*5f680*/  LDGSTS.E [R3+0x7400], [R70.64], P2 ;  /* 0x0740000046037fae */ /* 0x0003e20009121844 */
        /* <DEDUP_REMOVED lines=11> */
[----:B----4-:R-:W2:Y:S01]  /*5f740*/  LDL.LU R79, [R1+0x31b8] ;  /* 0x0031b800014f7983 */ /* 0x010ea20000300800 */
[----:B------:R-:W2:Y:S02]  /*5f750*/  LDL.LU R78, [R1+0x31c4] ;  /* 0x0031c400014e7983 */ /* 0x000ea40000300800 */
        /* <DEDUP_REMOVED lines=10> */
[----:B---3--:R-:W-:-:S05]  /*5f800*/  IADD3 R83, P2, R83, R80, RZ ;  /* 0x0000005053537210 */ /* 0x008fca0007f5e0ff */
[----:B------:R-:W-:Y:S01]  /*5f810*/  IMAD.X R84, R84, 0x1, R0, P2 ;  /* 0x0000000154547824 */ /* 0x000fe200010e0600 */
[----:B--2---:R-:W-:Y:S01]  /*5f820*/  IADD3 R81, P3, R81, R80, RZ ;  /* 0x0000005051517210 */ /* 0x004fe20007f7e0ff */
[----:B------:R-:W-:Y:S01]  /*5f830*/  STL [R1+0x31dc], R83 ;  /* 0x0031dc5301007387 */ /* 0x000fe20000100800 */
[----:B-1----:R-:W-:Y:S02]  /*5f840*/  IMAD.MOV.U32 R70, RZ, RZ, R83 ;  /* 0x000000ffff467224 */ /* 0x002fe400078e0053 */
[----:B------:R-:W-:Y:S02]  /*5f850*/  IMAD.MOV.U32 R71, RZ, RZ, R84 ;  /* 0x000000ffff477224 */ /* 0x000fe400078e0054 */
[----:B------:R-:W-:Y:S01]  /*5f860*/  IMAD.X R82, R82, 0x1, R0, P3 ;  /* 0x0000000152527824 */ /* 0x000fe200018e0600 */
[----:B------:R1:W-:Y:S01]  /*5f870*/  STL [R1+0x31d0], R84 ;  /* 0x0031d05401007387 */ /* 0x0003e20000100800 */
[----:B------:R-:W-:Y:S01]  /*5f880*/  ISETP.GT.AND P2, PT, R68, 0x16, PT ;  /* 0x000000164400780c */ /* 0x000fe20003f44270 */
[----:B------:R-:W-:Y:S02]  /*5f890*/  STL [R1+0x31d4], R81 ;  /* 0x0031d45101007387 */ /* 0x000fe40000100800 */
[----:B------:R2:W-:Y:S04]  /*5f8a0*/  LDGSTS.E [R3+0x9200], [R70.64], P1 ;  /* 0x0920000046037fae */ /* 0x0005e80008921844 */
[----:B------:R3:W-:Y:S01]  /*5f8b0*/  STL [R1+0x31c8], R82 ;  /* 0x0031c85201007387 */ /* 0x0007e20000100800 */
[----:B------:R-:W-:-:S03]  /*5f8c0*/  SEL R69, RZ, 0x4, !P2 ;  /* 0x00000004ff457807 */ /* 0x000fc60005000000 */
[----:B-1----:R-:W4:Y:S01]  /*5f8d0*/  LDL.LU R84, [R1+0x31a8] ;  /* 0x0031a80001547983 */ /* 0x002f220000300800 */
[----:B------:R-:W4:Y:S01]  /*5f8e0*/  LDL.LU R83, [R1+0x31b4] ;  /* 0x0031b40001537983 */ /* 0x000f220000300800 */
[----:B------:R-:W-:Y:S01]  /*5f8f0*/  IADD3 R87, P3, R87, R80, RZ ;  /* 0x0000005057577210 */ /* 0x000fe20007f7e0ff */
[----:B--2---:R-:W-:Y:S02]  /*5f900*/  IMAD.MOV.U32 R70, RZ, RZ, R81 ;  /* 0x000000ffff467224 */ /* 0x004fe400078e0051 */
[----:B------:R-:W-:Y:S02]  /*5f910*/  IMAD.MOV.U32 R71, RZ, RZ, R82 ;  /* 0x000000ffff477224 */ /* 0x000fe400078e0052 */
[----:B---3--:R-:W3:Y:S01]  /*5f920*/  LDL.LU R82, [R1+0x33e8] ;  /* 0x0033e80001527983 */ /* 0x008ee20000300800 */
[----:B------:R-:W3:Y:S02]  /*5f930*/  LDL.LU R81, [R1+0x33f4] ;  /* 0x0033f40001517983 */ /* 0x000ee40000300800 */
[----:B------:R-:W-:Y:S01]  /*5f940*/  IMAD.X R88, R88, 0x1, R0, P3 ;  /* 0x0000000158587824 */ /* 0x000fe200018e0600 */
[----:B------:R-:W-:Y:S01]  /*5f950*/  SEL R69, R69, RZ, !P0 ;  /* 0x000000ff45457207 */ /* 0x000fe20004000000 */
[----:B------:R1:W-:Y:S03]  /*5f960*/  LDGSTS.E [R3+0x9400], [R70.64], P1 ;  /* 0x0940000046037fae */ /* 0x0003e60008921844 */
[----:B------:R-:W-:-:S02]  /*5f970*/  ISETP.NE.U32.AND P2, PT, R69, RZ, PT ;  /* 0x000000ff4500720c */ /* 0x000fc40003f45070 */
[----:B------:R-:W-:Y:S01]  /*5f980*/  IADD3 R85, P4, R85, R80, RZ ;  /* 0x0000005055557210 */ /* 0x000fe20007f9e0ff */
[----:B-1----:R-:W-:Y:S02]  /*5f990*/  IMAD.MOV.U32 R70, RZ, RZ, R87 ;  /* 0x000000ffff467224 */ /* 0x002fe400078e0057 */
[----:B------:R-:W-:Y:S02]  /*5f9a0*/  IMAD.MOV.U32 R71, RZ, RZ, R88 ;  /* 0x000000ffff477224 */ /* 0x000fe400078e0058 */
[----:B------:R-:W-:Y:S01]  /*5f9b0*/  IMAD.X R86, R86, 0x1, R0, P4 ;  /* 0x0000000156567824 */ /* 0x000fe200020e0600 */
[----:B------:R-:W-:Y:S04]  /*5f9c0*/  STL [R1+0x31cc], R87 ;  /* 0x0031cc5701007387 */ /* 0x000fe80000100800 */
[----:B------:R1:W-:Y:S01]  /*5f9d0*/  LDGSTS.E [R3+0x9600], [R70.64], P1 ;  /* 0x0960000046037fae */ /* 0x0003e20008921844 */
[----:B------:R1:W-:Y:S02]  /*5f9e0*/  STL [R1+0x31c0], R88 ;  /* 0x0031c05801007387 */ /* 0x0003e40000100800 */
[----:B------:R-:W-:Y:S02]  /*5f9f0*/  STL [R1+0x33fc], R85 ;  /* 0x0033fc5501007387 */ /* 0x000fe40000100800 */
[----:B------:R-:W-:Y:S01]  /*5fa00*/  STL [R1+0x33f0], R86 ;  /* 0x0033f05601007387 */ /* 0x000fe20000100800 */
[----:B------:R-:W3:Y:S01]  /*5fa10*/  LDL.LU R90, [R1+0x31a0] ;  /* 0x0031a000015a7983 */ /* 0x000ee20000300800 */
[----:B------:R-:W3:Y:S03]  /*5fa20*/  LDL.LU R89, [R1+0x31ac] ;  /* 0x0031ac0001597983 */ /* 0x000ee60000300800 */
[----:B-1----:R-:W3:Y:S01]  /*5fa30*/  LDL.LU R88, [R1+0x3198] ;  /* 0x0031980001587983 */ /* 0x002ee20000300800 */
[----:B------:R-:W-:-:S02]  /*5fa40*/  IMAD.MOV.U32 R70, RZ, RZ, R85 ;  /* 0x000000ffff467224 */ /* 0x000fc400078e0055 */
[----:B------:R-:W-:Y:S02]  /*5fa50*/  IMAD.MOV.U32 R71, RZ, RZ, R86 ;  /* 0x000000ffff477224 */ /* 0x000fe400078e0056 */
        /* <DEDUP_REMOVED lines=15> */
[----:B------:R-:W3:Y:S01]  /*5fb50*/  LDL.LU R77, [R1+0x3190] ;  /* 0x00319000014d7983 */ /* 0x000ee20000300800 */
[----:B------:R-:W3:Y:S02]  /*5fb60*/  LDL.LU R76, [R1+0x319c] ;  /* 0x00319c00014c7983 */ /* 0x000ee40000300800 */
[----:B------:R-:W3:Y:S02]  /*5fb70*/  LDL.LU R86, [R1+0x33e4] ;  /* 0x0033e40001567983 */ /* 0x000ee40000300800 */
[----:B------:R-:W3:Y:S01]  /*5fb80*/  LDL.LU R79, [R1+0x33ec] ;  /* 0x0033ec00014f7983 */ /* 0x000ee20000300800 */
[----:B------:R-:W3:Y:S01]  /*5fb90*/  LDL.LU R85, [R1+0x3188] ;  /* 0x0031880001557983 */ /* 0x000ee20000300800 */
[----:B------:R-:W3:Y:S01]  /*5fba0*/  LDL.LU R78, [R1+0x3194] ;  /* 0x00319400014e7983 */ /* 0x000ee20000300800 */
[----:B------:R-:W-:Y:S02]  /*5fbb0*/  ISETP.GT.AND P1, PT, R68, 0x1a, PT ;  /* 0x0000001a4400780c */ /* 0x000fe40003f24270 */
        /* <DEDUP_REMOVED lines=21> */
[-C--:B------:R-:W-:Y:S02]  /*5fd10*/  IADD3 R89, P2, R89, R80.reuse, RZ ;  /* 0x0000005059597210 */ /* 0x080fe40007f5e0ff */
[----:B------:R1:W-:Y:S03]  /*5fd20*/  LDGSTS.E [R3+0xd000], [R70.64], P1 ;  /* 0x0d00000046037fae */ /* 0x0003e60008921844 */
[----:B------:R-:W-:Y:S01]  /*5fd30*/  IMAD.X R90, R90, 0x1, R0, P2 ;  /* 0x000000015a5a7824 */ /* 0x000fe200010e0600 */
[----:B------:R-:W-:Y:S01]  /*5fd40*/  IADD3 R87, P3, R87, R80, RZ ;  /* 0x0000005057577210 */ /* 0x000fe20007f7e0ff */
[----:B-1----:R-:W-:-:S02]  /*5fd50*/  IMAD.MOV.U32 R70, RZ, RZ, R89 ;  /* 0x000000ffff467224 */ /* 0x002fc400078e0059 */
[----:B------:R-:W-:Y:S02]  /*5fd60*/  IMAD.MOV.U32 R71, RZ, RZ, R90 ;  /* 0x000000ffff477224 */ /* 0x000fe400078e005a */
[----:B------:R-:W-:Y:S01]  /*5fd70*/  IMAD.X R88, R88, 0x1, R0, P3 ;  /* 0x0000000158587824 */ /* 0x000fe200018e0600 */
[----:B------:R-:W-:Y:S02]  /*5fd80*/  ISETP.GT.AND P2, PT, R68, 0x1e, PT ;  /* 0x0000001e4400780c */ /* 0x000fe40003f44270 */
[----:B------:R1:W-:Y:S04]  /*5fd90*/  LDGSTS.E [R3+0xd200], [R70.64], P1 ;  /* 0x0d20000046037fae */ /* 0x0003e80008921844 */
[----:B------:R-:W-:Y:S01]  /*5fda0*/  STL [R1+0x31ac], R89 ;  /* 0x0031ac5901007387 */ /* 0x000fe20000100800 */
[----:B------:R-:W-:Y:S01]  /*5fdb0*/  STL [R1+0x31a0], R90 ;  /* 0x0031a05a01007387 */ /* 0x000fe20000100800 */
[----:B------:R-:W-:Y:S01]  /*5fdc0*/  SEL R69, RZ, 0x4, !P2 ;  /* 0x00000004ff457807 */ /* 0x000fe20005000000 */
[----:B------:R-:W-:Y:S02]  /*5fdd0*/  STL [R1+0x31a4], R87 ;  /* 0x0031a45701007387 */ /* 0x000fe40000100800 */
[----:B-1----:R-:W-:-:S02]  /*5fde0*/  IMAD.MOV.U32 R70, RZ, RZ, R87 ;  /* 0x000000ffff467224 */ /* 0x002fc400078e0057 */
[----:B------:R-:W-:Y:S01]  /*5fdf0*/  IMAD.MOV.U32 R71, RZ, RZ, R88 ;  /* 0x000000ffff477224 */ /* 0x000fe200078e0058 */
[----:B------:R-:W-:Y:S04]  /*5fe00*/  STL [R1+0x3198], R88 ;  /* 0x0031985801007387 */ /* 0x000fe80000100800 */
[----:B------:R1:W-:Y:S01]  /*5fe10*/  LDGSTS.E [R3+0xd400], [R70.64], P1 ;  /* 0x0d40000046037fae */ /* 0x0003e20008921844 */
[----:B------:R-:W-:-:S04]  /*5fe20*/  SEL R69, R69, RZ, !P0 ;  /* 0x000000ff45457207 */ /* 0x000fc80004000000 */
[----:B------:R-:W-:Y:S02]  /*5fe30*/  ISETP.NE.U32.AND P2, PT, R69, RZ, PT ;  /* 0x000000ff4500720c */ /* 0x000fe40003f45070 */
[----:B------:R-:W-:-:S05]  /*5fe40*/  IADD3 R76, P3, R76, R80, RZ ;  /* 0x000000504c4c7210 */ /* 0x000fca0007f7e0ff */
        /* <DEDUP_REMOVED lines=12> */
[----:B------:R1:W-:Y:S02]  /*5ff10*/  STL [R1+0x33ec], R79 ;  /* 0x0033ec4f01007387 */ /* 0x0003e40000100800 */
[----:B------:R-:W-:Y:S02]  /*5ff20*/  STL [R1+0x33e4], R86 ;  /* 0x0033e45601007387 */ /* 0x000fe40000100800 */
[----:B------:R-:W-:-:S02]  /*5ff30*/  IMAD.MOV.U32 R70, RZ, RZ, R79 ;  /* 0x000000ffff467224 */ /* 0x000fc400078e004f */
[----:B------:R-:W-:Y:S01]  /*5ff40*/  IMAD.MOV.U32 R71, RZ, RZ, R86 ;  /* 0x000000ffff477224 */ /* 0x000fe200078e0056 */
[----:B------:R-:W-:Y:S04]  /*5ff50*/  STL [R1+0x3194], R78 ;  /* 0x0031944e01007387 */ /* 0x000fe80000100800 */
[----:B------:R1:W-:Y:S04]  /*5ff60*/  LDGSTS.E [R3+0xf000], [R70.64], P2 ;  /* 0x0f00000046037fae */ /* 0x0003e80009121844 */
[----:B-1----:R-:W2:Y:S01]  /*5ff70*/  LDL.LU R79, [R1+0x3178] ;  /* 0x00317800014f7983 */ /* 0x002ea20000300800 */
[----:B------:R1:W-:Y:S02]  /*5ff80*/  STL [R1+0x3188], R85 ;  /* 0x0031885501007387 */ /* 0x0003e40000100800 */
[----:B------:R-:W2:Y:S02]  /*5ff90*/  LDL.LU R69, [R1+0x3174] ;  /* 0x0031740001457983 */ /* 0x000ea40000300800 */
[----:B------:R-:W-:-:S02]  /*5ffa0*/  IMAD.MOV.U32 R71, RZ, RZ, R85 ;  /* 0x000000ffff477224 */ /* 0x000fc400078e0055 */
[----:B------:R-:W-:Y:S01]  /*5ffb0*/  IMAD.MOV.U32 R70, RZ, RZ, R78 ;  /* 0x000000ffff467224 */ /* 0x000fe200078e004e */
[----:B-1----:R-:W2:Y:S01]  /*5ffc0*/  LDL.LU R85, [R1+0x3170] ;  /* 0x0031700001557983 */ /* 0x002ea20000300800 */
[----:B------:R-:W2:Y:S03]  /*5ffd0*/  LDL.LU R78, [R1+0x3168] ;  /* 0x00316800014e7983 */ /* 0x000ea60000300800 */
[----:B------:R-:W1:Y:S04]  /*5ffe0*/  S2R R212, SR_TID.X ;  /* 0x0000000000d47919 */ /* 0x000e680000002100 */
[----:B------:R1:W-:Y:S02]  /*5fff0*/  LDGSTS.E [R3+0xf200], [R70.64], P2 ;  /* 0x0f20000046037fae */ /* 0x0003e40009121844 */
[----:B-1----:R-:W-:-:S05]  /*60000*/  LOP3.LUT R212, R212, 0x7f, RZ, 0xc0, !PT ;  /* 0x0000007fd4d47812 */ /* 0x002fca00078ec0ff */
[----:B------:R-:W-:-:S05]  /*60010*/  IMAD.SHL.U32 R212, R212, 0x4, RZ ;  /* 0x00000004d4d47824 */ /* 0x000fca00078e00ff */
[----:B------:R-:W-:Y:S02]  /*60020*/  LOP3.LUT R86, R212, 0x60, RZ, 0x3c, !PT ;  /* 0x00000060d4567812 */ /* 0x000fe400078e3cff */
[-C--:B--2---:R-:W-:Y:S02]  /*60030*/  IADD3 R83, P1, R83, R80.reuse, RZ ;  /* 0x0000005053537210 */ /* 0x084fe40007f3e0ff */
[----:B----4-:R-:W-:-:S03]  /*60040*/  IADD3 R81, P3, R81, R80, RZ ;  /* 0x0000005051517210 */ /* 0x010fc60007f7e0ff */
[--C-:B------:R-:W-:Y:S01]  /*60050*/  IMAD.X R84, R84, 0x1, R0.reuse, P1 ;  /* 0x0000000154547824 */ /* 0x100fe200008e0600 */
[----:B------:R-:W-:Y:S01]  /*60060*/  STL [R1+0x318c], R83 ;  /* 0x00318c5301007387 */ /* 0x000fe20000100800 */
[----:B------:R-:W-:Y:S02]  /*60070*/  IMAD.MOV.U32 R70, RZ, RZ, R83 ;  /* 0x000000ffff467224 */ /* 0x000fe400078e0053 */
        /* <DEDUP_REMOVED lines=8> */
[----:B----4-:R-:W-:-:S02]  /*60100*/  IMAD.MOV.U32 R71, RZ, RZ, R82 ;  /* 0x000000ffff477224 */ /* 0x010fc400078e0052 */
[----:B------:R-:W-:Y:S01]  /*60110*/  IMAD.MOV.U32 R70, RZ, RZ, R81 ;  /* 0x000000ffff467224 */ /* 0x000fe200078e0051 */
[----:B--2---:R-:W4:Y:S01]  /*60120*/  LDL.LU R82, [R1+0x33d0] ;  /* 0x0033d00001527983 */ /* 0x004f220000300800 */
[----:B------:R-:W4:Y:S01]  /*60130*/  LDL.LU R81, [R1+0x33dc] ;  /* 0x0033dc0001517983 */ /* 0x000f220000300800 */
[----:B------:R-:W-:Y:S02]  /*60140*/  ISETP.GT.AND P1, PT, R68, 0x3, PT ;  /* 0x000000034400780c */ /* 0x000fe40003f24270 */
[----:B------:R1:W-:Y:S02]  /*60150*/  LDGSTS.E [R3+0xf600], [R70.64], P2 ;  /* 0x0f60000046037fae */ /* 0x0003e40009121844 */
[----:B-1----:R-:W-:-:S04]  /*60160*/  SEL R3, RZ, 0x4, !P1 ;  /* 0x00000004ff037807 */ /* 0x002fc80004800000 */
[----:B------:R-:W-:-:S04]  /*60170*/  SEL R3, R3, RZ, !P0 ;  /* 0x000000ff03037207 */ /* 0x000fc80004000000 */
[----:B------:R-:W-:Y:S01]  /*60180*/  ISETP.NE.U32.AND P1, PT, R3, RZ, PT ;  /* 0x000000ff0300720c */ /* 0x000fe20003f25070 */
[----:B------:R-:W-:Y:S01]  /*60190*/  IMAD R3, R183, 0x10000, R86 ;  /* 0x00010000b7037824 */ /* 0x000fe200078e0256 */
[----:B------:R-:W-:-:S05]  /*601a0*/  IADD3 R76, P2, R76, R80, RZ ;  /* 0x000000504c4c7210 */ /* 0x000fca0007f5e0ff */
[----:B------:R-:W-:Y:S01]  /*601b0*/  IMAD.X R77, R77, 0x1, R0, P2 ;  /* 0x000000014d4d7824 */ /* 0x000fe200010e0600 */
[----:B------:R-:W-:Y:S01]  /*601c0*/  STL [R1+0x33e0], R76 ;  /* 0x0033e04c01007387 */ /* 0x000fe20000100800 */
[----:B------:R-:W-:-:S03]  /*601d0*/  IMAD.MOV.U32 R70, RZ, RZ, R76 ;  /* 0x000000ffff467224 */ /* 0x000fc600078e004c */
[----:B------:R1:W-:Y:S01]  /*601e0*/  STL [R1+0x33d8], R77 ;  /* 0x0033d84d01007387 */ /* 0x0003e20000100800 */
[----:B------:R-:W3:Y:S02]  /*601f0*/  LDL.LU R88, [R1+0x3158] ;  /* 0x0031580001587983 */ /* 0x000ee40000300800 */
[----:B------:R-:W-:Y:S02]  /*60200*/  IMAD.MOV.U32 R71, RZ, RZ, R77 ;  /* 0x000000ffff477224 */ /* 0x000fe400078e004d */
[----:B------:R-:W3:Y:S01]  /*60210*/  LDL.LU R87, [R1+0x3164] ;  /* 0x0031640001577983 */ /* 0x000ee20000300800 */
[-C--:B------:R-:W-:Y:S02]  /*60220*/  IADD3 R79, P2, R79, R80.reuse, RZ ;  /* 0x000000504f4f7210 */ /* 0x080fe40007f5e0ff */
[----:B------:R-:W-:Y:S01]  /*60230*/  IADD3 R69, P3, R69, R80, RZ ;  /* 0x0000005045457210 */ /* 0x000fe20007f7e0ff */
[----:B------:R1:W-:Y:S04]  /*60240*/  LDGSTS.E [R3+0x1800], [R70.64], P1 ;  /* 0x0180000046037fae */ /* 0x0003e80008921844 */
[----:B-1----:R-:W3:Y:S01]  /*60250*/  LDL.LU R77, [R1+0x3150] ;  /* 0x00315000014d7983 */ /* 0x002ee20000300800 */
[----:B------:R-:W3:Y:S02]  /*60260*/  LDL.LU R76, [R1+0x315c] ;  /* 0x00315c00014c7983 */ /* 0x000ee40000300800 */
[----:B------:R-:W-:Y:S02]  /*60270*/  STL [R1+0x3178], R79 ;  /* 0x0031784f01007387 */ /* 0x000fe40000100800 */
[----:B------:R-:W-:-:S02]  /*60280*/  IMAD.X R85, R85, 0x1, R0, P2 ;  /* 0x0000000155557824 */ /* 0x000fc400010e0600 */
[----:B------:R-:W-:Y:S02]  /*60290*/  IMAD.X R78, R78, 0x1, R0, P3 ;  /* 0x000000014e4e7824 */ /* 0x000fe400018e0600 */
[----:B------:R-:W-:Y:S01]  /*602a0*/  IMAD.MOV.U32 R70, RZ, RZ, R79 ;  /* 0x000000ffff467224 */ /* 0x000fe200078e004f */
[----:B------:R1:W-:Y:S01]  /*602b0*/  STL [R1+0x3170], R85 ;  /* 0x0031705501007387 */ /* 0x0003e20000100800 */
[----:B------:R-:W-:Y:S02]  /*602c0*/  IMAD.MOV.U32 R71, RZ, RZ, R85 ;  /* 0x000000ffff477224 */ /* 0x000fe400078e0055 */
[----:B------:R-:W-:Y:S02]  /*602d0*/  STL [R1+0x3174], R69 ;  /* 0x0031744501007387 */ /* 0x000fe40000100800 */
[----:B------:R1:W-:Y:S01]  /*602e0*/  STL [R1+0x3168], R78 ;  /* 0x0031684e01007387 */ /* 0x0003e20000100800 */
[----:B------:R-:W3:Y:S04]  /*602f0*/  LDL.LU R86, [R1+0x3148] ;  /* 0x0031480001567983 */ /* 0x000ee80000300800 */
[----:B------:R1:W-:Y:S04]  /*60300*/  LDGSTS.E [R3+0x1a00], [R70.64], P1 ;  /* 0x01a0000046037fae */ /* 0x0003e80008921844 */
[----:B-1----:R-:W3:Y:S01]  /*60310*/  LDL.LU R85, [R1+0x3154] ;  /* 0x0031540001557983 */ /* 0x002ee20000300800 */
[----:B------:R-:W3:Y:S02]  /*60320*/  LDL.LU R79, [R1+0x33c8] ;  /* 0x0033c800014f7983 */ /* 0x000ee40000300800 */
[----:B------:R-:W-:-:S02]  /*60330*/  IMAD.MOV.U32 R71, RZ, RZ, R78 ;  /* 0x000000ffff477224 */ /* 0x000fc400078e004e */
[----:B------:R-:W3:Y:S01]  /*60340*/  LDL.LU R78, [R1+0x33d4] ;  /* 0x0033d400014e7983 */ /* 0x000ee20000300800 */
[----:B------:R-:W-:-:S05]  /*60350*/  IMAD.MOV.U32 R70, RZ, RZ, R69 ;  /* 0x000000ffff467224 */ /* 0x000fca00078e0045 */
[----:B------:R1:W-:Y:S01]  /*60360*/  LDGSTS.E [R3+0x1c00], [R70.64], P1 ;  /* 0x01c0000046037fae */ /* 0x0003e20008921844 */
[----:B------:R-:W-:-:S04]  /*60370*/  ISETP.GT.AND P2, PT, R68, 0x7, PT ;  /* 0x000000074400780c */ /* 0x000fc80003f44270 */
[----:B------:R-:W-:-:S04]  /*60380*/  SEL R69, RZ, 0x4, !P2 ;  /* 0x00000004ff457807 */ /* 0x000fc80005000000 */
[----:B------:R-:W-:-:S04]  /*60390*/  SEL R69, R69, RZ, !P0 ;  /* 0x000000ff45457207 */ /* 0x000fc80004000000 */
[----:B------:R-:W-:Y:S02]  /*603a0*/  ISETP.NE.U32.AND P2, PT, R69, RZ, PT ;  /* 0x000000ff4500720c */ /* 0x000fe40003f45070 */
[----:B---3--:R-:W-:-:S05]  /*603b0*/  IADD3 R83, P3, R83, R80, RZ ;  /* 0x0000005053537210 */ /* 0x008fca0007f7e0ff */
[----:B------:R-:W-:Y:S01]  /*603c0*/  IMAD.X R84, R84, 0x1, R0, P3 ;  /* 0x0000000154547824 */ /* 0x000fe200018e0600 */
[----:B----4-:R-:W-:Y:S01]  /*603d0*/  IADD3 R81, P4, R81, R80, RZ ;  /* 0x0000005051517210 */ /* 0x010fe20007f9e0ff */
        /* <DEDUP_REMOVED lines=15> */
[-C--:B------:R-:W-:Y:S02]  /*604d0*/  IADD3 R87, P1, R87, R80.reuse, RZ ;  /* 0x0000005057577210 */ /* 0x080fe40007f3e0ff */
[----:B------:R-:W-:-:S03]  /*604e0*/  IADD3 R76, P3, R76, R80, RZ ;  /* 0x000000504c4c7210 */ /* 0x000fc60007f7e0ff */
[--C-:B------:R-:W-:Y:S01]  /*604f0*/  IMAD.X R88, R88, 0x1, R0.reuse, P1 ;  /* 0x0000000158587824 */ /* 0x100fe200008e0600 */
[----:B------:R-:W-:Y:S01]  /*60500*/  STL [R1+0x3164], R87 ;  /* 0x0031645701007387 */ /* 0x000fe20000100800 */
[----:B------:R-:W-:-:S03]  /*60510*/  IMAD.X R77, R77, 0x1, R0, P3 ;  /* 0x000000014d4d7824 */ /* 0x000fc600018e0600 */
[----:B------:R1:W-:Y:S02]  /*60520*/  STL [R1+0x3158], R88 ;  /* 0x0031585801007387 */ /* 0x0003e40000100800 */
[----:B-1----:R-:W-:Y:S02]  /*60530*/  IMAD.MOV.U32 R70, RZ, RZ, R87 ;  /* 0x000000ffff467224 */ /* 0x002fe400078e0057 */
[----:B------:R-:W-:Y:S01]  /*60540*/  IMAD.MOV.U32 R71, RZ, RZ, R88 ;  /* 0x000000ffff477224 */ /* 0x000fe200078e0058 */
[----:B------:R-:W-:Y:S04]  /*60550*/  STL [R1+0x315c], R76 ;  /* 0x00315c4c01007387 */ /* 0x000fe80000100800 */
[----:B------:R1:W-:Y:S04]  /*60560*/  STL [R1+0x3150], R77 ;  /* 0x0031504d01007387 */ /* 0x0003e80000100800 */
[----:B------:R1:W-:Y:S04]  /*60570*/  LDGSTS.E [R3+0x3a00], [R70.64], P2 ;  /* 0x03a0000046037fae */ /* 0x0003e80009121844 */
[----:B------:R-:W2:Y:S01]  /*60580*/  LDL.LU R88, [R1+0x3130] ;  /* 0x0031300001587983 */ /* 0x000ea20000300800 */
[----:B------:R-:W2:Y:S01]  /*60590*/  LDL.LU R87, [R1+0x313c] ;  /* 0x00313c0001577983 */ /* 0x000ea20000300800 */
[----:B------:R-:W-:Y:S01]  /*605a0*/  IADD3 R85, P3, R85, R80, RZ ;  /* 0x0000005055557210 */ /* 0x000fe20007f7e0ff */
[----:B-1----:R-:W-:-:S02]  /*605b0*/  IMAD.MOV.U32 R70, RZ, RZ, R76 ;  /* 0x000000ffff467224 */ /* 0x002fc400078e004c */
[----:B------:R-:W-:Y:S02]  /*605c0*/  IMAD.MOV.U32 R71, RZ, RZ, R77 ;  /* 0x000000ffff477224 */ /* 0x000fe400078e004d */
[----:B------:R-:W2:Y:S01]  /*605d0*/  LDL.LU R77, [R1+0x33c0] ;  /* 0x0033c000014d7983 */ /* 0x000ea20000300800 */
[----:B------:R-:W2:Y:S02]  /*605e0*/  LDL.LU R76, [R1+0x33cc] ;  /* 0x0033cc00014c7983 */ /* 0x000ea40000300800 */
[--C-:B------:R-:W-:Y:S01]  /*605f0*/  IMAD.X R86, R86, 0x1, R0.reuse, P3 ;  /* 0x0000000156567824 */ /* 0x100fe200018e0600 */
[----:B------:R1:W-:Y:S01]  /*60600*/  LDGSTS.E [R3+0x3c00], [R70.64], P2 ;  /* 0x03c0000046037fae */ /* 0x0003e20009121844 */
[----:B------:R-:W-:Y:S01]  /*60610*/  IADD3 R78, P4, R78, R80, RZ ;  /* 0x000000504e4e7210 */ /* 0x000fe20007f9e0ff */
[----:B------:R-:W-:Y:S04]  /*60620*/  STL [R1+0x3154], R85 ;  /* 0x0031545501007387 */ /* 0x000fe80000100800 */
[----:B------:R-:W-:Y:S01]  /*60630*/  IMAD.X R79, R79, 0x1, R0, P4 ;  /* 0x000000014f4f7824 */ /* 0x000fe200020e0600 */
[----:B------:R1:W-:Y:S01]  /*60640*/  STL [R1+0x3148], R86 ;  /* 0x0031485601007387 */ /* 0x0003e20000100800 */
[----:B------:R-:W-:Y:S02]  /*60650*/  STL [R1+0x33d4], R78 ;  /* 0x0033d44e01007387 */ /* 0x000fe40000100800 */
[----:B-1----:R-:W-:-:S02]  /*60660*/  IMAD.MOV.U32 R70, RZ, RZ, R85 ;  /* 0x000000ffff467224 */ /* 0x002fc400078e0055 */
[----:B------:R-:W-:Y:S01]  /*60670*/  IMAD.MOV.U32 R71, RZ, RZ, R86 ;  /* 0x000000ffff477224 */ /* 0x000fe200078e0056 */
[----:B------:R1:W-:Y:S01]  /*60680*/  STL [R1+0x33c8], R79 ;  /* 0x0033c84f01007387 */ /* 0x0003e20000100800 */
[----:B------:R-:W2:Y:S02]  /*60690*/  LDL.LU R86, [R1+0x3128] ;  /* 0x0031280001567983 */ /* 0x000ea40000300800 */
[----:B------:R-:W2:Y:S01]  /*606a0*/  LDL.LU R85, [R1+0x3134] ;  /* 0x0031340001557983 */ /* 0x000ea20000300800 */
[----:B------:R1:W-:Y:S02]  /*606b0*/  LDGSTS.E [R3+0x3e00], [R70.64], P2 ;  /* 0x03e0000046037fae */ /* 0x0003e40009121844 */
[----:B-1----:R-:W-:Y:S02]  /*606c0*/  IMAD.MOV.U32 R71, RZ, RZ, R79 ;  /* 0x000000ffff477224 */ /* 0x002fe400078e004f */
        /* <DEDUP_REMOVED lines=9> */
[-C--:B--2---:R-:W-:Y:S02]  /*60760*/  IADD3 R83, P2, R83, R80.reuse, RZ ;  /* 0x0000005053537210 */ /* 0x084fe40007f5e0ff */
[----:B----4-:R-:W-:-:S03]  /*60770*/  IADD3 R81, P3, R81, R80, RZ ;  /* 0x0000005051517210 */ /* 0x010fc60007f7e0ff */
        /* <DEDUP_REMOVED lines=17> */
[----:B------:R-:W-:-:S04]  /*60890*/  SEL R69, RZ, 0x4, !P2 ;  /* 0x00000004ff457807 */ /* 0x000fc80005000000 */
[----:B------:R-:W-:-:S04]  /*608a0*/  SEL R69, R69, RZ, !P0 ;  /* 0x000000ff45457207 */ /* 0x000fc80004000000 */
[----:B------:R-:W-:Y:S02]  /*608b0*/  ISETP.NE.U32.AND P2, PT, R69, RZ, PT ;  /* 0x000000ff4500720c */ /* 0x000fe40003f45070 */
[----:B------:R-:W-:-:S05]  /*608c0*/  IADD3 R87, P3, R87, R80, RZ ;  /* 0x0000005057577210 */ /* 0x000fca0007f7e0ff */
        /* <DEDUP_REMOVED lines=13> */
[----:B------:R-:W-:-:S02]  /*609a0*/  IMAD.MOV.U32 R71, RZ, RZ, R77 ;  /* 0x000000ffff477224 */ /* 0x000fc400078e004d */
[----:B------:R-:W-:Y:S01]  /*609b0*/  IMAD.MOV.U32 R70, RZ, RZ, R76 ;  /* 0x000000ffff467224 */ /* 0x000fe200078e004c */
[----:B------:R-:W3:Y:S01]  /*609c0*/  LDL.LU R77, [R1+0x3108] ;  /* 0x00310800014d7983 */ /* 0x000ee20000300800 */
[----:B------:R-:W3:Y:S02]  /*609d0*/  LDL.LU R76, [R1+0x3114] ;  /* 0x00311400014c7983 */ /* 0x000ee40000300800 */
[----:B------:R-:W-:Y:S02]  /*609e0*/  IMAD.X R86, R86, 0x1, R0, P1 ;  /* 0x0000000156567824 */ /* 0x000fe400008e0600 */
[----:B------:R-:W-:Y:S01]  /*609f0*/  STL [R1+0x3134], R85 ;  /* 0x0031345501007387 */ /* 0x000fe20000100800 */
[----:B------:R1:W-:Y:S04]  /*60a00*/  LDGSTS.E [R3+0x7800], [R70.64], P2 ;  /* 0x0780000046037fae */ /* 0x0003e80009121844 */
[----:B------:R1:W-:Y:S01]  /*60a10*/  STL [R1+0x3128], R86 ;  /* 0x0031285601007387 */ /* 0x0003e20000100800 */
[----:B------:R-:W-:-:S05]  /*60a20*/  IADD3 R78, P3, R78, R80, RZ ;  /* 0x000000504e4e7210 */ /* 0x000fca0007f7e0ff */
[----:B------:R-:W-:Y:S02]  /*60a30*/  IMAD.X R79, R79, 0x1, R0, P3 ;  /* 0x000000014f4f7824 */ /* 0x000fe400018e0600 */
[----:B-1----:R-:W-:Y:S02]  /*60a40*/  IMAD.MOV.U32 R70, RZ, RZ, R85 ;  /* 0x000000ffff467224 */ /* 0x002fe400078e0055 */
[----:B------:R-:W-:Y:S01]  /*60a50*/  IMAD.MOV.U32 R71, RZ, RZ, R86 ;  /* 0x000000ffff477224 */ /* 0x000fe200078e0056 */
[----:B------:R-:W-:Y:S01]  /*60a60*/  STL [R1+0x312c], R78 ;  /* 0x00312c4e01007387 */ /* 0x000fe20000100800 */
[----:B------:R1:W-:Y:S02]  /*60a70*/  STL [R1+0x3120], R79 ;  /* 0x0031204f01007387 */ /* 0x0003e40000100800 */
[----:B------:R-:W3:Y:S02]  /*60a80*/  LDL.LU R86, [R1+0x3100] ;  /* 0x0031000001567983 */ /* 0x000ee40000300800 */
[----:B------:R-:W3:Y:S01]  /*60a90*/  LDL.LU R85, [R1+0x310c] ;  /* 0x00310c0001557983 */ /* 0x000ee20000300800 */
[----:B------:R1:W-:Y:S02]  /*60aa0*/  LDGSTS.E [R3+0x7a00], [R70.64], P2 ;  /* 0x07a0000046037fae */ /* 0x0003e40009121844 */
[----:B-1----:R-:W-:-:S02]  /*60ab0*/  IMAD.MOV.U32 R71, RZ, RZ, R79 ;  /* 0x000000ffff477224 */ /* 0x002fc400078e004f */
[----:B------:R-:W-:Y:S01]  /*60ac0*/  IMAD.MOV.U32 R70, RZ, RZ, R78 ;  /* 0x000000ffff467224 */ /* 0x000fe200078e004e */
[----:B------:R-:W3:Y:S01]  /*60ad0*/  LDL.LU R79, [R1+0x33b0] ;  /* 0x0033b000014f7983 */ /* 0x000ee20000300800 */
[----:B------:R-:W3:Y:S03]  /*60ae0*/  LDL.LU R78, [R1+0x33bc] ;  /* 0x0033bc00014e7983 */ /* 0x000ee60000300800 */
        /* <DEDUP_REMOVED lines=27> */
[----:B-1----:R-:W-:Y:S02]  /*60ca0*/  IMAD.MOV.U32 R70, RZ, RZ, R87 ;  /* 0x000000ffff467224 */ /* 0x002fe400078e0057 */
[----:B------:R-:W-:Y:S02]  /*60cb0*/  IMAD.X R77, R77, 0x1, R0, P3 ;  /* 0x000000014d4d7824 */ /* 0x000fe400018e0600 */
[----:B------:R-:W-:Y:S01]  /*60cc0*/  IMAD.MOV.U32 R71, RZ, RZ, R88 ;  /* 0x000000ffff477224 */ /* 0x000fe200078e0058 */
[----:B------:R-:W-:Y:S01]  /*60cd0*/  STL [R1+0x3110], R88 ;  /* 0x0031105801007387 */ /* 0x000fe20000100800 */
[----:B------:R-:W-:Y:S02]  /*60ce0*/  STL [R1+0x3114], R76 ;  /* 0x0031144c01007387 */ /* 0x000fe40000100800 */
[----:B------:R1:W-:Y:S02]  /*60cf0*/  STL [R1+0x3108], R77 ;  /* 0x0031084d01007387 */ /* 0x0003e40000100800 */
[----:B------:R-:W4:Y:S01]  /*60d00*/  LDL.LU R90, [R1+0x30e8] ;  /* 0x0030e800015a7983 */ /* 0x000f220000300800 */
[----:B------:R1:W-:Y:S04]  /*60d10*/  LDGSTS.E [R3+0x9a00], [R70.64], P1 ;  /* 0x09a0000046037fae */ /* 0x0003e80008921844 */
[----:B------:R-:W4:Y:S01]  /*60d20*/  LDL.LU R89, [R1+0x30f4] ;  /* 0x0030f40001597983 */ /* 0x000f220000300800 */
[----:B------:R-:W-:Y:S01]  /*60d30*/  IADD3 R85, P3, R85, R80, RZ ;  /* 0x0000005055557210 */ /* 0x000fe20007f7e0ff */
[----:B-1----:R-:W-:-:S02]  /*60d40*/  IMAD.MOV.U32 R70, RZ, RZ, R76 ;  /* 0x000000ffff467224 */ /* 0x002fc400078e004c */
[----:B------:R-:W-:Y:S02]  /*60d50*/  IMAD.MOV.U32 R71, RZ, RZ, R77 ;  /* 0x000000ffff477224 */ /* 0x000fe400078e004d */
[----:B------:R-:W4:Y:S01]  /*60d60*/  LDL.LU R77, [R1+0x33a8] ;  /* 0x0033a800014d7983 */ /* 0x000f220000300800 */
[----:B------:R-:W-:-:S03]  /*60d70*/  IMAD.X R86, R86, 0x1, R0, P3 ;  /* 0x0000000156567824 */ /* 0x000fc600018e0600 */
[----:B------:R1:W-:Y:S01]  /*60d80*/  LDGSTS.E [R3+0x9c00], [R70.64], P1 ;  /* 0x09c0000046037fae */ /* 0x0003e20008921844 */
[----:B------:R-:W4:Y:S02]  /*60d90*/  LDL.LU R76, [R1+0x33b4] ;  /* 0x0033b400014c7983 */ /* 0x000f240000300800 */
[----:B------:R-:W-:Y:S01]  /*60da0*/  STL [R1+0x310c], R85 ;  /* 0x00310c5501007387 */ /* 0x000fe20000100800 */
[----:B------:R-:W-:Y:S01]  /*60db0*/  IADD3 R78, P4, R78, R80, RZ ;  /* 0x000000504e4e7210 */ /* 0x000fe20007f9e0ff */
[----:B-1----:R-:W-:Y:S02]  /*60dc0*/  IMAD.MOV.U32 R70, RZ, RZ, R85 ;  /* 0x000000ffff467224 */ /* 0x002fe400078e0055 */
[----:B------:R-:W-:Y:S02]  /*60dd0*/  IMAD.MOV.U32 R71, RZ, RZ, R86 ;  /* 0x000000ffff477224 */ /* 0x000fe400078e0056 */
[----:B------:R-:W-:Y:S01]  /*60de0*/  IMAD.X R79, R79, 0x1, R0, P4 ;  /* 0x000000014f4f7824 */ /* 0x000fe200020e0600 */
[----:B------:R-:W-:Y:S01]  /*60df0*/  STL [R1+0x3100], R86 ;  /* 0x0031005601007387 */ /* 0x000fe20000100800 */
[----:B------:R-:W-:Y:S03]  /*60e00*/  STL [R1+0x33bc], R78 ;  /* 0x0033bc4e01007387 */ /* 0x000fe60000100800 */
[----:B------:R1:W-:Y:S04]  /*60e10*/  LDGSTS.E [R3+0x9e00], [R70.64], P1 ;  /* 0x09e0000046037fae */ /* 0x0003e80008921844 */
[----:B------:R1:W-:Y:S02]  /*60e20*/  STL [R1+0x33b0], R79 ;  /* 0x0033b04f01007387 */ /* 0x0003e40000100800 */
[----:B-1----:R-:W-:-:S02]  /*60e30*/  IMAD.MOV.U32 R71, RZ, RZ, R79 ;  /* 0x000000ffff477224 */ /* 0x002fc400078e004f */
[----:B------:R-:W-:Y:S01]  /*60e40*/  IMAD.MOV.U32 R70, RZ, RZ, R78 ;  /* 0x000000ffff467224 */ /* 0x000fe200078e004e */
[----:B------:R-:W4:Y:S01]  /*60e50*/  LDL.LU R79, [R1+0x30e0] ;  /* 0x0030e000014f7983 */ /* 0x000f220000300800 */
[----:B------:R-:W4:Y:S02]  /*60e60*/  LDL.LU R78, [R1+0x30ec] ;  /* 0x0030ec00014e7983 */ /* 0x000f240000300800 */
[----:B------:R-:W4:Y:S02]  /*60e70*/  LDL.LU R88, [R1+0x30d8] ;  /* 0x0030d80001587983 */ /* 0x000f240000300800 */
        /* <DEDUP_REMOVED lines=11> */
[----:B------:R-:W-:-:S03]  /*60f30*/  IMAD.X R82, R82, 0x1, R0, P3 ;  /* 0x0000000152527824 */ /* 0x000fc600018e0600 */
[----:B------:R2:W-:Y:S01]  /*60f40*/  STL [R1+0x30fc], R84 ;  /* 0x0030fc5401007387 */ /* 0x0005e20000100800 */
[----:B------:R-:W-:Y:S03]  /*60f50*/  STL [R1+0x30f8], R81 ;  /* 0x0030f85101007387 */ /* 0x000fe60000100800 */
[----:B------:R4:W-:Y:S01]  /*60f60*/  STL [R1+0x30f0], R82 ;  /* 0x0030f05201007387 */ /* 0x0009e20000100800 */
[----:B------:R-:W3:Y:S02]  /*60f70*/  LDL.LU R86, [R1+0x30d0] ;  /* 0x0030d00001567983 */ /* 0x000ee40000300800 */
[----:B------:R-:W3:Y:S02]  /*60f80*/  LDL.LU R85, [R1+0x30dc] ;  /* 0x0030dc0001557983 */ /* 0x000ee40000300800 */
[----:B-1----:R-:W-:Y:S02]  /*60f90*/  IMAD.MOV.U32 R70, RZ, RZ, R83 ;  /* 0x000000ffff467224 */ /* 0x002fe400078e0053 */
[----:B------:R-:W-:Y:S01]  /*60fa0*/  IMAD.MOV.U32 R71, RZ, RZ, R84 ;  /* 0x000000ffff477224 */ /* 0x000fe200078e0054 */
[----:B------:R-:W-:Y:S01]  /*60fb0*/  ISETP.GT.AND P1, PT, R68, 0x1b, PT ;  /* 0x0000001b4400780c */ /* 0x000fe20003f24270 */
[----:B--2---:R-:W2:Y:S01]  /*60fc0*/  LDL.LU R84, [R1+0x33a4] ;  /* 0x0033a40001547983 */ /* 0x004ea20000300800 */
[----:B------:R-:W2:Y:S03]  /*60fd0*/  LDL.LU R83, [R1+0x33ac] ;  /* 0x0033ac0001537983 */ /* 0x000ea60000300800 */
[----:B------:R1:W-:Y:S01]  /*60fe0*/  LDGSTS.E [R3+0xba00], [R70.64], P2 ;  /* 0x0ba0000046037fae */ /* 0x0003e20009121844 */
[----:B------:R-:W-:-:S04]  /*60ff0*/  SEL R69, RZ, 0x4, !P1 ;  /* 0x00000004ff457807 */ /* 0x000fc80004800000 */
[----:B------:R-:W-:Y:S01]  /*61000*/  SEL R69, R69, RZ, !P0 ;  /* 0x000000ff45457207 */ /* 0x000fe20004000000 */
[----:B-1----:R-:W-:Y:S02]  /*61010*/  IMAD.MOV.U32 R70, RZ, RZ, R81 ;  /* 0x000000ffff467224 */ /* 0x002fe400078e0051 */
[----:B------:R-:W-:Y:S02]  /*61020*/  IMAD.MOV.U32 R71, RZ, RZ, R82 ;  /* 0x000000ffff477224 */ /* 0x000fe400078e0052 */
[----:B----4-:R-:W2:Y:S01]  /*61030*/  LDL.LU R82, [R1+0x30c8] ;  /* 0x0030c80001527983 */ /* 0x010ea20000300800 */
[----:B------:R-:W2:Y:S03]  /*61040*/  LDL.LU R81, [R1+0x30d4] ;  /* 0x0030d40001517983 */ /* 0x000ea60000300800 */
[----:B------:R1:W-:Y:S01]  /*61050*/  LDGSTS.E [R3+0xbc00], [R70.64], P2 ;  /* 0x0bc0000046037fae */ /* 0x0003e20009121844 */
[----:B------:R-:W-:-:S02]  /*61060*/  ISETP.NE.U32.AND P1, PT, R69, RZ, PT ;  /* 0x000000ff4500720c */ /* 0x000fc40003f25070 */
[----:B------:R-:W-:-:S05]  /*61070*/  IADD3 R89, P3, R89, R80, RZ ;  /* 0x0000005059597210 */ /* 0x000fca0007f7e0ff */
[----:B------:R-:W-:Y:S02]  /*61080*/  IMAD.X R90, R90, 0x1, R0, P3 ;  /* 0x000000015a5a7824 */ /* 0x000fe400018e0600 */
[----:B-1----:R-:W-:Y:S02]  /*61090*/  IMAD.MOV.U32 R70, RZ, RZ, R89 ;  /* 0x000000ffff467224 */ /* 0x002fe400078e0059 */
[----:B------:R-:W-:Y:S01]  /*610a0*/  IMAD.MOV.U32 R71, RZ, RZ, R90 ;  /* 0x000000ffff477224 */ /* 0x000fe200078e005a */
[----:B------:R-:W-:Y:S04]  /*610b0*/  STL [R1+0x30f4], R89 ;  /* 0x0030f45901007387 */ /* 0x000fe80000100800 */
[----:B------:R1:W-:Y:S01]  /*610c0*/  LDGSTS.E [R3+0xbe00], [R70.64], P2 ;  /* 0x0be0000046037fae */ /* 0x0003e20009121844 */
[----:B------:R-:W-:-:S03]  /*610d0*/  IADD3 R76, P4, R76, R80, RZ ;  /* 0x000000504c4c7210 */ /* 0x000fc60007f9e0ff */
[----:B------:R-:W-:Y:S02]  /*610e0*/  STL [R1+0x30e8], R90 ;  /* 0x0030e85a01007387 */ /* 0x000fe40000100800 */
[----:B------:R-:W-:Y:S02]  /*610f0*/  IMAD.X R77, R77, 0x1, R0, P4 ;  /* 0x000000014d4d7824 */ /* 0x000fe400020e0600 */
[----:B------:R1:W-:Y:S02]  /*61100*/  STL [R1+0x33b4], R76 ;  /* 0x0033b44c01007387 */ /* 0x0003e40000100800 */
[----:B-1----:R-:W-:Y:S02]  /*61110*/  IMAD.MOV.U32 R70, RZ, RZ, R76 ;  /* 0x000000ffff467224 */ /* 0x002fe400078e004c */
[----:B------:R-:W-:Y:S01]  /*61120*/  IMAD.MOV.U32 R71, RZ, RZ, R77 ;  /* 0x000000ffff477224 */ /* 0x000fe200078e004d */
[----:B------:R1:W-:Y:S04]  /*61130*/  STL [R1+0x33a8], R77 ;  /* 0x0033a84d01007387 */ /* 0x0003e80000100800 */
[----:B------:R1:W-:Y:S04]  /*61140*/  LDGSTS.E [R3+0xd800], [R70.64], P1 ;  /* 0x0d80000046037fae */ /* 0x0003e80008921844 */
[----:B------:R-:W4:Y:S04]  /*61150*/  LDL.LU R76, [R1+0x30cc] ;  /* 0x0030cc00014c7983 */ /* 0x000f280000300800 */
[----:B-1----:R-:W4:Y:S01]  /*61160*/  LDL.LU R77, [R1+0x30c4] ;  /* 0x0030c400014d7983 */ /* 0x002f220000300800 */
[----:B------:R-:W-:-:S02]  /*61170*/  IADD3 R78, P2, R78, R80, RZ ;  /* 0x000000504e4e7210 */ /* 0x000fc40007f5e0ff */
[----:B------:R-:W-:-:S03]  /*61180*/  IADD3 R87, P3, R87, R80, RZ ;  /* 0x0000005057577210 */ /* 0x000fc60007f7e0ff */
[--C-:B------:R-:W-:Y:S01]  /*61190*/  IMAD.X R79, R79, 0x1, R0.reuse, P2 ;  /* 0x000000014f4f7824 */ /* 0x100fe200010e0600 */
[----:B------:R-:W-:Y:S01]  /*611a0*/  STL [R1+0x30ec], R78 ;  /* 0x0030ec4e01007387 */ /* 0x000fe20000100800 */
[----:B------:R-:W-:Y:S02]  /*611b0*/  IMAD.X R88, R88, 0x1, R0, P3 ;  /* 0x0000000158587824 */ /* 0x000fe400018e0600 */
[----:B------:R-:W-:Y:S01]  /*611c0*/  IMAD.MOV.U32 R71, RZ, RZ, R79 ;  /* 0x000000ffff477224 */ /* 0x000fe200078e004f */
[----:B------:R1:W-:Y:S01]  /*611d0*/  STL [R1+0x30e0], R79 ;  /* 0x0030e04f01007387 */ /* 0x0003e20000100800 */
[----:B------:R-:W-:Y:S02]  /*611e0*/  STL [R1+0x30e4], R87 ;  /* 0x0030e45701007387 */ /* 0x000fe40000100800 */
[----:B------:R-:W-:-:S05]  /*611f0*/  IMAD.MOV.U32 R70, RZ, RZ, R78 ;  /* 0x000000ffff467224 */ /* 0x000fca00078e004e */
[----:B------:R1:W-:Y:S04]  /*61200*/  LDGSTS.E [R3+0xda00], [R70.64], P1 ;  /* 0x0da0000046037fae */ /* 0x0003e80008921844 */
[----:B-1----:R-:W4:Y:S01]  /*61210*/  LDL.LU R79, [R1+0x30c0] ;  /* 0x0030c000014f7983 */ /* 0x002f220000300800 */
[----:B------:R-:W-:Y:S02]  /*61220*/  STL [R1+0x30d8], R88 ;  /* 0x0030d85801007387 */ /* 0x000fe40000100800 */
[----:B------:R-:W4:Y:S01]  /*61230*/  LDL.LU R78, [R1+0x30bc] ;  /* 0x0030bc00014e7983 */ /* 0x000f220000300800 */
[----:B------:R-:W-:Y:S01]  /*61240*/  ISETP.GT.AND P2, PT, R68, 0x1f, PT ;  /* 0x0000001f4400780c */ /* 0x000fe20003f44270 */
[----:B------:R-:W-:Y:S02]  /*61250*/  IMAD.MOV.U32 R70, RZ, RZ, R87 ;  /* 0x000000ffff467224 */ /* 0x000fe400078e0057 */
[----:B------:R-:W-:Y:S01]  /*61260*/  IMAD.MOV.U32 R71, RZ, RZ, R88 ;  /* 0x000000ffff477224 */ /* 0x000fe200078e0058 */
[----:B------:R-:W-:-:S04]  /*61270*/  SEL R69, RZ, 0x4, !P2 ;  /* 0x00000004ff457807 */ /* 0x000fc80005000000 */
[----:B------:R1:W-:Y:S01]  /*61280*/  LDGSTS.E [R3+0xdc00], [R70.64], P1 ;  /* 0x0dc0000046037fae */ /* 0x0003e20008921844 */
[----:B------:R-:W-:-:S04]  /*61290*/  SEL R69, R69, RZ, !P0 ;  /* 0x000000ff45457207 */ /* 0x000fc80004000000 */
[----:B------:R-:W-:Y:S02]  /*612a0*/  ISETP.NE.U32.AND P2, PT, R69, RZ, PT ;  /* 0x000000ff4500720c */ /* 0x000fe40003f45070 */
[----:B---3--:R-:W-:-:S05]  /*612b0*/  IADD3 R85, P3, R85, R80, RZ ;  /* 0x0000005055557210 */ /* 0x008fca0007f7e0ff */
[----:B------:R-:W-:Y:S02]  /*612c0*/  IMAD.X R86, R86, 0x1, R0, P3 ;  /* 0x0000000156567824 */ /* 0x000fe400018e0600 */
[----:B-1----:R-:W-:Y:S02]  /*612d0*/  IMAD.MOV.U32 R70, RZ, RZ, R85 ;  /* 0x000000ffff467224 */ /* 0x002fe400078e0055 */
[----:B------:R-:W-:-:S05]  /*612e0*/  IMAD.MOV.U32 R71, RZ, RZ, R86 ;  /* 0x000000ffff477224 */ /* 0x000fca00078e0056 */
[----:B------:R1:W-:Y:S01]  /*612f0*/  LDGSTS.E [R3+0xde00], [R70.64], P1 ;  /* 0x0de0000046037fae */ /* 0x0003e20008921844 */
[----:B--2---:R-:W-:-:S03]  /*61300*/  IADD3 R83, P1, R83, R80, RZ ;  /* 0x0000005053537210 */ /* 0x004fc60007f3e0ff */
[----:B------:R-:W-:Y:S01]  /*61310*/  STL [R1+0x30dc], R85 ;  /* 0x0030dc5501007387 */ /* 0x000fe20000100800 */
[----:B------:R2:W-:Y:S02]  /*61320*/  STL [R1+0x30d0], R86 ;  /* 0x0030d05601007387 */ /* 0x0005e40000100800 */
[----:B------:R-:W3:Y:S02]  /*61330*/  LDL.LU R69, [R1+0x35c0] ;  /* 0x0035c00001457983 */ /* 0x000ee40000300800 */
[--C-:B------:R-:W-:Y:S01]  /*61340*/  IMAD.X R84, R84, 0x1, R0.reuse, P1 ;  /* 0x0000000154547824 */ /* 0x100fe200008e0600 */
[----:B------:R-:W-:Y:S01]  /*61350*/  IADD3 R81, P3, R81, R80, RZ ;  /* 0x0000005051517210 */ /* 0x000fe20007f7e0ff */
[----:B------:R1:W-:Y:S03]  /*61360*/  STL [R1+0x33ac], R83 ;  /* 0x0033ac5301007387 */ /* 0x0003e60000100800 */
[----:B------:R-:W-:Y:S01]  /*61370*/  STL [R1+0x33a4], R84 ;  /* 0x0033a45401007387 */ /* 0x000fe20000100800 */
[----:B------:R-:W-:Y:S01]  /*61380*/  STL [R1+0x30d4], R81 ;  /* 0x0030d45101007387 */ /* 0x000fe20000100800 */
[----:B--2---:R-:W3:Y:S02]  /*61390*/  LDL.LU R86, [R1+0x35bc] ;  /* 0x0035bc0001567983 */ /* 0x004ee40000300800 */
[----:B------:R-:W-:-:S02]  /*613a0*/  IMAD.X R82, R82, 0x1, R0, P3 ;  /* 0x0000000152527824 */ /* 0x000fc400018e0600 */
[----:B-1----:R-:W-:Y:S02]  /*613b0*/  IMAD.MOV.U32 R70, RZ, RZ, R83 ;  /* 0x000000ffff467224 */ /* 0x002fe400078e0053 */
[----:B------:R-:W-:Y:S01]  /*613c0*/  IMAD.MOV.U32 R71, RZ, RZ, R84 ;  /* 0x000000ffff477224 */ /* 0x000fe200078e0054 */
[----:B------:R1:W-:Y:S01]  /*613d0*/  STL [R1+0x30c8], R82 ;  /* 0x0030c85201007387 */ /* 0x0003e20000100800 */
[----:B------:R-:W3:Y:S03]  /*613e0*/  LDL.LU R83, [R1+0x35b8] ;  /* 0x0035b80001537983 */ /* 0x000ee60000300800 */
[----:B------:R1:W-:Y:S02]  /*613f0*/  LDGSTS.E [R3+0xf800], [R70.64], P2 ;  /* 0x0f80000046037fae */ /* 0x0003e40009121844 */
[----:B-1----:R-:W-:Y:S02]  /*61400*/  IMAD.MOV.U32 R71, RZ, RZ, R82 ;  /* 0x000000ffff477224 */ /* 0x002fe400078e0052 */
[----:B------:R-:W3:Y:S01]  /*61410*/  LDL.LU R82, [R1+0x35b4] ;  /* 0x0035b40001527983 */ /* 0x000ee20000300800 */
[----:B------:R-:W3:Y:S02]  /*61420*/  LDL.LU R85, [R1+0x35b0] ;  /* 0x0035b00001557983 */ /* 0x000ee40000300800 */
[----:B------:R-:W-:-:S02]  /*61430*/  IMAD.MOV.U32 R70, RZ, RZ, R81 ;  /* 0x000000ffff467224 */ /* 0x000fc400078e0051 */
[----:B------:R-:W3:Y:S03]  /*61440*/  LDL.LU R84, [R1+0x35ac] ;  /* 0x0035ac0001547983 */ /* 0x000ee60000300800 */
[----:B------:R1:W-:Y:S01]  /*61450*/  LDGSTS.E [R3+0xfa00], [R70.64], P2 ;  /* 0x0fa0000046037fae */ /* 0x0003e20009121844 */
[-C--:B----4-:R-:W-:Y:S02]  /*61460*/  IADD3 R76, P1, R76, R80.reuse, RZ ;  /* 0x000000504c4c7210 */ /* 0x090fe40007f3e0ff */
[----:B------:R-:W-:-:S03]  /*61470*/  IADD3 R77, P3, R77, R80, RZ ;  /* 0x000000504d4d7210 */ /* 0x000fc60007f7e0ff */
[----:B-1----:R-:W-:Y:S01]  /*61480*/  IMAD.MOV.U32 R70, RZ, RZ, R76 ;  /* 0x000000ffff467224 */ /* 0x002fe200078e004c */
[----:B------:R1:W-:Y:S01]  /*61490*/  STL [R1+0x30cc], R76 ;  /* 0x0030cc4c01007387 */ /* 0x0003e20000100800 */
[----:B------:R-:W-:Y:S02]  /*614a0*/  STL [R1+0x30c4], R77 ;  /* 0x0030c44d01007387 */ /* 0x000fe40000100800 */
[--C-:B------:R-:W-:Y:S02]  /*614b0*/  IMAD.X R79, R79, 0x1, R0.reuse, P1 ;  /* 0x000000014f4f7824 */ /* 0x100fe400008e0600 */
[----:B------:R-:W-:Y:S02]  /*614c0*/  IMAD.X R78, R78, 0x1, R0, P3 ;  /* 0x000000014e4e7824 */ /* 0x000fe400018e0600 */
[----:B------:R-:W-:Y:S01]  /*614d0*/  IMAD.MOV.U32 R71, RZ, RZ, R79 ;  /* 0x000000ffff477224 */ /* 0x000fe200078e004f */
[----:B------:R-:W-:Y:S04]  /*614e0*/  STL [R1+0x30c0], R79 ;  /* 0x0030c04f01007387 */ /* 0x000fe80000100800 */
[----:B------:R4:W-:Y:S01]  /*614f0*/  LDGSTS.E [R3+0xfc00], [R70.64], P2 ;  /* 0x0fc0000046037fae */ /* 0x0009e20009121844 */
[----:B------:R1:W-:Y:S02]  /*61500*/  STL [R1+0x30bc], R78 ;  /* 0x0030bc4e01007387 */ /* 0x0003e40000100800 */
[----:B------:R-:W2:Y:S02]  /*61510*/  LDL.LU R80, [R1+0x35a0] ;  /* 0x0035a00001507983 */ /* 0x000ea40000300800 */
[----:B----4-:R-:W-:-:S02]  /*61520*/  IMAD.MOV.U32 R70, RZ, RZ, R77 ;  /* 0x000000ffff467224 */ /* 0x010fc400078e004d */
[----:B------:R-:W-:-:S05]  /*61530*/  IMAD.MOV.U32 R71, RZ, RZ, R78 ;  /* 0x000000ffff477224 */ /* 0x000fca00078e004e */
[----:B------:R4:W-:Y:S04]  /*61540*/  LDGSTS.E [R3+0xfe00], [R70.64], P2 ;  /* 0x0fe0000046037fae */ /* 0x0009e80009121844 */
[----:B------:R-:W1:Y:S01]  /*61550*/  S2R R212, SR_TID.X ;  /* 0x0000000000d47919 */ /* 0x000e620000002100 */
[----:B------:R-:W-:Y:S01]  /*61560*/  IMAD.MOV.U32 R182, RZ, RZ, c[0x0][0x18c] ;  /* 0x00006300ffb67624 */ /* 0x000fe200078e00ff */
[----:B------:R-:W-:Y:S01]  /*61570*/  LOP3.LUT R213, R213, 0x60, RZ, 0xc0, !PT ;  /* 0x00000060d5d57812 */ /* 0x000fe200078ec0ff */
[----:B------:R-:W-:Y:S01]  /*61580*/  IMAD.SHL.U32 R241, R241, 0x4, RZ ;  /* 0x00000004f1f17824 */ /* 0x000fe200078e00ff */
[----:B------:R-:W0:Y:S04]  /*61590*/  LDGDEPBAR ;  /* 0x00000000000079af */ /* 0x000e280000000000 */
[----:B----4-:R-:W4:Y:S01]  /*615a0*/  LDL.LU R70, [R1+0x35a8] ;  /* 0x0035a80001467983 */ /* 0x010f220000300800 */
[----:B------:R-:W2:Y:S02]  /*615b0*/  LDL.LU R81, [R1+0x359c] ;  /* 0x00359c0001517983 */ /* 0x000ea40000300800 */
[----:B------:R-:W2:Y:S02]  /*615c0*/  LDL.LU R71, [R1+0x35a4] ;  /* 0x0035a40001477983 */ /* 0x000ea40000300800 */
[----:B------:R-:W-:Y:S01]  /*615d0*/  IMAD.SHL.U32 R182, R182, 0x20, RZ ;  /* 0x00000020b6b67824 */ /* 0x000fe200078e00ff */
[----:B------:R-:W-:-:S02]  /*615e0*/  SHF.R.U32.HI R213, RZ, 0x1, R213 ;  /* 0x00000001ffd57819 */ /* 0x000fc400000116d5 */
[----:B-1----:R-:W-:Y:S01]  /*615f0*/  LOP3.LUT R76, R212, 0x1f, RZ, 0xc0, !PT ;  /* 0x0000001fd44c7812 */ /* 0x002fe200078ec0ff */
[----:B------:R-:W-:-:S03]  /*61600*/  IMAD.SHL.U32 R182, R182, 0x4, RZ ;  /* 0x00000004b6b67824 */ /* 0x000fc600078e00ff */
[----:B------:R-:W-:Y:S02]  /*61610*/  ISETP.GE.AND P1, PT, R76, R68, PT ;  /* 0x000000444c00720c */ /* 0x000fe40003f26270 */
[----:B------:R-:W-:Y:S01]  /*61620*/  LOP3.LUT R78, R241, R213, RZ, 0x3c, !PT ;  /* 0x000000d5f14e7212 */ /* 0x000fe200078e3cff */
[----:B------:R-:W2:Y:S01]  /*61630*/  LDL.LU R76, [R1+0x3598] ;  /* 0x00359800014c7983 */ /* 0x000ea20000300800 */
[----:B------:R-:W2:Y:S01]  /*61640*/  LDL.LU R77, [R1+0x3594] ;  /* 0x00359400014d7983 */ /* 0x000ea20000300800 */
[----:B------:R-:W-:-:S04]  /*61650*/  SEL R3, RZ, 0x4, P1 ;  /* 0x00000004ff037807 */ /* 0x000fc80000800000 */
[----:B------:R-:W-:-:S04]  /*61660*/  SEL R3, R3, RZ, !P0 ;  /* 0x000000ff03037207 */ /* 0x000fc80004000000 */
[----:B------:R-:W-:Y:S01]  /*61670*/  ISETP.NE.U32.AND P0, PT, R3, RZ, PT ;  /* 0x000000ff0300720c */ /* 0x000fe20003f05070 */
[----:B------:R-:W-:Y:S02]  /*61680*/  IMAD R3, R183, 0x10000, R78 ;  /* 0x00010000b7037824 */ /* 0x000fe400078e024e */
[----:B------:R-:W2:Y:S01]  /*61690*/  LDL.LU R78, [R1+0x3590] ;  /* 0x00359000014e7983 */ /* 0x000ea20000300800 */
[----:B---3--:R-:W-:-:S05]  /*616a0*/  IADD3 R69, P1, R69, R182, RZ ;  /* 0x000000b645457210 */ /* 0x008fca0007f3e0ff */
[----:B------:R1:W-:Y:S01]  /*616b0*/  STL [R1+0x35c0], R69 ;  /* 0x0035c04501007387 */ /* 0x0003e20000100800 */
[----:B------:R-:W-:-:S05]  /*616c0*/  IMAD.X R86, R86, 0x1, R2, P1 ;  /* 0x0000000156567824 */ /* 0x000fca00008e0602 */
[----:B------:R-:W-:Y:S01]  /*616d0*/  STL [R1+0x35bc], R86 ;  /* 0x0035bc5601007387 */ /* 0x000fe20000100800 */
[----:B------:R-:W3:Y:S01]  /*616e0*/  LDL.LU R79, [R1+0x358c] ;  /* 0x00358c00014f7983 */ /* 0x000ee20000300800 */
[-C--:B------:R-:W-:Y:S01]  /*616f0*/  IADD3 R83, P1, R83, R182.reuse, RZ ;  /* 0x000000b653537210 */ /* 0x080fe20007f3e0ff */
[----:B------:R-:W-:Y:S02]  /*61700*/  IMAD.MOV.U32 R68, RZ, RZ, R69 ;  /* 0x000000ffff447224 */ /* 0x000fe400078e0045 */
[----:B-1----:R-:W-:Y:S02]  /*61710*/  IMAD.MOV.U32 R69, RZ, RZ, R86 ;  /* 0x000000ffff457224 */ /* 0x002fe400078e0056 */
[----:B------:R1:W-:Y:S04]  /*61720*/  STL [R1+0x35b8], R83 ;  /* 0x0035b85301007387 */ /* 0x0003e80000100800 */
[----:B------:R1:W-:Y:S01]  /*61730*/  LDGSTS.E [R3+0x20000], [R68.64], P0 ;  /* 0x2000000044037fae */ /* 0x0003e20008121844 */
[----:B------:R-:W-:Y:S01]  /*61740*/  IADD3 R82, P2, R82, R182, RZ ;  /* 0x000000b652527210 */ /* 0x000fe20007f5e0ff */
[----:B------:R-:W-:-:S02]  /*61750*/  IMAD.X R85, R85, 0x1, R2, P1 ;  /* 0x0000000155557824 */ /* 0x000fc400008e0602 */
[----:B-1----:R-:W-:Y:S02]  /*61760*/  IMAD.MOV.U32 R68, RZ, RZ, R83 ;  /* 0x000000ffff447224 */ /* 0x002fe400078e0053 */
[----:B------:R-:W-:Y:S01]  /*61770*/  IMAD.X R84, R84, 0x1, R2, P2 ;  /* 0x0000000154547824 */ /* 0x000fe200010e0602 */
[----:B------:R1:W-:Y:S01]  /*61780*/  STL [R1+0x35b0], R85 ;  /* 0x0035b05501007387 */ /* 0x0003e20000100800 */
[----:B------:R-:W-:Y:S02]  /*61790*/  STL [R1+0x35b4], R82 ;  /* 0x0035b45201007387 */ /* 0x000fe40000100800 */
[----:B------:R-:W3:Y:S02]  /*617a0*/  LDL.LU R83, [R1+0x3588] ;  /* 0x0035880001537983 */ /* 0x000ee40000300800 */
[----:B------:R-:W-:Y:S01]  /*617b0*/  IMAD.MOV.U32 R69, RZ, RZ, R85 ;  /* 0x000000ffff457224 */ /* 0x000fe200078e0055 */
[----:B------:R-:W-:Y:S01]  /*617c0*/  STL [R1+0x35ac], R84 ;  /* 0x0035ac5401007387 */ /* 0x000fe20000100800 */
[----:B------:R-:W3:Y:S03]  /*617d0*/  LDL.LU R86, [R1+0x3584] ;  /* 0x0035840001567983 */ /* 0x000ee60000300800 */
[----:B------:R1:W-:Y:S04]  /*617e0*/  LDGSTS.E [R3+0x20400], [R68.64], P0 ;  /* 0x2040000044037fae */ /* 0x0003e80008121844 */
[----:B-1----:R-:W3:Y:S01]  /*617f0*/  LDL.LU R85, [R1+0x3580] ;  /* 0x0035800001557983 */ /* 0x002ee20000300800 */
[----:B------:R-:W3:Y:S02]  /*61800*/  LDL.LU R87, [R1+0x357c] ;  /* 0x00357c0001577983 */ /* 0x000ee40000300800 */
[----:B------:R-:W-:-:S02]  /*61810*/  IMAD.MOV.U32 R68, RZ, RZ, R82 ;  /* 0x000000ffff447224 */ /* 0x000fc400078e0052 */
[----:B------:R-:W-:-:S05]  /*61820*/  IMAD.MOV.U32 R69, RZ, RZ, R84 ;  /* 0x000000ffff457224 */ /* 0x000fca00078e0054 */
[----:B------:R1:W-:Y:S01]  /*61830*/  LDGSTS.E [R3+0x20800], [R68.64], P0 ;  /* 0x2080000044037fae */ /* 0x0003e20008121844 */
[-C--:B----4-:R-:W-:Y:S02]  /*61840*/  IADD3 R70, P1, R70, R182.reuse, RZ ;  /* 0x000000b646467210 */ /* 0x090fe40007f3e0ff */
[----:B--2---:R-:W-:-:S03]  /*61850*/  IADD3 R71, P2, R71, R182, RZ ;  /* 0x000000b647477210 */ /* 0x004fc60007f5e0ff */
[--C-:B------:R-:W-:Y:S01]  /*61860*/  IMAD.X R80, R80, 0x1, R2.reuse, P1 ;  /* 0x0000000150507824 */ /* 0x100fe200008e0602 */
[----:B------:R-:W-:Y:S01]  /*61870*/  STL [R1+0x35a8], R70 ;  /* 0x0035a84601007387 */ /* 0x000fe20000100800 */
[----:B------:R-:W-:Y:S02]  /*61880*/  IMAD.X R81, R81, 0x1, R2, P2 ;  /* 0x0000000151517824 */ /* 0x000fe400010e0602 */
[----:B-1----:R-:W-:Y:S02]  /*61890*/  IMAD.MOV.U32 R68, RZ, RZ, R70 ;  /* 0x000000ffff447224 */ /* 0x002fe400078e0046 */
[----:B------:R-:W-:Y:S01]  /*618a0*/  IMAD.MOV.U32 R69, RZ, RZ, R80 ;  /* 0x000000ffff457224 */ /* 0x000fe200078e0050 */
[----:B------:R1:W-:Y:S01]  /*618b0*/  STL [R1+0x35a0], R80 ;  /* 0x0035a05001007387 */ /* 0x0003e20000100800 */
[----:B------:R-:W-:Y:S03]  /*618c0*/  STL [R1+0x35a4], R71 ;  /* 0x0035a44701007387 */ /* 0x000fe60000100800 */
[----:B------:R2:W-:Y:S04]  /*618d0*/  LDGSTS.E [R3+0x20c00], [R68.64], P0 ;  /* 0x20c0000044037fae */ /* 0x0005e80008121844 */
[----:B-1----:R-:W4:Y:S01]  /*618e0*/  LDL.LU R80, [R1+0x3578] ;  /* 0x0035780001507983 */ /* 0x002f220000300800 */
[----:B------:R1:W-:Y:S02]  /*618f0*/  STL [R1+0x359c], R81 ;  /* 0x00359c5101007387 */ /* 0x0003e40000100800 */
[----:B------:R-:W4:Y:S02]  /*61900*/  LDL.LU R70, [R1+0x3574] ;  /* 0x0035740001467983 */ /* 0x000f240000300800 */
[----:B--2---:R-:W-:-:S02]  /*61910*/  IMAD.MOV.U32 R69, RZ, RZ, R81 ;  /* 0x000000ffff457224 */ /* 0x004fc400078e0051 */
[----:B-1----:R-:W2:Y:S01]  /*61920*/  LDL.LU R81, [R1+0x3570] ;  /* 0x0035700001517983 */ /* 0x002ea20000300800 */
[----:B------:R-:W-:Y:S02]  /*61930*/  IMAD.MOV.U32 R68, RZ, RZ, R71 ;  /* 0x000000ffff447224 */ /* 0x000fe400078e0047 */
[----:B------:R-:W2:Y:S01]  /*61940*/  LDL.LU R71, [R1+0x356c] ;  /* 0x00356c0001477983 */ /* 0x000ea20000300800 */
[-C--:B------:R-:W-:Y:S02]  /*61950*/  IADD3 R76, P1, R76, R182.reuse, RZ ;  /* 0x000000b64c4c7210 */ /* 0x080fe40007f3e0ff */
[----:B------:R-:W-:Y:S01]  /*61960*/  IADD3 R77, P2, R77, R182, RZ ;  /* 0x000000b64d4d7210 */ /* 0x000fe20007f5e0ff */
[----:B------:R1:W-:Y:S02]  /*61970*/  LDGSTS.E [R3+0x21000], [R68.64], P0 ;  /* 0x2100000044037fae */ /* 0x0003e40008121844 */
[----:B------:R-:W-:Y:S02]  /*61980*/  IMAD.X R78, R78, 0x1, R2, P1 ;  /* 0x000000014e4e7824 */ /* 0x000fe400008e0602 */
[----:B------:R1:W-:Y:S04]  /*61990*/  STL [R1+0x3598], R76 ;  /* 0x0035984c01007387 */ /* 0x0003e80000100800 */
[----:B------:R3:W-:Y:S01]  /*619a0*/  STL [R1+0x3590], R78 ;  /* 0x0035904e01007387 */ /* 0x0007e20000100800 */
[----:B------:R3:W-:Y:S02]  /*619b0*/  STL [R1+0x3594], R77 ;  /* 0x0035944d01007387 */ /* 0x0007e40000100800 */
[----:B-1----:R-:W-:-:S02]  /*619c0*/  IMAD.MOV.U32 R68, RZ, RZ, R76 ;  /* 0x000000ffff447224 */ /* 0x002fc400078e004c */
[----:B------:R-:W-:Y:S01]  /*619d0*/  IMAD.MOV.U32 R69, RZ, RZ, R78 ;  /* 0x000000ffff457224 */ /* 0x000fe200078e004e */
[----:B------:R-:W2:Y:S04]  /*619e0*/  LDL.LU R76, [R1+0x3568] ;  /* 0x00356800014c7983 */ /* 0x000ea80000300800 */
[----:B------:R1:W-:Y:S02]  /*619f0*/  LDGSTS.E [R3+0x21400], [R68.64], P0 ;  /* 0x2140000044037fae */ /* 0x0003e40008121844 */
[----:B-1----:R-:W-:Y:S02]  /*61a00*/  IMAD.MOV.U32 R68, RZ, RZ, R77 ;  /* 0x000000ffff447224 */ /* 0x002fe400078e004d */
[----:B---3--:R-:W-:-:S05]  /*61a10*/  IMAD.X R79, R79, 0x1, R2, P2 ;  /* 0x000000014f4f7824 */ /* 0x008fca00010e0602 */
[----:B------:R1:W-:Y:S01]  /*61a20*/  STL [R1+0x358c], R79 ;  /* 0x00358c4f01007387 */ /* 0x0003e20000100800 */
[----:B------:R-:W3:Y:S02]  /*61a30*/  LDL.LU R78, [R1+0x3564] ;  /* 0x00356400014e7983 */ /* 0x000ee40000300800 */
[----:B------:R-:W3:Y:S02]  /*61a40*/  LDL.LU R77, [R1+0x3560] ;  /* 0x00356000014d7983 */ /* 0x000ee40000300800 */
[----:B------:R-:W-:-:S05]  /*61a50*/  IMAD.MOV.U32 R69, RZ, RZ, R79 ;  /* 0x000000ffff457224 */ /* 0x000fca00078e004f */
[----:B------:R1:W-:Y:S04]  /*61a60*/  LDGSTS.E [R3+0x21800], [R68.64], P0 ;  /* 0x2180000044037fae */ /* 0x0003e80008121844 */
[----:B-1----:R-:W3:Y:S01]  /*61a70*/  LDL.LU R79, [R1+0x355c] ;  /* 0x00355c00014f7983 */ /* 0x002ee20000300800 */
[----:B------:R-:W3:Y:S02]  /*61a80*/  LDL.LU R82, [R1+0x3558] ;  /* 0x0035580001527983 */ /* 0x000ee40000300800 */
[----:B------:R-:W3:Y:S01]  /*61a90*/  LDL.LU R84, [R1+0x3554] ;  /* 0x0035540001547983 */ /* 0x000ee20000300800 */
[-C--:B------:R-:W-:Y:S02]  /*61aa0*/  IADD3 R83, P1, R83, R182.reuse, RZ ;  /* 0x000000b653537210 */ /* 0x080fe40007f3e0ff */
[----:B------:R-:W-:-:S03]  /*61ab0*/  IADD3 R86, P2, R86, R182, RZ ;  /* 0x000000b656567210 */ /* 0x000fc60007f5e0ff */
[----:B------:R-:W-:Y:S01]  /*61ac0*/  IMAD.X R85, R85, 0x1, R2, P1 ;  /* 0x0000000155557824 */ /* 0x000fe200008e0602 */
[----:B------:R1:W-:Y:S01]  /*61ad0*/  STL [R1+0x3588], R83 ;  /* 0x0035885301007387 */ /* 0x0003e20000100800 */
[----:B------:R-:W-:-:S03]  /*61ae0*/  IMAD.MOV.U32 R68, RZ, RZ, R83 ;  /* 0x000000ffff447224 */ /* 0x000fc600078e0053 */
[----:B------:R1:W-:Y:S01]  /*61af0*/  STL [R1+0x3580], R85 ;  /* 0x0035805501007387 */ /* 0x0003e20000100800 */
[----:B------:R-:W-:Y:S02]  /*61b00*/  STL [R1+0x3584], R86 ;  /* 0x0035845601007387 */ /* 0x000fe40000100800 */
[----:B------:R-:W-:Y:S01]  /*61b10*/  IMAD.X R87, R87, 0x1, R2, P2 ;  /* 0x0000000157577824 */ /* 0x000fe200010e0602 */
[----:B-1----:R-:W3:Y:S01]  /*61b20*/  LDL.LU R83, [R1+0x3550] ;  /* 0x0035500001537983 */ /* 0x002ee20000300800 */
[----:B------:R-:W-:-:S03]  /*61b30*/  IMAD.MOV.U32 R69, RZ, RZ, R85 ;  /* 0x000000ffff457224 */ /* 0x000fc600078e0055 */
[----:B------:R-:W-:Y:S01]  /*61b40*/  STL [R1+0x357c], R87 ;  /* 0x00357c5701007387 */ /* 0x000fe20000100800 */
[----:B------:R-:W3:Y:S01]  /*61b50*/  LDL.LU R85, [R1+0x354c] ;  /* 0x00354c0001557983 */ /* 0x000ee20000300800 */
[----:B------:R-:W3:Y:S02]  /*61b60*/  LDL.LU R90, [R1+0x3548] ;  /* 0x00354800015a7983 */ /* 0x000ee40000300800 */
[----:B------:R-:W3:Y:S01]  /*61b70*/  LDL.LU R92, [R1+0x3544] ;  /* 0x00354400015c7983 */ /* 0x000ee20000300800 */
[----:B------:R1:W-:Y:S01]  /*61b80*/  LDGSTS.E [R3+0x21c00], [R68.64], P0 ;  /* 0x21c0000044037fae */ /* 0x0003e20008121844 */
[-C--:B----4-:R-:W-:Y:S02]  /*61b90*/  IADD3 R80, P1, R80, R182.reuse, RZ ;  /* 0x000000b650507210 */ /* 0x090fe40007f3e0ff */
[----:B------:R-:W-:-:S03]  /*61ba0*/  IADD3 R70, P2, R70, R182, RZ ;  /* 0x000000b646467210 */ /* 0x000fc60007f5e0ff */
[----:B------:R-:W-:Y:S01]  /*61bb0*/  STL [R1+0x3578], R80 ;  /* 0x0035785001007387 */ /* 0x000fe20000100800 */
[--C-:B--2---:R-:W-:Y:S02]  /*61bc0*/  IMAD.X R81, R81, 0x1, R2.reuse, P1 ;  /* 0x0000000151517824 */ /* 0x104fe400008e0602 */
[----:B------:R-:W-:-:S03]  /*61bd0*/  IMAD.X R71, R71, 0x1, R2, P2 ;  /* 0x0000000147477824 */ /* 0x000fc600010e0602 */
[----:B------:R-:W-:Y:S01]  /*61be0*/  STL [R1+0x3570], R81 ;  /* 0x0035705101007387 */ /* 0x000fe20000100800 */
[----:B------:R-:W-:Y:S02]  /*61bf0*/  STL [R1+0x3574], R70 ;  /* 0x0035744601007387 */ /* 0x000fe40000100800 */
[----:B------:R-:W2:Y:S02]  /*61c00*/  LDL.LU R91, [R1+0x3540] ;  /* 0x00354000015b7983 */ /* 0x000ea40000300800 */
[----:B------:R4:W-:Y:S01]  /*61c10*/  STL [R1+0x356c], R71 ;  /* 0x00356c4701007387 */ /* 0x0009e20000100800 */
[----:B------:R-:W2:Y:S01]  /*61c20*/  LDL.LU R93, [R1+0x353c] ;  /* 0x00353c00015d7983 */ /* 0x000ea20000300800 */
[----:B-1----:R-:W-:Y:S02]  /*61c30*/  IMAD.MOV.U32 R68, RZ, RZ, R86 ;  /* 0x000000ffff447224 */ /* 0x002fe400078e0056 */
[----:B------:R-:W-:-:S05]  /*61c40*/  IMAD.MOV.U32 R69, RZ, RZ, R87 ;  /* 0x000000ffff457224 */ /* 0x000fca00078e0057 */
[----:B------:R1:W-:Y:S01]  /*61c50*/  LDGSTS.E [R3+0x22000], [R68.64], P0 ;  /* 0x2200000044037fae */ /* 0x0003e20008121844 */
[----:B------:R-:W-:Y:S01]  /*61c60*/  IADD3 R76, P1, R76, R182, RZ ;  /* 0x000000b64c4c7210 */ /* 0x000fe20007f3e0ff */
[----:B-1----:R-:W-:Y:S02]  /*61c70*/  IMAD.MOV.U32 R68, RZ, RZ, R80 ;  /* 0x000000ffff447224 */ /* 0x002fe400078e0050 */
[----:B------:R-:W-:-:S05]  /*61c80*/  IMAD.MOV.U32 R69, RZ, RZ, R81 ;  /* 0x000000ffff457224 */ /* 0x000fca00078e0051 */
[----:B------:R1:W-:Y:S02]  /*61c90*/  LDGSTS.E [R3+0x22400], [R68.64], P0 ;  /* 0x2240000044037fae */ /* 0x0003e40008121844 */
[----:B-1----:R-:W-:Y:S02]  /*61ca0*/  IMAD.MOV.U32 R68, RZ, RZ, R70 ;  /* 0x000000ffff447224 */ /* 0x002fe400078e0046 */
[----:B------:R-:W-:Y:S02]  /*61cb0*/  IMAD.MOV.U32 R69, RZ, RZ, R71 ;  /* 0x000000ffff457224 */ /* 0x000fe400078e0047 */
[----:B----4-:R-:W4:Y:S01]  /*61cc0*/  LDL.LU.64 R70, [R1+0x30b0] ;  /* 0x0030b00001467983 */ /* 0x010f220000300a00 */
[----:B------:R-:W-:Y:S03]  /*61cd0*/  STL [R1+0x3568], R76 ;  /* 0x0035684c01007387 */ /* 0x000fe60000100800 */
[----:B------:R1:W-:Y:S02]  /*61ce0*/  LDGSTS.E [R3+0x22800], [R68.64], P0 ;  /* 0x2280000044037fae */ /* 0x0003e40008121844 */
[----:B-1----:R-:W-:Y:S01]  /*61cf0*/  IMAD.MOV.U32 R68, RZ, RZ, R76 ;  /* 0x000000ffff447224 */ /* 0x002fe200078e004c */
[----:B---3--:R-:W-:Y:S01]  /*61d00*/  IADD3 R78, P2, R78, R182, RZ ;  /* 0x000000b64e4e7210 */ /* 0x008fe20007f5e0ff */
[----:B------:R-:W-:-:S04]  /*61d10*/  IMAD.X R77, R77, 0x1, R2, P1 ;  /* 0x000000014d4d7824 */ /* 0x000fc800008e0602 */
[----:B------:R-:W-:Y:S01]  /*61d20*/  IMAD.MOV.U32 R69, RZ, RZ, R77 ;  /* 0x000000ffff457224 */ /* 0x000fe200078e004d */
[----:B------:R1:W-:Y:S01]  /*61d30*/  STL [R1+0x3560], R77 ;  /* 0x0035604d01007387 */ /* 0x0003e20000100800 */
[----:B------:R-:W-:Y:S02]  /*61d40*/  STL [R1+0x3564], R78 ;  /* 0x0035644e01007387 */ /* 0x000fe40000100800 */
[----:B------:R-:W-:Y:S01]  /*61d50*/  IMAD.X R79, R79, 0x1, R2, P2 ;  /* 0x000000014f4f7824 */ /* 0x000fe200010e0602 */
[----:B------:R3:W-:Y:S04]  /*61d60*/  LDGSTS.E [R3+0x22c00], [R68.64], P0 ;  /* 0x22c0000044037fae */ /* 0x0007e80008121844 */
[----:B-1----:R-:W4:Y:S01]  /*61d70*/  LDL.LU.64 R76, [R1+0x30a8] ;  /* 0x0030a800014c7983 */ /* 0x002f220000300a00 */
[----:B------:R1:W-:Y:S01]  /*61d80*/  STL [R1+0x355c], R79 ;  /* 0x00355c4f01007387 */ /* 0x0003e20000100800 */
[----:B------:R-:W-:Y:S01]  /*61d90*/  IADD3 R82, P1, R82, R182, RZ ;  /* 0x000000b652527210 */ /* 0x000fe20007f3e0ff */
[----:B---3--:R-:W-:-:S02]  /*61da0*/  IMAD.MOV.U32 R68, RZ, RZ, R78 ;  /* 0x000000ffff447224 */ /* 0x008fc400078e004e */
[----:B------:R-:W-:Y:S02]  /*61db0*/  IMAD.MOV.U32 R69, RZ, RZ, R79 ;  /* 0x000000ffff457224 */ /* 0x000fe400078e004f */
[----:B-1----:R-:W4:Y:S01]  /*61dc0*/  LDL.LU.64 R78, [R1+0x30a0] ;  /* 0x0030a000014e7983 */ /* 0x002f220000300a00 */
[----:B------:R-:W4:Y:S01]  /*61dd0*/  LDL.LU.64 R80, [R1+0x3098] ;  /* 0x0030980001507983 */ /* 0x000f220000300a00 */
[----:B------:R-:W-:Y:S01]  /*61de0*/  IADD3 R84, P2, R84, R182, RZ ;  /* 0x000000b654547210 */ /* 0x000fe20007f5e0ff */
[----:B------:R-:W-:Y:S01]  /*61df0*/  STL [R1+0x3558], R82 ;  /* 0x0035585201007387 */ /* 0x000fe20000100800 */
[----:B------:R1:W-:Y:S01]  /*61e00*/  LDGSTS.E [R3+0x23000], [R68.64], P0 ;  /* 0x2300000044037fae */ /* 0x0003e20008121844 */
[----:B------:R-:W-:-:S05]  /*61e10*/  IMAD.X R83, R83, 0x1, R2, P1 ;  /* 0x0000000153537824 */ /* 0x000fca00008e0602 */
[----:B------:R1:W-:Y:S01]  /*61e20*/  STL [R1+0x3550], R83 ;  /* 0x0035505301007387 */ /* 0x0003e20000100800 */
[----:B------:R-:W-:Y:S02]  /*61e30*/  STL [R1+0x3554], R84 ;  /* 0x0035545401007387 */ /* 0x000fe40000100800 */
[----:B-1----:R-:W-:Y:S02]  /*61e40*/  IMAD.MOV.U32 R68, RZ, RZ, R82 ;  /* 0x000000ffff447224 */ /* 0x002fe400078e0052 */
[----:B------:R-:W-:Y:S02]  /*61e50*/  IMAD.MOV.U32 R69, RZ, RZ, R83 ;  /* 0x000000ffff457224 */ /* 0x000fe400078e0053 */
[----:B------:R-:W-:-:S03]  /*61e60*/  IMAD.X R85, R85, 0x1, R2, P2 ;  /* 0x0000000155557824 */ /* 0x000fc600010e0602 */
[----:B------:R1:W-:Y:S04]  /*61e70*/  LDGSTS.E [R3+0x23400], [R68.64], P0 ;  /* 0x2340000044037fae */ /* 0x0003e80008121844 */
[----:B------:R-:W4:Y:S01]  /*61e80*/  LDL.LU.64 R82, [R1+0x3090] ;  /* 0x0030900001527983 */ /* 0x000f220000300a00 */
[----:B------:R1:W-:Y:S01]  /*61e90*/  STL [R1+0x354c], R85 ;  /* 0x00354c5501007387 */ /* 0x0003e20000100800 */
[-C--:B------:R-:W-:Y:S01]  /*61ea0*/  IADD3 R90, P1, R90, R182.reuse, RZ ;  /* 0x000000b65a5a7210 */ /* 0x080fe20007f3e0ff */
[----:B-1----:R-:W-:Y:S02]  /*61eb0*/  IMAD.MOV.U32 R68, RZ, RZ, R84 ;  /* 0x000000ffff447224 */ /* 0x002fe400078e0054 */
[----:B------:R-:W-:Y:S02]  /*61ec0*/  IMAD.MOV.U32 R69, RZ, RZ, R85 ;  /* 0x000000ffff457224 */ /* 0x000fe400078e0055 */
[----:B------:R-:W4:Y:S01]  /*61ed0*/  LDL.LU.64 R84, [R1+0x3088] ;  /* 0x0030880001547983 */ /* 0x000f220000300a00 */
[----:B------:R-:W4:Y:S02]  /*61ee0*/  LDL.LU.64 R86, [R1+0x3080] ;  /* 0x0030800001567983 */ /* 0x000f240000300a00 */
[----:B------:R-:W4:Y:S01]  /*61ef0*/  LDL.LU.64 R88, [R1+0x3078] ;  /* 0x0030780001587983 */ /* 0x000f220000300a00 */
[----:B------:R-:W-:Y:S01]  /*61f00*/  IADD3 R92, P2, R92, R182, RZ ;  /* 0x000000b65c5c7210 */ /* 0x000fe20007f5e0ff */
[----:B------:R-:W-:Y:S04]  /*61f10*/  STL [R1+0x3548], R90 ;  /* 0x0035485a01007387 */ /* 0x000fe80000100800 */
[----:B------:R1:W-:Y:S02]  /*61f20*/  LDGSTS.E [R3+0x23800], [R68.64], P0 ;  /* 0x2380000044037fae */ /* 0x0003e40008121844 */
[----:B-1----:R-:W-:-:S02]  /*61f30*/  IMAD.MOV.U32 R68, RZ, RZ, R90 ;  /* 0x000000ffff447224 */ /* 0x002fc400078e005a */
[--C-:B--2---:R-:W-:Y:S02]  /*61f40*/  IMAD.X R91, R91, 0x1, R2.reuse, P1 ;  /* 0x000000015b5b7824 */ /* 0x104fe400008e0602 */
[----:B------:R-:W-:Y:S02]  /*61f50*/  IMAD.X R93, R93, 0x1, R2, P2 ;  /* 0x000000015d5d7824 */ /* 0x000fe400010e0602 */
[----:B------:R-:W-:Y:S01]  /*61f60*/  IMAD.MOV.U32 R69, RZ, RZ, R91 ;  /* 0x000000ffff457224 */ /* 0x000fe200078e005b */
[----:B------:R1:W-:Y:S01]  /*61f70*/  STL [R1+0x3540], R91 ;  /* 0x0035405b01007387 */ /* 0x0003e20000100800 */
[----:B------:R-:W-:Y:S03]  /*61f80*/  STL [R1+0x3544], R92 ;  /* 0x0035445c01007387 */ /* 0x000fe60000100800 */
[----:B------:R2:W-:Y:S04]  /*61f90*/  LDGSTS.E [R3+0x23c00], [R68.64], P0 ;  /* 0x23c0000044037fae */ /* 0x0005e80008121844 */
[----:B-1----:R-:W3:Y:S01]  /*61fa0*/  LDL.LU.64 R90, [R1+0x3070] ;  /* 0x00307000015a7983 */ /* 0x002ee20000300a00 */
[----:B------:R1:W-:Y:S02]  /*61fb0*/  STL [R1+0x353c], R93 ;  /* 0x00353c5d01007387 */ /* 0x0003e40000100800 */
[----:B--2---:R-:W-:-:S02]  /*61fc0*/  IMAD.MOV.U32 R68, RZ, RZ, R92 ;  /* 0x000000ffff447224 */ /* 0x004fc400078e005c */
[----:B------:R-:W-:Y:S02]  /*61fd0*/  IMAD.MOV.U32 R69, RZ, RZ, R93 ;  /* 0x000000ffff457224 */ /* 0x000fe400078e005d */
[----:B-1----:R-:W2:Y:S01]  /*61fe0*/  LDL.LU.64 R92, [R1+0x3068] ;  /* 0x00306800015c7983 */ /* 0x002ea20000300a00 */
[----:B------:R-:W2:Y:S02]  /*61ff0*/  LDL.LU.64 R94, [R1+0x3060] ;  /* 0x00306000015e7983 */ /* 0x000ea40000300a00 */
[----:B------:R-:W2:Y:S02]  /*62000*/  LDL.LU.64 R96, [R1+0x3058] ;  /* 0x0030580001607983 */ /* 0x000ea40000300a00 */
[----:B------:R-:W2:Y:S01]  /*62010*/  LDL.LU.64 R98, [R1+0x3050] ;  /* 0x0030500001627983 */ /* 0x000ea20000300a00 */
[----:B------:R-:W2:Y:S01]  /*62020*/  LDL.LU.64 R100, [R1+0x3048] ;  /* 0x0030480001647983 */ /* 0x000ea20000300a00 */
        /* <DEDUP_REMOVED lines=32> */
[----:B------:R-:W2:Y:S03]  /*62230*/  LDL.LU.64 R186, [R1+0x2f40] ;  /* 0x002f400001ba7983 */ /* 0x000ea60000300a00 */
[----:B------:R4:W-:Y:S02]  /*62240*/  LDGSTS.E [R3+0x24000], [R68.64], P0 ;  /* 0x2400000044037fae */ /* 0x0009e40008121844 */
[----:B----4-:R-:W-:-:S05]  /*62250*/  IADD3 R69, P1, R70, R182, RZ ;  /* 0x000000b646457210 */ /* 0x010fca0007f3e0ff */
[----:B------:R-:W-:Y:S01]  /*62260*/  IMAD.X R68, R71, 0x1, R2, P1 ;  /* 0x0000000147447824 */ /* 0x000fe200008e0602 */
[----:B------:R-:W-:-:S05]  /*62270*/  IADD3 R71, P1, R76, R182, RZ ;  /* 0x000000b64c477210 */ /* 0x000fca0007f3e0ff */
        /* <DEDUP_REMOVED lines=13> */
[----:B---3--:R-:W-:-:S05]  /*62350*/  IADD3 R89, P1, R90, R182, RZ ;  /* 0x000000b65a597210 */ /* 0x008fca0007f3e0ff */
[----:B------:R-:W-:Y:S01]  /*62360*/  IMAD.X R88, R91, 0x1, R2, P1 ;  /* 0x000000015b587824 */ /* 0x000fe200008e0602 */
[----:B--2---:R-:W-:-:S05]  /*62370*/  IADD3 R91, P1, R92, R182, RZ ;  /* 0x000000b65c5b7210 */ /* 0x004fca0007f3e0ff */
        /* <DEDUP_REMOVED lines=56> */
[--C-:B------:R-:W-:Y:S01]  /*62700*/  IMAD.X R162, R165, 0x1, R2.reuse, P1 ;  /* 0x00000001a5a27824 */ /* 0x100fe200008e0602 */
[----:B------:R-:W-:Y:S02]  /*62710*/  IADD3 R165, P1, R166, R182, RZ ;  /* 0x000000b6a6a57210 */ /* 0x000fe40007f3e0ff */
[----:B------:R-:W-:Y:S02]  /*62720*/  LOP3.LUT R69, R69, R68, RZ, 0x3c, !PT ;  /* 0x0000004445457212 */ /* 0x000fe400078e3cff */
[----:B------:R-:W-:Y:S01]  /*62730*/  LOP3.LUT R71, R71, R70, RZ, 0x3c, !PT ;  /* 0x0000004647477212 */ /* 0x000fe200078e3cff */
[----:B------:R-:W-:Y:S01]  /*62740*/  IMAD.X R164, R167, 0x1, R2, P1 ;  /* 0x00000001a7a47824 */ /* 0x000fe200008e0602 */
[----:B------:R-:W-:Y:S02]  /*62750*/  IADD3 R167, P1, R168, R182, RZ ;  /* 0x000000b6a8a77210 */ /* 0x000fe40007f3e0ff */
[----:B------:R-:W-:Y:S02]  /*62760*/  LOP3.LUT R77, R77, R76, RZ, 0x3c, !PT ;  /* 0x0000004c4d4d7212 */ /* 0x000fe400078e3cff */
[----:B------:R-:W-:-:S02]  /*62770*/  LOP3.LUT R79, R79, R78, RZ, 0x3c, !PT ;  /* 0x0000004e4f4f7212 */ /* 0x000fc400078e3cff */
[----:B------:R-:W-:Y:S02]  /*62780*/  LOP3.LUT R68, R69, R68, RZ, 0x3c, !PT ;  /* 0x0000004445447212 */ /* 0x000fe400078e3cff */
[----:B------:R-:W-:Y:S01]  /*62790*/  LOP3.LUT R81, R81, R80, RZ, 0x3c, !PT ;  /* 0x0000005051517212 */ /* 0x000fe200078e3cff */
[----:B------:R-:W-:Y:S01]  /*627a0*/  IMAD.X R166, R169, 0x1, R2, P1 ;  /* 0x00000001a9a67824 */ /* 0x000fe200008e0602 */
[----:B------:R-:W-:Y:S02]  /*627b0*/  IADD3 R169, P1, R170, R182, RZ ;  /* 0x000000b6aaa97210 */ /* 0x000fe40007f3e0ff */
[----:B------:R-:W-:Y:S02]  /*627c0*/  LOP3.LUT R70, R71, R70, RZ, 0x3c, !PT ;  /* 0x0000004647467212 */ /* 0x000fe400078e3cff */
[----:B------:R-:W-:Y:S02]  /*627d0*/  LOP3.LUT R83, R83, R82, RZ, 0x3c, !PT ;  /* 0x0000005253537212 */ /* 0x000fe400078e3cff */
[----:B------:R-:W-:-:S02]  /*627e0*/  LOP3.LUT R76, R77, R76, RZ, 0x3c, !PT ;  /* 0x0000004c4d4c7212 */ /* 0x000fc400078e3cff */
[----:B------:R-:W-:Y:S02]  /*627f0*/  LOP3.LUT R85, R85, R84, RZ, 0x3c, !PT ;  /* 0x0000005455557212 */ /* 0x000fe400078e3cff */
[----:B------:R-:W-:Y:S02]  /*62800*/  LOP3.LUT R78, R79, R78, RZ, 0x3c, !PT ;  /* 0x0000004e4f4e7212 */ /* 0x000fe400078e3cff */
[----:B------:R-:W-:Y:S02]  /*62810*/  LOP3.LUT R87, R87, R86, RZ, 0x3c, !PT ;  /* 0x0000005657577212 */ /* 0x000fe400078e3cff */
[----:B------:R-:W-:Y:S02]  /*62820*/  LOP3.LUT R69, R69, R68, RZ, 0x3c, !PT ;  /* 0x0000004445457212 */ /* 0x000fe400078e3cff */
[----:B------:R-:W-:Y:S02]  /*62830*/  LOP3.LUT R80, R81, R80, RZ, 0x3c, !PT ;  /* 0x0000005051507212 */ /* 0x000fe400078e3cff */
[----:B------:R-:W-:-:S02]  /*62840*/  LOP3.LUT R89, R89, R88, RZ, 0x3c, !PT ;  /* 0x0000005859597212 */ /* 0x000fc400078e3cff */
[----:B------:R-:W-:Y:S02]  /*62850*/  LOP3.LUT R71, R71, R70, RZ, 0x3c, !PT ;  /* 0x0000004647477212 */ /* 0x000fe400078e3cff */
[----:B------:R-:W-:Y:S02]  /*62860*/  LOP3.LUT R82, R83, R82, RZ, 0x3c, !PT ;  /* 0x0000005253527212 */ /* 0x000fe400078e3cff */
[----:B------:R-:W-:Y:S01]  /*62870*/  LOP3.LUT R91, R91, R90, RZ, 0x3c, !PT ;  /* 0x0000005a5b5b7212 */ /* 0x000fe200078e3cff */
[----:B------:R-:W-:Y:S01]  /*62880*/  IMAD.X R168, R171, 0x1, R2, P1 ;  /* 0x00000001aba87824 */ /* 0x000fe200008e0602 */
[----:B------:R-:W-:Y:S02]  /*62890*/  LOP3.LUT R77, R77, R76, RZ, 0x3c, !PT ;  /* 0x0000004c4d4d7212 */ /* 0x000fe400078e3cff */
[----:B------:R-:W-:Y:S02]  /*628a0*/  LOP3.LUT R84, R85, R84, RZ, 0x3c, !PT ;  /* 0x0000005455547212 */ /* 0x000fe400078e3cff */
[----:B------:R-:W-:-:S02]  /*628b0*/  LOP3.LUT R93, R93, R92, RZ, 0x3c, !PT ;  /* 0x0000005c5d5d7212 */ /* 0x000fc400078e3cff */
[----:B------:R-:W-:Y:S02]  /*628c0*/  IADD3 R171, P1, R172, R182, RZ ;  /* 0x000000b6acab7210 */ /* 0x000fe40007f3e0ff */
[----:B------:R-:W-:Y:S02]  /*628d0*/  LOP3.LUT R79, R79, R78, RZ, 0x3c, !PT ;  /* 0x0000004e4f4f7212 */ /* 0x000fe400078e3cff */
[----:B------:R-:W-:Y:S02]  /*628e0*/  LOP3.LUT R86, R87, R86, RZ, 0x3c, !PT ;  /* 0x0000005657567212 */ /* 0x000fe400078e3cff */
[----:B------:R-:W-:Y:S02]  /*628f0*/  LOP3.LUT R95, R95, R94, RZ, 0x3c, !PT ;  /* 0x0000005e5f5f7212 */ /* 0x000fe400078e3cff */
[----:B------:R-:W-:Y:S02]  /*62900*/  LOP3.LUT R81, R81, R80, RZ, 0x3c, !PT ;  /* 0x0000005051517212 */ /* 0x000fe400078e3cff */
[----:B------:R-:W-:-:S02]  /*62910*/  LOP3.LUT R88, R89, R88, RZ, 0x3c, !PT ;  /* 0x0000005859587212 */ /* 0x000fc400078e3cff */
[----:B------:R-:W-:Y:S01]  /*62920*/  LOP3.LUT R97, R97, R96, RZ, 0x3c, !PT ;  /* 0x0000006061617212 */ /* 0x000fe200078e3cff */
[----:B------:R1:W-:Y:S01]  /*62930*/  STL.64 [R1+0x30b0], R68 ;  /* 0x0030b04401007387 */ /* 0x0003e20000100a00 */
[----:B------:R-:W-:Y:S02]  /*62940*/  LOP3.LUT R83, R83, R82, RZ, 0x3c, !PT ;  /* 0x0000005253537212 */ /* 0x000fe400078e3cff */
[----:B------:R-:W-:Y:S02]  /*62950*/  LOP3.LUT R90, R91, R90, RZ, 0x3c, !PT ;  /* 0x0000005a5b5a7212 */ /* 0x000fe400078e3cff */
[----:B------:R-:W-:Y:S01]  /*62960*/  LOP3.LUT R99, R99, R98, RZ, 0x3c, !PT ;  /* 0x0000006263637212 */ /* 0x000fe200078e3cff */
[----:B------:R-:W-:Y:S01]  /*62970*/  STL.64 [R1+0x30a8], R70 ;  /* 0x0030a84601007387 */ /* 0x000fe20000100a00 */
[----:B------:R-:W-:Y:S02]  /*62980*/  LOP3.LUT R85, R85, R84, RZ, 0x3c, !PT ;  /* 0x0000005455557212 */ /* 0x000fe400078e3cff */
[----:B------:R-:W-:-:S02]  /*62990*/  LOP3.LUT R92, R93, R92, RZ, 0x3c, !PT ;  /* 0x0000005c5d5c7212 */ /* 0x000fc400078e3cff */
[----:B------:R-:W-:Y:S01]  /*629a0*/  LOP3.LUT R101, R101, R100, RZ, 0x3c, !PT ;  /* 0x0000006465657212 */ /* 0x000fe200078e3cff */
[----:B------:R-:W-:Y:S01]  /*629b0*/  STL.64 [R1+0x30a0], R76 ;  /* 0x0030a04c01007387 */ /* 0x000fe20000100a00 */
[----:B------:R-:W-:Y:S02]  /*629c0*/  LOP3.LUT R87, R87, R86, RZ, 0x3c, !PT ;  /* 0x0000005657577212 */ /* 0x000fe400078e3cff */
[----:B------:R-:W-:Y:S02]  /*629d0*/  LOP3.LUT R94, R95, R94, RZ, 0x3c, !PT ;  /* 0x0000005e5f5e7212 */ /* 0x000fe400078e3cff */
[----:B------:R-:W-:Y:S01]  /*629e0*/  LOP3.LUT R103, R103, R102, RZ, 0x3c, !PT ;  /* 0x0000006667677212 */ /* 0x000fe200078e3cff */
[----:B------:R-:W-:Y:S01]  /*629f0*/  IMAD.X R170, R173, 0x1, R2, P1 ;  /* 0x00000001adaa7824 */ /* 0x000fe200008e0602 */
[----:B------:R-:W-:Y:S01]  /*62a00*/  STL.64 [R1+0x3098], R78 ;  /* 0x0030984e01007387 */ /* 0x000fe20000100a00 */
[----:B------:R-:W-:Y:S02]  /*62a10*/  LOP3.LUT R89, R89, R88, RZ, 0x3c, !PT ;  /* 0x0000005859597212 */ /* 0x000fe400078e3cff */
[----:B------:R-:W-:-:S02]  /*62a20*/  LOP3.LUT R96, R97, R96, RZ, 0x3c, !PT ;  /* 0x0000006061607212 */ /* 0x000fc400078e3cff */
[----:B------:R-:W-:Y:S02]  /*62a30*/  LOP3.LUT R105, R105, R104, RZ, 0x3c, !PT ;  /* 0x0000006869697212 */ /* 0x000fe400078e3cff */
[----:B------:R-:W-:Y:S01]  /*62a40*/  IADD3 R173, P1, R174, R182, RZ ;  /* 0x000000b6aead7210 */ /* 0x000fe20007f3e0ff */
[----:B------:R-:W-:Y:S01]  /*62a50*/  STL.64 [R1+0x3090], R80 ;  /* 0x0030905001007387 */ /* 0x000fe20000100a00 */
[----:B------:R-:W-:Y:S02]  /*62a60*/  LOP3.LUT R91, R91, R90, RZ, 0x3c, !PT ;  /* 0x0000005a5b5b7212 */ /* 0x000fe400078e3cff */
[----:B------:R-:W-:Y:S02]  /*62a70*/  LOP3.LUT R98, R99, R98, RZ, 0x3c, !PT ;  /* 0x0000006263627212 */ /* 0x000fe400078e3cff */
[----:B------:R-:W-:Y:S01]  /*62a80*/  LOP3.LUT R107, R107, R106, RZ, 0x3c, !PT ;  /* 0x0000006a6b6b7212 */ /* 0x000fe200078e3cff */
[----:B------:R-:W-:Y:S01]  /*62a90*/  STL.64 [R1+0x3088], R82 ;  /* 0x0030885201007387 */ /* 0x000fe20000100a00 */
[----:B------:R-:W-:-:S02]  /*62aa0*/  LOP3.LUT R93, R93, R92, RZ, 0x3c, !PT ;  /* 0x0000005c5d5d7212 */ /* 0x000fc400078e3cff */
[----:B------:R-:W-:Y:S02]  /*62ab0*/  LOP3.LUT R100, R101, R100, RZ, 0x3c, !PT ;  /* 0x0000006465647212 */ /* 0x000fe400078e3cff */
[----:B------:R-:W-:Y:S01]  /*62ac0*/  LOP3.LUT R109, R109, R108, RZ, 0x3c, !PT ;  /* 0x0000006c6d6d7212 */ /* 0x000fe200078e3cff */
[----:B------:R-:W-:Y:S01]  /*62ad0*/  STL.64 [R1+0x3080], R84 ;  /* 0x0030805401007387 */ /* 0x000fe20000100a00 */
[----:B------:R-:W-:Y:S02]  /*62ae0*/  LOP3.LUT R95, R95, R94, RZ, 0x3c, !PT ;  /* 0x0000005e5f5f7212 */ /* 0x000fe400078e3cff */
[----:B------:R-:W-:Y:S02]  /*62af0*/  LOP3.LUT R102, R103, R102, RZ, 0x3c, !PT ;  /* 0x0000006667667212 */ /* 0x000fe400078e3cff */
[----:B------:R-:W-:Y:S01]  /*62b00*/  LOP3.LUT R111, R111, R110, RZ, 0x3c, !PT ;  /* 0x0000006e6f6f7212 */ /* 0x000fe200078e3cff */
[----:B------:R2:W-:Y:S01]  /*62b10*/  STL.64 [R1+0x3078], R86 ;  /* 0x0030785601007387 */ /* 0x0005e20000100a00 */
[----:B------:R-:W-:-:S02]  /*62b20*/  LOP3.LUT R97, R97, R96, RZ, 0x3c, !PT ;  /* 0x0000006061617212 */ /* 0x000fc400078e3cff */
[----:B------:R-:W-:Y:S02]  /*62b30*/  LOP3.LUT R104, R105, R104, RZ, 0x3c, !PT ;  /* 0x0000006869687212 */ /* 0x000fe400078e3cff */
[----:B------:R-:W-:Y:S01]  /*62b40*/  LOP3.LUT R113, R113, R112, RZ, 0x3c, !PT ;  /* 0x0000007071717212 */ /* 0x000fe200078e3cff */
[----:B------:R-:W-:Y:S01]  /*62b50*/  STL.64 [R1+0x3070], R88 ;  /* 0x0030705801007387 */ /* 0x000fe20000100a00 */
[----:B------:R-:W-:Y:S02]  /*62b60*/  LOP3.LUT R99, R99, R98, RZ, 0x3c, !PT ;  /* 0x0000006263637212 */ /* 0x000fe400078e3cff */
[----:B------:R-:W-:Y:S02]  /*62b70*/  LOP3.LUT R106, R107, R106, RZ, 0x3c, !PT ;  /* 0x0000006a6b6a7212 */ /* 0x000fe400078e3cff */
[----:B------:R-:W-:Y:S01]  /*62b80*/  LOP3.LUT R115, R115, R114, RZ, 0x3c, !PT ;  /* 0x0000007273737212 */ /* 0x000fe200078e3cff */
[----:B------:R-:W-:Y:S01]  /*62b90*/  IMAD.X R172, R175, 0x1, R2, P1 ;  /* 0x00000001afac7824 */ /* 0x000fe200008e0602 */
[----:B------:R-:W-:Y:S01]  /*62ba0*/  STL.64 [R1+0x3068], R90 ;  /* 0x0030685a01007387 */ /* 0x000fe20000100a00 */
[----:B------:R-:W-:-:S02]  /*62bb0*/  LOP3.LUT R101, R101, R100, RZ, 0x3c, !PT ;  /* 0x0000006465657212 */ /* 0x000fc400078e3cff */
[----:B------:R-:W-:Y:S02]  /*62bc0*/  LOP3.LUT R108, R109, R108, RZ, 0x3c, !PT ;  /* 0x0000006c6d6c7212 */ /* 0x000fe400078e3cff */
        /* <DEDUP_REMOVED lines=102> */
[----:B------:R-:W-:Y:S01]  /*63230*/  LOP3.LUT R172, R173, R172, RZ, 0x3c, !PT ;  /* 0x000000acadac7212 */ /* 0x000fe200078e3cff */
[----:B------:R-:W-:Y:S01]  /*63240*/  STL.64 [R1+0x2fa0], R140 ;  /* 0x002fa08c01007387 */ /* 0x000fe20000100a00 */
[----:B------:R-:W-:Y:S02]  /*63250*/  LOP3.LUT R167, R167, R166, RZ, 0x3c, !PT ;  /* 0x000000a6a7a77212 */ /* 0x000fe400078e3cff */
[----:B------:R-:W-:Y:S01]  /*63260*/  LOP3.LUT R174, R175, R174, RZ, 0x3c, !PT ;  /* 0x000000aeafae7212 */ /* 0x000fe200078e3cff */
[----:B------:R-:W-:Y:S01]  /*63270*/  STL.64 [R1+0x2f98], R142 ;  /* 0x002f988e01007387 */ /* 0x000fe20000100a00 */
[----:B------:R-:W-:Y:S02]  /*63280*/  LOP3.LUT R169, R169, R168, RZ, 0x3c, !PT ;  /* 0x000000a8a9a97212 */ /* 0x000fe400078e3cff */
[----:B------:R-:W-:Y:S01]  /*63290*/  LOP3.LUT R176, R177, R176, RZ, 0x3c, !PT ;  /* 0x000000b0b1b07212 */ /* 0x000fe200078e3cff */
[----:B------:R-:W-:Y:S01]  /*632a0*/  STL.64 [R1+0x2f90], R160 ;  /* 0x002f90a001007387 */ /* 0x000fe20000100a00 */
[----:B------:R-:W-:-:S02]  /*632b0*/  LOP3.LUT R171, R171, R170, RZ, 0x3c, !PT ;  /* 0x000000aaabab7212 */ /* 0x000fc400078e3cff */
[----:B------:R-:W-:Y:S01]  /*632c0*/  LOP3.LUT R178, R179, R178, RZ, 0x3c, !PT ;  /* 0x000000b2b3b27212 */ /* 0x000fe200078e3cff */
[----:B------:R-:W-:Y:S01]  /*632d0*/  IMAD.X R180, R187, 0x1, R2, P1 ;  /* 0x00000001bbb47824 */ /* 0x000fe200008e0602 */
[----:B------:R-:W-:Y:S01]  /*632e0*/  STL.64 [R1+0x2f88], R162 ;  /* 0x002f88a201007387 */ /* 0x000fe20000100a00 */
[----:B------:R-:W-:Y:S01]  /*632f0*/  LOP3.LUT R173, R173, R172, RZ, 0x3c, !PT ;  /* 0x000000acadad7212 */ /* 0x000fe200078e3cff */
[----:B------:R-:W-:Y:S01]  /*63300*/  STL.64 [R1+0x2f80], R164 ;  /* 0x002f80a401007387 */ /* 0x000fe20000100a00 */
[----:B------:R-:W-:Y:S01]  /*63310*/  LOP3.LUT R175, R175, R174, RZ, 0x3c, !PT ;  /* 0x000000aeafaf7212 */ /* 0x000fe200078e3cff */
[----:B------:R-:W-:Y:S01]  /*63320*/  STL.64 [R1+0x2f78], R166 ;  /* 0x002f78a601007387 */ /* 0x000fe20000100a00 */
[----:B------:R-:W-:Y:S01]  /*63330*/  LOP3.LUT R177, R177, R176, RZ, 0x3c, !PT ;  /* 0x000000b0b1b17212 */ /* 0x000fe200078e3cff */
[----:B------:R-:W-:Y:S01]  /*63340*/  STL.64 [R1+0x2f70], R168 ;  /* 0x002f70a801007387 */ /* 0x000fe20000100a00 */
[----:B------:R-:W-:Y:S01]  /*63350*/  LOP3.LUT R179, R179, R178, RZ, 0x3c, !PT ;  /* 0x000000b2b3b37212 */ /* 0x000fe200078e3cff */
[----:B------:R-:W-:Y:S01]  /*63360*/  STL.64 [R1+0x2f68], R170 ;  /* 0x002f68aa01007387 */ /* 0x000fe20000100a00 */
[----:B------:R-:W-:-:S02]  /*63370*/  IMAD.MOV.U32 R186, RZ, RZ, R181 ;  /* 0x000000ffffba7224 */ /* 0x000fc400078e00b5 */
[----:B------:R-:W-:Y:S02]  /*63380*/  IMAD.MOV.U32 R187, RZ, RZ, R180 ;  /* 0x000000ffffbb7224 */ /* 0x000fe400078e00b4 */
[----:B------:R-:W-:Y:S01]  /*63390*/  STL.64 [R1+0x2f60], R172 ;  /* 0x002f60ac01007387 */ /* 0x000fe20000100a00 */
[----:B------:R-:W-:Y:S04]  /*633a0*/  STL.64 [R1+0x2f58], R174 ;  /* 0x002f58ae01007387 */ /* 0x000fe80000100a00 */
[----:B------:R1:W-:Y:S01]  /*633b0*/  LDGSTS.E [R3+0x24400], [R68.64], P0 ;  /* 0x2440000044037fae */ /* 0x0003e20008121844 */
[----:B------:R-:W-:Y:S02]  /*633c0*/  STL.64 [R1+0x2f50], R176 ;  /* 0x002f50b001007387 */ /* 0x000fe40000100a00 */
[----:B------:R3:W-:Y:S02]  /*633d0*/  LDGSTS.E [R3+0x24800], [R70.64], P0 ;  /* 0x2480000046037fae */ /* 0x0007e40008121844 */
[----:B------:R-:W-:Y:S01]  /*633e0*/  STL.64 [R1+0x2f48], R178 ;  /* 0x002f48b201007387 */ /* 0x000fe20000100a00 */
[----:B------:R2:W-:Y:S04]  /*633f0*/  LDGSTS.E [R3+0x24c00], [R76.64], P0 ;  /* 0x24c000004c037fae */ /* 0x0005e80008121844 */
[----:B------:R-:W-:Y:S01]  /*63400*/  STL.64 [R1+0x2f40], R186 ;  /* 0x002f40ba01007387 */ /* 0x000fe20000100a00 */
[----:B------:R2:W-:Y:S02]  /*63410*/  LDGSTS.E [R3+0x25000], [R78.64], P0 ;  /* 0x250000004e037fae */ /* 0x0005e40008121844 */
[----:B------:R2:W-:Y:S02]  /*63420*/  LDGSTS.E [R3+0x25400], [R80.64], P0 ;  /* 0x2540000050037fae */ /* 0x0005e40008121844 */
[----:B------:R2:W-:Y:S01]  /*63430*/  LDGSTS.E [R3+0x25800], [R82.64], P0 ;  /* 0x2580000052037fae */ /* 0x0005e20008121844 */
[----:B------:R2:W-:Y:S04]  /*63440*/  LDGSTS.E [R3+0x25c00], [R84.64], P0 ;  /* 0x25c0000054037fae */ /* 0x0005e80008121844 */
[----:B-1----:R-:W4:Y:S01]  /*63450*/  LDL.LU R68, [R1+0x3538] ;  /* 0x0035380001447983 */ /* 0x002f220000300800 */
[----:B------:R2:W-:Y:S03]  /*63460*/  LDGSTS.E [R3+0x26000], [R86.64], P0 ;  /* 0x2600000056037fae */ /* 0x0005e60008121844 */
[----:B------:R-:W1:Y:S01]  /*63470*/  S2R R241, SR_TID.X ;  /* 0x0000000000f17919 */ /* 0x000e620000002100 */
[----:B------:R1:W-:Y:S02]  /*63480*/  LDGSTS.E [R3+0x26400], [R88.64], P0 ;  /* 0x2640000058037fae */ /* 0x0003e40008121844 */
[----:B------:R1:W-:Y:S02]  /*63490*/  LDGSTS.E [R3+0x26800], [R90.64], P0 ;  /* 0x268000005a037fae */ /* 0x0003e40008121844 */
[----:B------:R1:W-:Y:S01]  /*634a0*/  LDGSTS.E [R3+0x26c00], [R92.64], P0 ;  /* 0x26c000005c037fae */ /* 0x0003e20008121844 */
[----:B------:R1:W-:Y:S01]  /*634b0*/  LDGSTS.E [R3+0x27000], [R94.64], P0 ;  /* 0x270000005e037fae */ /* 0x0003e20008121844 */
[----:B------:R1:W-:Y:S02]  /*634c0*/  LDGSTS.E [R3+0x27400], [R96.64], P0 ;  /* 0x2740000060037fae */ /* 0x0003e40008121844 */
[----:B------:R1:W-:Y:S02]  /*634d0*/  LDGSTS.E [R3+0x27800], [R98.64], P0 ;  /* 0x2780000062037fae */ /* 0x0003e40008121844 */
[----:B------:R1:W-:Y:S01]  /*634e0*/  LDGSTS.E [R3+0x27c00], [R100.64], P0 ;  /* 0x27c0000064037fae */ /* 0x0003e20008121844 */
[----:B------:R1:W-:Y:S04]  /*634f0*/  LDGSTS.E [R3+0x28000], [R102.64], P0 ;  /* 0x2800000066037fae */ /* 0x0003e80008121844 */
[----:B--2---:R-:W2:Y:S01]  /*63500*/  LDL.LU R86, [R1+0x3534] ;  /* 0x0035340001567983 */ /* 0x004ea20000300800 */
[----:B------:R-:W2:Y:S02]  /*63510*/  LDL.LU R69, [R1+0x3530] ;  /* 0x0035300001457983 */ /* 0x000ea40000300800 */
[----:B------:R-:W2:Y:S02]  /*63520*/  LDL.LU R87, [R1+0x352c] ;  /* 0x00352c0001577983 */ /* 0x000ea40000300800 */
[----:B---3--:R-:W3:Y:S01]  /*63530*/  LDL.LU R70, [R1+0x3528] ;  /* 0x0035280001467983 */ /* 0x008ee20000300800 */
[----:B------:R-:W3:Y:S01]  /*63540*/  LDL.LU R71, [R1+0x3524] ;  /* 0x0035240001477983 */ /* 0x000ee20000300800 */
[----:B------:R-:W3:Y:S02]  /*63550*/  LDL.LU R80, [R1+0x3520] ;  /* 0x0035200001507983 */ /* 0x000ee40000300800 */
[----:B------:R-:W3:Y:S01]  /*63560*/  LDL.LU R81, [R1+0x351c] ;  /* 0x00351c0001517983 */ /* 0x000ee20000300800 */
[----:B------:R1:W-:Y:S01]  /*63570*/  LDGSTS.E [R3+0x28400], [R104.64], P0 ;  /* 0x2840000068037fae */ /* 0x0003e20008121844 */
        /* <DEDUP_REMOVED lines=8> */
[----:B------:R-:W3:Y:S01]  /*63600*/  LDL.LU R76, [R1+0x3518] ;  /* 0x00351800014c7983 */ /* 0x000ee20000300800 */
[----:B------:R1:W-:Y:S02]  /*63610*/  LDGSTS.E [R3+0x2a800], [R122.64], P0 ;  /* 0x2a8000007a037fae */ /* 0x0003e40008121844 */
[----:B------:R1:W-:Y:S02]  /*63620*/  LDGSTS.E [R3+0x2ac00], [R124.64], P0 ;  /* 0x2ac000007c037fae */ /* 0x0003e40008121844 */
[----:B------:R1:W-:Y:S01]  /*63630*/  LDGSTS.E [R3+0x2b000], [R126.64], P0 ;  /* 0x2b0000007e037fae */ /* 0x0003e20008121844 */
[----:B------:R1:W-:Y:S04]  /*63640*/  LDGSTS.E [R3+0x2b400], [R128.64], P0 ;  /* 0x2b40000080037fae */ /* 0x0003e80008121844 */
[----:B------:R-:W3:Y:S01]  /*63650*/  LDL.LU R77, [R1+0x3514] ;  /* 0x00351400014d7983 */ /* 0x000ee20000300800 */
[----:B------:R1:W-:Y:S02]  /*63660*/  LDGSTS.E [R3+0x2b800], [R130.64], P0 ;  /* 0x2b80000082037fae */ /* 0x0003e40008121844 */
[----:B------:R-:W3:Y:S02]  /*63670*/  LDL.LU R78, [R1+0x3510] ;  /* 0x00351000014e7983 */ /* 0x000ee40000300800 */
[----:B------:R1:W-:Y:S02]  /*63680*/  LDGSTS.E [R3+0x2bc00], [R132.64], P0 ;  /* 0x2bc0000084037fae */ /* 0x0003e40008121844 */
[----:B-1----:R-:W-:Y:S01]  /*63690*/  LOP3.LUT R241, R241, 0x60, RZ, 0xc0, !PT ;  /* 0x00000060f1f17812 */ /* 0x002fe200078ec0ff */
[----:B------:R1:W-:Y:S01]  /*636a0*/  LDGSTS.E [R3+0x2c000], [R134.64], P0 ;  /* 0x2c00000086037fae */ /* 0x0003e20008121844 */
[----:B------:R1:W-:Y:S02]  /*636b0*/  LDGSTS.E [R3+0x2c400], [R136.64], P0 ;  /* 0x2c40000088037fae */ /* 0x0003e40008121844 */
[----:B------:R1:W-:Y:S02]  /*636c0*/  LDGSTS.E [R3+0x2c800], [R138.64], P0 ;  /* 0x2c8000008a037fae */ /* 0x0003e40008121844 */
[----:B------:R1:W-:Y:S01]  /*636d0*/  LDGSTS.E [R3+0x2cc00], [R140.64], P0 ;  /* 0x2cc000008c037fae */ /* 0x0003e20008121844 */
[----:B------:R-:W3:Y:S01]  /*636e0*/  LDL.LU R79, [R1+0x350c] ;  /* 0x00350c00014f7983 */ /* 0x000ee20000300800 */
[----:B------:R-:W-:-:S03]  /*636f0*/  SHF.R.U32.HI R241, RZ, 0x1, R241 ;  /* 0x00000001fff17819 */ /* 0x000fc600000116f1 */
[----:B------:R1:W-:Y:S01]  /*63700*/  LDGSTS.E [R3+0x2d000], [R142.64], P0 ;  /* 0x2d0000008e037fae */ /* 0x0003e20008121844 */
[----:B------:R1:W-:Y:S02]  /*63710*/  LDGSTS.E [R3+0x2d400], [R160.64], P0 ;  /* 0x2d400000a0037fae */ /* 0x0003e40008121844 */
[----:B------:R1:W-:Y:S02]  /*63720*/  LDGSTS.E [R3+0x2d800], [R162.64], P0 ;  /* 0x2d800000a2037fae */ /* 0x0003e40008121844 */
[----:B------:R1:W-:Y:S01]  /*63730*/  LDGSTS.E [R3+0x2dc00], [R164.64], P0 ;  /* 0x2dc00000a4037fae */ /* 0x0003e20008121844 */
[----:B------:R-:W-:Y:S01]  /*63740*/  LOP3.LUT R82, R185, R241, RZ, 0x3c, !PT ;  /* 0x000000f1b9527212 */ /* 0x000fe200078e3cff */
[----:B------:R1:W-:Y:S01]  /*63750*/  LDGSTS.E [R3+0x2e000], [R166.64], P0 ;  /* 0x2e000000a6037fae */ /* 0x0003e20008121844 */
[----:B------:R1:W-:Y:S02]  /*63760*/  LDGSTS.E [R3+0x2e400], [R168.64], P0 ;  /* 0x2e400000a8037fae */ /* 0x0003e40008121844 */
[----:B------:R1:W-:Y:S02]  /*63770*/  LDGSTS.E [R3+0x2e800], [R170.64], P0 ;  /* 0x2e800000aa037fae */ /* 0x0003e40008121844 */
[----:B------:R1:W-:Y:S01]  /*63780*/  LDGSTS.E [R3+0x2ec00], [R172.64], P0 ;  /* 0x2ec00000ac037fae */ /* 0x0003e20008121844 */
[----:B------:R-:W-:Y:S01]  /*63790*/  LOP3.LUT R82, R82, 0x40, RZ, 0x3c, !PT ;  /* 0x0000004052527812 */ /* 0x000fe200078e3cff */
[----:B------:R1:W-:Y:S01]  /*637a0*/  LDGSTS.E [R3+0x2f000], [R174.64], P0 ;  /* 0x2f000000ae037fae */ /* 0x0003e20008121844 */
[----:B------:R1:W-:Y:S02]  /*637b0*/  LDGSTS.E [R3+0x2f400], [R176.64], P0 ;  /* 0x2f400000b0037fae */ /* 0x0003e40008121844 */
[----:B------:R1:W-:Y:S02]  /*637c0*/  LDGSTS.E [R3+0x2f800], [R178.64], P0 ;  /* 0x2f800000b2037fae */ /* 0x0003e40008121844 */
[----:B------:R1:W-:Y:S02]  /*637d0*/  LDGSTS.E [R3+0x2fc00], [R186.64], P0 ;  /* 0x2fc00000ba037fae */ /* 0x0003e40008121844 */
[----:B-1----:R-:W-:Y:S01]  /*637e0*/  IMAD R3, R183, 0x10000, R82 ;  /* 0x00010000b7037824 */ /* 0x002fe200078e0252 */
[----:B----4-:R-:W-:-:S05]  /*637f0*/  IADD3 R68, P1, R68, R182, RZ ;  /* 0x000000b644447210 */ /* 0x010fca0007f3e0ff */
[----:B------:R1:W-:Y:S01]  /*63800*/  STL [R1+0x3538], R68 ;  /* 0x0035384401007387 */ /* 0x0003e20000100800 */
[----:B--2---:R-:W-:Y:S01]  /*63810*/  IADD3 R86, P2, R86, R182, RZ ;  /* 0x000000b656567210 */ /* 0x004fe20007f5e0ff */
[----:B------:R-:W-:-:S04]  /*63820*/  IMAD.X R69, R69, 0x1, R2, P1 ;  /* 0x0000000145457824 */ /* 0x000fc800008e0602 */
[--C-:B------:R-:W-:Y:S01]  /*63830*/  IMAD.X R87, R87, 0x1, R2.reuse, P2 ;  /* 0x0000000157577824 */ /* 0x100fe200010e0602 */
[----:B------:R2:W-:Y:S01]  /*63840*/  STL [R1+0x3530], R69 ;  /* 0x0035304501007387 */ /* 0x0005e20000100800 */
[----:B------:R-:W-:Y:S02]  /*63850*/  STL [R1+0x3534], R86 ;  /* 0x0035345601007387 */ /* 0x000fe40000100800 */
[----:B------:R-:W4:Y:S01]  /*63860*/  LDL.LU R84, [R1+0x3508] ;  /* 0x0035080001547983 */ /* 0x000f220000300800 */
[-C--:B---3--:R-:W-:Y:S01]  /*63870*/  IADD3 R70, P1, R70, R182.reuse, RZ ;  /* 0x000000b646467210 */ /* 0x088fe20007f3e0ff */
[----:B------:R-:W-:Y:S01]  /*63880*/  STL [R1+0x352c], R87 ;  /* 0x00352c5701007387 */ /* 0x000fe20000100800 */
[----:B------:R-:W3:Y:S02]  /*63890*/  LDL.LU R82, [R1+0x3504] ;  /* 0x0035040001527983 */ /* 0x000ee40000300800 */
[----:B------:R-:W3:Y:S02]  /*638a0*/  LDL.LU R85, [R1+0x3500] ;  /* 0x0035000001557983 */ /* 0x000ee40000300800 */
[----:B------:R-:W3:Y:S01]  /*638b0*/  LDL.LU R83, [R1+0x34fc] ;  /* 0x0034fc0001537983 */ /* 0x000ee20000300800 */
[----:B------:R1:W-:Y:S01]  /*638c0*/  LDGSTS.E [R3+0x20200], [R68.64], P0 ;  /* 0x2020000044037fae */ /* 0x0003e20008121844 */
[----:B------:R-:W-:Y:S01]  /*638d0*/  IADD3 R71, P2, R71, R182, RZ ;  /* 0x000000b647477210 */ /* 0x000fe20007f5e0ff */
[----:B------:R-:W-:-:S02]  /*638e0*/  IMAD.X R80, R80, 0x1, R2, P1 ;  /* 0x0000000150507824 */ /* 0x000fc400008e0602 */
[----:B------:R-:W-:Y:S02]  /*638f0*/  STL [R1+0x3528], R70 ;  /* 0x0035284601007387 */ /* 0x000fe40000100800 */
[----:B------:R-:W-:Y:S02]  /*63900*/  IMAD.X R81, R81, 0x1, R2, P2 ;  /* 0x0000000151517824 */ /* 0x000fe400010e0602 */
[----:B-1----:R-:W-:Y:S02]  /*63910*/  IMAD.MOV.U32 R68, RZ, RZ, R86 ;  /* 0x000000ffff447224 */ /* 0x002fe400078e0056 */
[----:B--2---:R-:W-:Y:S01]  /*63920*/  IMAD.MOV.U32 R69, RZ, RZ, R87 ;  /* 0x000000ffff457224 */ /* 0x004fe200078e0057 */
[----:B------:R1:W-:Y:S01]  /*63930*/  STL [R1+0x3520], R80 ;  /* 0x0035205001007387 */ /* 0x0003e20000100800 */
[----:B------:R-:W-:Y:S03]  /*63940*/  STL [R1+0x3524], R71 ;  /* 0x0035244701007387 */ /* 0x000fe60000100800 */
[----:B------:R2:W-:Y:S02]  /*63950*/  LDGSTS.E [R3+0x20600], [R68.64], P0 ;  /* 0x2060000044037fae */ /* 0x0005e40008121844 */
[----:B--2---:R-:W-:-:S02]  /*63960*/  IMAD.MOV.U32 R68, RZ, RZ, R70 ;  /* 0x000000ffff447224 */ /* 0x004fc400078e0046 */
[----:B------:R-:W-:Y:S02]  /*63970*/  IMAD.MOV.U32 R69, RZ, RZ, R80 ;  /* 0x000000ffff457224 */ /* 0x000fe400078e0050 */
[----:B-1----:R-:W4:Y:S01]  /*63980*/  LDL.LU R80, [R1+0x34f8] ;  /* 0x0034f80001507983 */ /* 0x002f220000300800 */
[----:B------:R1:W-:Y:S03]  /*63990*/  STL [R1+0x351c], R81 ;  /* 0x00351c5101007387 */ /* 0x0003e60000100800 */
[----:B------:R1:W-:Y:S01]  /*639a0*/  LDGSTS.E [R3+0x20a00], [R68.64], P0 ;  /* 0x20a0000044037fae */ /* 0x0003e20008121844 */
[----:B------:R-:W4:Y:S02]  /*639b0*/  LDL.LU R70, [R1+0x34f4] ;  /* 0x0034f40001467983 */ /* 0x000f240000300800 */
[----:B-1----:R-:W-:Y:S02]  /*639c0*/  IMAD.MOV.U32 R69, RZ, RZ, R81 ;  /* 0x000000ffff457224 */ /* 0x002fe400078e0051 */
[----:B------:R-:W4:Y:S01]  /*639d0*/  LDL.LU R81, [R1+0x34f0] ;  /* 0x0034f00001517983 */ /* 0x000f220000300800 */
[----:B------:R-:W-:-:S02]  /*639e0*/  IMAD.MOV.U32 R68, RZ, RZ, R71 ;  /* 0x000000ffff447224 */ /* 0x000fc400078e0047 */
[----:B------:R-:W4:Y:S01]  /*639f0*/  LDL.LU R71, [R1+0x34ec] ;  /* 0x0034ec0001477983 */ /* 0x000f220000300800 */
[-C--:B------:R-:W-:Y:S02]  /*63a00*/  IADD3 R76, P1, R76, R182.reuse, RZ ;  /* 0x000000b64c4c7210 */ /* 0x080fe40007f3e0ff */
[----:B------:R-:W-:Y:S01]  /*63a10*/  IADD3 R77, P2, R77, R182, RZ ;  /* 0x000000b64d4d7210 */ /* 0x000fe20007f5e0ff */
[----:B------:R1:W-:Y:S02]  /*63a20*/  LDGSTS.E [R3+0x20e00], [R68.64], P0 ;  /* 0x20e0000044037fae */ /* 0x0003e40008121844 */
[--C-:B------:R-:W-:Y:S02]  /*63a30*/  IMAD.X R78, R78, 0x1, R2.reuse, P1 ;  /* 0x000000014e4e7824 */ /* 0x100fe400008e0602 */
[----:B------:R1:W-:Y:S01]  /*63a40*/  STL [R1+0x3518], R76 ;  /* 0x0035184c01007387 */ /* 0x0003e20000100800 */
[----:B------:R-:W-:-:S03]  /*63a50*/  IMAD.X R79, R79, 0x1, R2, P2 ;  /* 0x000000014f4f7824 */ /* 0x000fc600010e0602 */
[----:B------:R1:W-:Y:S01]  /*63a60*/  STL [R1+0x3510], R78 ;  /* 0x0035104e01007387 */ /* 0x0003e20000100800 */
[----:B------:R1:W-:Y:S02]  /*63a70*/  STL [R1+0x3514], R77 ;  /* 0x0035144d01007387 */ /* 0x0003e40000100800 */
[----:B-1----:R-:W-:Y:S02]  /*63a80*/  IMAD.MOV.U32 R68, RZ, RZ, R76 ;  /* 0x000000ffff447224 */ /* 0x002fe400078e004c */
[----:B------:R-:W-:Y:S01]  /*63a90*/  IMAD.MOV.U32 R69, RZ, RZ, R78 ;  /* 0x000000ffff457224 */ /* 0x000fe200078e004e */
[----:B------:R-:W4:Y:S01]  /*63aa0*/  LDL.LU R76, [R1+0x34e8] ;  /* 0x0034e800014c7983 */ /* 0x000f220000300800 */
[----:B------:R1:W-:Y:S02]  /*63ab0*/  STL [R1+0x350c], R79 ;  /* 0x00350c4f01007387 */ /* 0x0003e40000100800 */
[----:B------:R-:W4:Y:S01]  /*63ac0*/  LDL.LU R78, [R1+0x34e4] ;  /* 0x0034e400014e7983 */ /* 0x000f220000300800 */
[----:B------:R1:W-:Y:S02]  /*63ad0*/  LDGSTS.E [R3+0x21200], [R68.64], P0 ;  /* 0x2120000044037fae */ /* 0x0003e40008121844 */
[----:B-1----:R-:W-:-:S02]  /*63ae0*/  IMAD.MOV.U32 R68, RZ, RZ, R77 ;  /* 0x000000ffff447224 */ /* 0x002fc400078e004d */
[----:B------:R-:W4:Y:S01]  /*63af0*/  LDL.LU R77, [R1+0x34e0] ;  /* 0x0034e000014d7983 */ /* 0x000f220000300800 */
[----:B------:R-:W-:Y:S02]  /*63b00*/  IMAD.MOV.U32 R69, RZ, RZ, R79 ;  /* 0x000000ffff457224 */ /* 0x000fe400078e004f */
[----:B------:R-:W4:Y:S03]  /*63b10*/  LDL.LU R79, [R1+0x34dc] ;  /* 0x0034dc00014f7983 */ /* 0x000f260000300800 */
[----:B------:R1:W-:Y:S01]  /*63b20*/  LDGSTS.E [R3+0x21600], [R68.64], P0 ;  /* 0x2160000044037fae */ /* 0x0003e20008121844 */
[-C--:B----4-:R-:W-:Y:S02]  /*63b30*/  IADD3 R84, P1, R84, R182.reuse, RZ ;  /* 0x000000b654547210 */ /* 0x090fe40007f3e0ff */
[----:B---3--:R-:W-:-:S03]  /*63b40*/  IADD3 R82, P2, R82, R182, RZ ;  /* 0x000000b652527210 */ /* 0x008fc60007f5e0ff */
[--C-:B------:R-:W-:Y:S01]  /*63b50*/  IMAD.X R85, R85, 0x1, R2.reuse, P1 ;  /* 0x0000000155557824 */ /* 0x100fe200008e0602 */
[----:B------:R3:W-:Y:S01]  /*63b60*/  STL [R1+0x3508], R84 ;  /* 0x0035085401007387 */ /* 0x0007e20000100800 */
[----:B------:R-:W-:-:S03]  /*63b70*/  IMAD.X R83, R83, 0x1, R2, P2 ;  /* 0x0000000153537824 */ /* 0x000fc600010e0602 */
[----:B------:R4:W-:Y:S01]  /*63b80*/  STL [R1+0x3500], R85 ;  /* 0x0035005501007387 */ /* 0x0009e20000100800 */
[----:B------:R-:W-:Y:S02]  /*63b90*/  STL [R1+0x3504], R82 ;  /* 0x0035045201007387 */ /* 0x000fe40000100800 */
[----:B------:R-:W2:Y:S02]  /*63ba0*/  LDL.LU R86, [R1+0x34d8] ;  /* 0x0034d80001567983 */ /* 0x000ea40000300800 */
[----:B-1----:R-:W-:Y:S01]  /*63bb0*/  IMAD.MOV.U32 R68, RZ, RZ, R84 ;  /* 0x000000ffff447224 */ /* 0x002fe200078e0054 */
[----:B------:R-:W-:Y:S01]  /*63bc0*/  STL [R1+0x34fc], R83 ;  /* 0x0034fc5301007387 */ /* 0x000fe20000100800 */
[----:B---3--:R-:W3:Y:S02]  /*63bd0*/  LDL.LU R84, [R1+0x34d4] ;  /* 0x0034d40001547983 */ /* 0x008ee40000300800 */
[----:B------:R-:W3:Y:S02]  /*63be0*/  LDL.LU R87, [R1+0x34d0] ;  /* 0x0034d00001577983 */ /* 0x000ee40000300800 */
[----:B------:R-:W-:-:S02]  /*63bf0*/  IMAD.MOV.U32 R69, RZ, RZ, R85 ;  /* 0x000000ffff457224 */ /* 0x000fc400078e0055 */
[----:B----4-:R-:W4:Y:S01]  /*63c00*/  LDL.LU R85, [R1+0x34cc] ;  /* 0x0034cc0001557983 */ /* 0x010f220000300800 */
[----:B------:R-:W4:Y:S02]  /*63c10*/  LDL.LU R90, [R1+0x34c8] ;  /* 0x0034c800015a7983 */ /* 0x000f240000300800 */
[----:B------:R-:W4:Y:S01]  /*63c20*/  LDL.LU R92, [R1+0x34c4] ;  /* 0x0034c400015c7983 */ /* 0x000f220000300800 */
[----:B------:R1:W-:Y:S01]  /*63c30*/  LDGSTS.E [R3+0x21a00], [R68.64], P0 ;  /* 0x21a0000044037fae */ /* 0x0003e20008121844 */
[-C--:B------:R-:W-:Y:S02]  /*63c40*/  IADD3 R80, P1, R80, R182.reuse, RZ ;  /* 0x000000b650507210 */ /* 0x080fe40007f3e0ff */
[----:B------:R-:W-:-:S03]  /*63c50*/  IADD3 R70, P2, R70, R182, RZ ;  /* 0x000000b646467210 */ /* 0x000fc60007f5e0ff */
[----:B------:R-:W-:Y:S01]  /*63c60*/  STL [R1+0x34f8], R80 ;  /* 0x0034f85001007387 */ /* 0x000fe20000100800 */
[--C-:B------:R-:W-:Y:S02]  /*63c70*/  IMAD.X R81, R81, 0x1, R2.reuse, P1 ;  /* 0x0000000151517824 */ /* 0x100fe400008e0602 */
[----:B------:R-:W-:-:S03]  /*63c80*/  IMAD.X R71, R71, 0x1, R2, P2 ;  /* 0x0000000147477824 */ /* 0x000fc600010e0602 */
[----:B------:R-:W-:Y:S01]  /*63c90*/  STL [R1+0x34f0], R81 ;  /* 0x0034f05101007387 */ /* 0x000fe20000100800 */
[----:B------:R-:W-:Y:S02]  /*63ca0*/  STL [R1+0x34f4], R70 ;  /* 0x0034f44601007387 */ /* 0x000fe40000100800 */
[----:B------:R-:W4:Y:S02]  /*63cb0*/  LDL.LU R91, [R1+0x34c0] ;  /* 0x0034c000015b7983 */ /* 0x000f240000300800 */
[----:B------:R1:W-:Y:S01]  /*63cc0*/  STL [R1+0x34ec], R71 ;  /* 0x0034ec4701007387 */ /* 0x0003e20000100800 */
[----:B------:R-:W4:Y:S01]  /*63cd0*/  LDL.LU R93, [R1+0x34bc] ;  /* 0x0034bc00015d7983 */ /* 0x000f220000300800 */
[----:B-1----:R-:W-:Y:S02]  /*63ce0*/  IMAD.MOV.U32 R68, RZ, RZ, R82 ;  /* 0x000000ffff447224 */ /* 0x002fe400078e0052 */
[----:B------:R-:W-:-:S05]  /*63cf0*/  IMAD.MOV.U32 R69, RZ, RZ, R83 ;  /* 0x000000ffff457224 */ /* 0x000fca00078e0053 */
[----:B------:R1:W-:Y:S01]  /*63d00*/  LDGSTS.E [R3+0x21e00], [R68.64], P0 ;  /* 0x21e0000044037fae */ /* 0x0003e20008121844 */
[-C--:B------:R-:W-:Y:S01]  /*63d10*/  IADD3 R76, P1, R76, R182.reuse, RZ ;  /* 0x000000b64c4c7210 */ /* 0x080fe20007f3e0ff */
[----:B-1----:R-:W-:Y:S02]  /*63d20*/  IMAD.MOV.U32 R68, RZ, RZ, R80 ;  /* 0x000000ffff447224 */ /* 0x002fe400078e0050 */
[----:B------:R-:W-:Y:S01]  /*63d30*/  IMAD.MOV.U32 R69, RZ, RZ, R81 ;  /* 0x000000ffff457224 */ /* 0x000fe200078e0051 */
[----:B------:R-:W-:-:S04]  /*63d40*/  IADD3 R78, P2, R78, R182, RZ ;  /* 0x000000b64e4e7210 */ /* 0x000fc80007f5e0ff */
[----:B------:R1:W-:Y:S01]  /*63d50*/  LDGSTS.E [R3+0x22200], [R68.64], P0 ;  /* 0x2220000044037fae */ /* 0x0003e20008121844 */
[----:B------:R-:W-:Y:S02]  /*63d60*/  IMAD.X R77, R77, 0x1, R2, P1 ;  /* 0x000000014d4d7824 */ /* 0x000fe400008e0602 */
[----:B-1----:R-:W-:Y:S02]  /*63d70*/  IMAD.MOV.U32 R68, RZ, RZ, R70 ;  /* 0x000000ffff447224 */ /* 0x002fe400078e0046 */
[----:B------:R-:W-:Y:S02]  /*63d80*/  IMAD.MOV.U32 R69, RZ, RZ, R71 ;  /* 0x000000ffff457224 */ /* 0x000fe400078e0047 */
[----:B------:R-:W4:Y:S01]  /*63d90*/  LDL.LU.64 R70, [R1+0x2f38] ;  /* 0x002f380001467983 */ /* 0x000f220000300a00 */
[----:B------:R-:W-:Y:S03]  /*63da0*/  STL [R1+0x34e8], R76 ;  /* 0x0034e84c01007387 */ /* 0x000fe60000100800 */
[----:B------:R1:W-:Y:S01]  /*63db0*/  LDGSTS.E [R3+0x22600], [R68.64], P0 ;  /* 0x2260000044037fae */ /* 0x0003e20008121844 */
[----:B------:R1:W-:Y:S02]  /*63dc0*/  STL [R1+0x34e0], R77 ;  /* 0x0034e04d01007387 */ /* 0x0003e40000100800 */
[----:B------:R-:W-:Y:S02]  /*63dd0*/  STL [R1+0x34e4], R78 ;  /* 0x0034e44e01007387 */ /* 0x000fe40000100800 */
[----:B------:R-:W-:-:S02]  /*63de0*/  IMAD.X R79, R79, 0x1, R2, P2 ;  /* 0x000000014f4f7824 */ /* 0x000fc400010e0602 */
[----:B-1----:R-:W-:Y:S02]  /*63df0*/  IMAD.MOV.U32 R68, RZ, RZ, R76 ;  /* 0x000000ffff447224 */ /* 0x002fe400078e004c */
[----:B------:R-:W-:Y:S02]  /*63e00*/  IMAD.MOV.U32 R69, RZ, RZ, R77 ;  /* 0x000000ffff457224 */ /* 0x000fe400078e004d */
[----:B------:R-:W4:Y:S04]  /*63e10*/  LDL.LU.64 R76, [R1+0x2f30] ;  /* 0x002f3000014c7983 */ /* 0x000f280000300a00 */
[----:B------:R1:W-:Y:S01]  /*63e20*/  LDGSTS.E [R3+0x22a00], [R68.64], P0 ;  /* 0x22a0000044037fae */ /* 0x0003e20008121844 */
[----:B------:R1:W-:Y:S02]  /*63e30*/  STL [R1+0x34dc], R79 ;  /* 0x0034dc4f01007387 */ /* 0x0003e40000100800 */
[----:B-1----:R-:W-:-:S02]  /*63e40*/  IMAD.MOV.U32 R68, RZ, RZ, R78 ;  /* 0x000000ffff447224 */ /* 0x002fc400078e004e */
[----:B------:R-:W-:Y:S02]  /*63e50*/  IMAD.MOV.U32 R69, RZ, RZ, R79 ;  /* 0x000000ffff457224 */ /* 0x000fe400078e004f */
[----:B------:R-:W4:Y:S01]  /*63e60*/  LDL.LU.64 R78, [R1+0x2f28] ;  /* 0x002f2800014e7983 */ /* 0x000f220000300a00 */
[----:B------:R-:W4:Y:S03]  /*63e70*/  LDL.LU.64 R80, [R1+0x2f20] ;  /* 0x002f200001507983 */ /* 0x000f260000300a00 */
[----:B------:R1:W-:Y:S01]  /*63e80*/  LDGSTS.E [R3+0x22e00], [R68.64], P0 ;  /* 0x22e0000044037fae */ /* 0x0003e20008121844 */
[----:B------:R-:W4:Y:S01]  /*63e90*/  LDL.LU.64 R82, [R1+0x2f18] ;  /* 0x002f180001527983 */ /* 0x000f220000300a00 */
[-C--:B--2---:R-:W-:Y:S02]  /*63ea0*/  IADD3 R86, P1, R86, R182.reuse, RZ ;  /* 0x000000b656567210 */ /* 0x084fe40007f3e0ff */
[----:B---3--:R-:W-:-:S03]  /*63eb0*/  IADD3 R84, P2, R84, R182, RZ ;  /* 0x000000b654547210 */ /* 0x008fc60007f5e0ff */
[----:B------:R-:W-:Y:S02]  /*63ec0*/  IMAD.X R87, R87, 0x1, R2, P1 ;  /* 0x0000000157577824 */ /* 0x000fe400008e0602 */
[----:B-1----:R-:W-:Y:S02]  /*63ed0*/  IMAD.MOV.U32 R68, RZ, RZ, R86 ;  /* 0x000000ffff447224 */ /* 0x002fe400078e0056 */
[----:B----4-:R-:W-:Y:S02]  /*63ee0*/  IMAD.X R85, R85, 0x1, R2, P2 ;  /* 0x0000000155557824 */ /* 0x010fe400010e0602 */
[----:B------:R-:W-:Y:S01]  /*63ef0*/  IMAD.MOV.U32 R69, RZ, RZ, R87 ;  /* 0x000000ffff457224 */ /* 0x000fe200078e0057 */
[----:B------:R-:W-:Y:S01]  /*63f00*/  STL [R1+0x34d8], R86 ;  /* 0x0034d85601007387 */ /* 0x000fe20000100800 */
[----:B------:R-:W-:Y:S02]  /*63f10*/  STL [R1+0x34d0], R87 ;  /* 0x0034d05701007387 */ /* 0x000fe40000100800 */
[----:B------:R-:W-:Y:S02]  /*63f20*/  STL [R1+0x34d4], R84 ;  /* 0x0034d45401007387 */ /* 0x000fe40000100800 */
[----:B------:R1:W-:Y:S01]  /*63f30*/  STL [R1+0x34cc], R85 ;  /* 0x0034cc5501007387 */ /* 0x0003e20000100800 */
[----:B------:R2:W-:Y:S01]  /*63f40*/  LDGSTS.E [R3+0x23200], [R68.64], P0 ;  /* 0x2320000044037fae */ /* 0x0005e20008121844 */
[----:B------:R-:W-:Y:S01]  /*63f50*/  IADD3 R90, P1, R90, R182, RZ ;  /* 0x000000b65a5a7210 */ /* 0x000fe20007f3e0ff */
[----:B--2---:R-:W-:-:S02]  /*63f60*/  IMAD.MOV.U32 R68, RZ, RZ, R84 ;  /* 0x000000ffff447224 */ /* 0x004fc400078e0054 */
[----:B------:R-:W-:Y:S02]  /*63f70*/  IMAD.MOV.U32 R69, RZ, RZ, R85 ;  /* 0x000000ffff457224 */ /* 0x000fe400078e0055 */
[----:B-1----:R-:W2:Y:S01]  /*63f80*/  LDL.LU.64 R84, [R1+0x2f10] ;  /* 0x002f100001547983 */ /* 0x002ea20000300a00 */
[----:B------:R-:W3:Y:S02]  /*63f90*/  LDL.LU.64 R86, [R1+0x2f08] ;  /* 0x002f080001567983 */ /* 0x000ee40000300a00 */
[----:B------:R-:W4:Y:S01]  /*63fa0*/  LDL.LU.64 R88, [R1+0x2f00] ;  /* 0x002f000001587983 */ /* 0x000f220000300a00 */
[----:B------:R-:W-:Y:S01]  /*63fb0*/  IADD3 R92, P2, R92, R182, RZ ;  /* 0x000000b65c5c7210 */ /* 0x000fe20007f5e0ff */
[----:B------:R-:W-:Y:S04]  /*63fc0*/  STL [R1+0x34c8], R90 ;  /* 0x0034c85a01007387 */ /* 0x000fe80000100800 */
[----:B------:R1:W-:Y:S01]  /*63fd0*/  LDGSTS.E [R3+0x23600], [R68.64], P0 ;  /* 0x2360000044037fae */ /* 0x0003e20008121844 */
[----:B------:R-:W-:-:S02]  /*63fe0*/  IMAD.X R91, R91, 0x1, R2, P1 ;  /* 0x000000015b5b7824 */ /* 0x000fc400008e0602 */
[----:B-1----:R-:W-:Y:S02]  /*63ff0*/  IMAD.MOV.U32 R68, RZ, RZ, R90 ;  /* 0x000000ffff447224 */ /* 0x002fe400078e005a */
[----:B------:R-:W-:Y:S02]  /*64000*/  IMAD.X R93, R93, 0x1, R2, P2 ;  /* 0x000000015d5d7824 */ /* 0x000fe400010e0602 */
[----:B------:R-:W-:Y:S01]  /*64010*/  IMAD.MOV.U32 R69, RZ, RZ, R91 ;  /* 0x000000ffff457224 */ /* 0x000fe200078e005b */
[----:B------:R1:W-:Y:S01]  /*64020*/  STL [R1+0x34c0], R91 ;  /* 0x0034c05b01007387 */ /* 0x0003e20000100800 */
[----:B------:R-:W-:Y:S03]  /*64030*/  STL [R1+0x34c4], R92 ;  /* 0x0034c45c01007387 */ /* 0x000fe60000100800 */
[----:B------:R1:W-:Y:S04]  /*64040*/  LDGSTS.E [R3+0x23a00], [R68.64], P0 ;  /* 0x23a0000044037fae */ /* 0x0003e80008121844 */
[----:B-1----:R-:W4:Y:S01]  /*64050*/  LDL.LU.64 R90, [R1+0x2ef8] ;  /* 0x002ef800015a7983 */ /* 0x002f220000300a00 */
[----:B------:R1:W-:Y:S02]  /*64060*/  STL [R1+0x34bc], R93 ;  /* 0x0034bc5d01007387 */ /* 0x0003e40000100800 */
[----:B------:R-:W-:-:S02]  /*64070*/  IMAD.MOV.U32 R68, RZ, RZ, R92 ;  /* 0x000000ffff447224 */ /* 0x000fc400078e005c */
[----:B------:R-:W-:Y:S02]  /*64080*/  IMAD.MOV.U32 R69, RZ, RZ, R93 ;  /* 0x000000ffff457224 */ /* 0x000fe400078e005d */
[----:B-1----:R-:W4:Y:S01]  /*64090*/  LDL.LU.64 R92, [R1+0x2ef0] ;  /* 0x002ef000015c7983 */ /* 0x002f220000300a00 */
[----:B------:R-:W4:Y:S02]  /*640a0*/  LDL.LU.64 R94, [R1+0x2ee8] ;  /* 0x002ee800015e7983 */ /* 0x000f240000300a00 */
[----:B------:R-:W4:Y:S02]  /*640b0*/  LDL.LU.64 R96, [R1+0x2ee0] ;  /* 0x002ee00001607983 */ /* 0x000f240000300a00 */
[----:B------:R-:W4:Y:S01]  /*640c0*/  LDL.LU.64 R98, [R1+0x2ed8] ;  /* 0x002ed80001627983 */ /* 0x000f220000300a00 */
[----:B------:R-:W4:Y:S01]  /*640d0*/  LDL.LU.64 R100, [R1+0x2ed0] ;  /* 0x002ed00001647983 */ /* 0x000f220000300a00 */
        /* <DEDUP_REMOVED lines=33> */
[----:B------:R-:W4:Y:S01]  /*642f0*/  LDL.LU.64 R186, [R1+0x2dc0] ;  /* 0x002dc00001ba7983 */ /* 0x000f220000300a00 */
[----:B------:R1:W-:Y:S02]  /*64300*/  LDGSTS.E [R3+0x23e00], [R68.64], P0 ;  /* 0x23e0000044037fae */ /* 0x0003e40008121844 */
[----:B-1----:R-:W-:-:S05]  /*64310*/  IADD3 R69, P1, R70, R182, RZ ;  /* 0x000000b646457210 */ /* 0x002fca0007f3e0ff */
        /* <DEDUP_REMOVED lines=9> */
[----:B--2---:R-:W-:-:S05]  /*643b0*/  IADD3 R83, P1, R84, R182, RZ ;  /* 0x000000b654537210 */ /* 0x004fca0007f3e0ff */
[----:B------:R-:W-:Y:S01]  /*643c0*/  IMAD.X R82, R85, 0x1, R2, P1 ;  /* 0x0000000155527824 */ /* 0x000fe200008e0602 */
[----:B---3--:R-:W-:-:S05]  /*643d0*/  IADD3 R85, P1, R86, R182, RZ ;  /* 0x000000b656557210 */ /* 0x008fca0007f3e0ff */
[----:B------:R-:W-:Y:S01]  /*643e0*/  IMAD.X R84, R87, 0x1, R2, P1 ;  /* 0x0000000157547824 */ /* 0x000fe200008e0602 */
        /* <DEDUP_REMOVED lines=74> */
[----:B------:R-:W-:Y:S02]  /*64890*/  LOP3.LUT R70, R71, R70, RZ, 0x3c, !PT ;  /* 0x0000004647467212 */ /* 0x000fe400078e3cff */
[----:B------:R-:W-:Y:S02]  /*648a0*/  LOP3.LUT R83, R83, R82, RZ, 0x3c, !PT ;  /* 0x0000005253537212 */ /* 0x000fe400078e3cff */
[----:B------:R-:W-:Y:S02]  /*648b0*/  IADD3 R171, P1, R172, R182, RZ ;  /* 0x000000b6acab7210 */ /* 0x000fe40007f3e0ff */
        /* <DEDUP_REMOVED lines=12> */
[----:B------:R-:W-:Y:S01]  /*64980*/  LOP3.LUT R93, R93, R92, RZ, 0x3c, !PT ;  /* 0x0000005c5d5d7212 */ /* 0x000fe200078e3cff */
[----:B------:R-:W-:Y:S01]  /*64990*/  IMAD.X R170, R173, 0x1, R2, P1 ;  /* 0x00000001adaa7824 */ /* 0x000fe200008e0602 */
[----:B------:R-:W-:-:S02]  /*649a0*/  LOP3.LUT R79, R79, R78, RZ, 0x3c, !PT ;  /* 0x0000004e4f4f7212 */ /* 0x000fc400078e3cff */
[----:B------:R-:W-:Y:S02]  /*649b0*/  LOP3.LUT R86, R87, R86, RZ, 0x3c, !PT ;  /* 0x0000005657567212 */ /* 0x000fe400078e3cff */
[----:B------:R-:W-:Y:S02]  /*649c0*/  LOP3.LUT R95, R95, R94, RZ, 0x3c, !PT ;  /* 0x0000005e5f5f7212 */ /* 0x000fe400078e3cff */
[----:B------:R-:W-:Y:S02]  /*649d0*/  IADD3 R173, P1, R174, R182, RZ ;  /* 0x000000b6aead7210 */ /* 0x000fe40007f3e0ff */
[----:B------:R-:W-:Y:S02]  /*649e0*/  LOP3.LUT R81, R81, R80, RZ, 0x3c, !PT ;  /* 0x0000005051517212 */ /* 0x000fe400078e3cff */
[----:B------:R-:W-:Y:S02]  /*649f0*/  LOP3.LUT R88, R89, R88, RZ, 0x3c, !PT ;  /* 0x0000005859587212 */ /* 0x000fe400078e3cff */
[----:B------:R-:W-:Y:S01]  /*64a00*/  LOP3.LUT R97, R97, R96, RZ, 0x3c, !PT ;  /* 0x0000006061617212 */ /* 0x000fe200078e3cff */
[----:B------:R1:W-:Y:S01]  /*64a10*/  STL.64 [R1+0x2f38], R68 ;  /* 0x002f384401007387 */ /* 0x0003e20000100a00 */
[----:B------:R-:W-:-:S02]  /*64a20*/  LOP3.LUT R83, R83, R82, RZ, 0x3c, !PT ;  /* 0x0000005253537212 */ /* 0x000fc400078e3cff */
[----:B------:R-:W-:Y:S02]  /*64a30*/  LOP3.LUT R90, R91, R90, RZ, 0x3c, !PT ;  /* 0x0000005a5b5a7212 */ /* 0x000fe400078e3cff */
[----:B------:R-:W-:Y:S01]  /*64a40*/  LOP3.LUT R99, R99, R98, RZ, 0x3c, !PT ;  /* 0x0000006263637212 */ /* 0x000fe200078e3cff */
[----:B------:R2:W-:Y:S01]  /*64a50*/  STL.64 [R1+0x2f30], R70 ;  /* 0x002f304601007387 */ /* 0x0005e20000100a00 */
        /* <DEDUP_REMOVED lines=11> */
[----:B------:R-:W-:Y:S01]  /*64b10*/  IMAD.X R172, R175, 0x1, R2, P1 ;  /* 0x00000001afac7824 */ /* 0x000fe200008e0602 */
[----:B------:R2:W-:Y:S01]  /*64b20*/  STL.64 [R1+0x2f18], R80 ;  /* 0x002f185001007387 */ /* 0x0005e20000100a00 */
[----:B------:R-:W-:-:S02]  /*64b30*/  LOP3.LUT R91, R91, R90, RZ, 0x3c, !PT ;  /* 0x0000005a5b5b7212 */ /* 0x000fc400078e3cff */
[----:B------:R-:W-:Y:S02]  /*64b40*/  LOP3.LUT R98, R99, R98, RZ, 0x3c, !PT ;  /* 0x0000006263627212 */ /* 0x000fe400078e3cff */
[----:B------:R-:W-:Y:S02]  /*64b50*/  LOP3.LUT R107, R107, R106, RZ, 0x3c, !PT ;  /* 0x0000006a6b6b7212 */ /* 0x000fe400078e3cff */
[----:B------:R-:W-:Y:S01]  /*64b60*/  IADD3 R175, P1, R176, R182, RZ ;  /* 0x000000b6b0af7210 */ /* 0x000fe20007f3e0ff */
[----:B------:R2:W-:Y:S01]  /*64b70*/  STL.64 [R1+0x2f10], R82 ;  /* 0x002f105201007387 */ /* 0x0005e20000100a00 */
[----:B------:R-:W-:Y:S02]  /*64b80*/  LOP3.LUT R93, R93, R92, RZ, 0x3c, !PT ;  /* 0x0000005c5d5d7212 */ /* 0x000fe400078e3cff */
[----:B------:R-:W-:Y:S02]  /*64b90*/  LOP3.LUT R100, R101, R100, RZ, 0x3c, !PT ;  /* 0x0000006465647212 */ /* 0x000fe400078e3cff */
[----:B------:R-:W-:Y:S01]  /*64ba0*/  LOP3.LUT R109, R109, R108, RZ, 0x3c, !PT ;  /* 0x0000006c6d6d7212 */ /* 0x000fe200078e3cff */
[----:B------:R1:W-:Y:S04]  /*64bb0*/  LDGSTS.E [R3+0x24200], [R68.64], P0 ;  /* 0x2420000044037fae */ /* 0x0003e80008121844 */
[----:B------:R2:W-:Y:S01]  /*64bc0*/  STL.64 [R1+0x2f08], R84 ;  /* 0x002f085401007387 */ /* 0x0005e20000100a00 */
[----:B------:R-:W-:-:S02]  /*64bd0*/  LOP3.LUT R95, R95, R94, RZ, 0x3c, !PT ;  /* 0x0000005e5f5f7212 */ /* 0x000fc400078e3cff */
[----:B------:R-:W-:Y:S02]  /*64be0*/  LOP3.LUT R102, R103, R102, RZ, 0x3c, !PT ;  /* 0x0000006667667212 */ /* 0x000fe400078e3cff */
[----:B------:R-:W-:Y:S01]  /*64bf0*/  LOP3.LUT R111, R111, R110, RZ, 0x3c, !PT ;  /* 0x0000006e6f6f7212 */ /* 0x000fe200078e3cff */
[----:B------:R2:W-:Y:S04]  /*64c00*/  LDGSTS.E [R3+0x24600], [R70.64], P0 ;  /* 0x2460000046037fae */ /* 0x0005e80008121844 */
[----:B------:R2:W-:Y:S01]  /*64c10*/  STL.64 [R1+0x2f00], R86 ;  /* 0x002f005601007387 */ /* 0x0005e20000100a00 */
[----:B------:R-:W-:Y:S02]  /*64c20*/  LOP3.LUT R97, R97, R96, RZ, 0x3c, !PT ;  /* 0x0000006061617212 */ /* 0x000fe400078e3cff */
[----:B------:R-:W-:-:S02]  /*64c30*/  LOP3.LUT R104, R105, R104, RZ, 0x3c, !PT ;  /* 0x0000006869687212 */ /* 0x000fc400078e3cff */
[----:B------:R-:W-:Y:S01]  /*64c40*/  LOP3.LUT R113, R113, R112, RZ, 0x3c, !PT ;  /* 0x0000007071717212 */ /* 0x000fe200078e3cff */
[----:B------:R2:W-:Y:S04]  /*64c50*/  LDGSTS.E [R3+0x24a00], [R76.64], P0 ;  /* 0x24a000004c037fae */ /* 0x0005e80008121844 */
        /* <DEDUP_REMOVED lines=9> */
[----:B------:R2:W-:Y:S01]  /*64cf0*/  LDGSTS.E [R3+0x25200], [R80.64], P0 ;  /* 0x2520000050037fae */ /* 0x0005e20008121844 */
[----:B------:R-:W-:-:S03]  /*64d00*/  IMAD.X R174, R177, 0x1, R2, P1 ;  /* 0x00000001b1ae7824 */ /* 0x000fc600008e0602 */
[----:B------:R2:W-:Y:S01]  /*64d10*/  STL.64 [R1+0x2ee8], R92 ;  /* 0x002ee85c01007387 */ /* 0x0005e20000100a00 */
[----:B------:R-:W-:Y:S02]  /*64d20*/  LOP3.LUT R103, R103, R102, RZ, 0x3c, !PT ;  /* 0x0000006667677212 */ /* 0x000fe400078e3cff */
[----:B------:R-:W-:Y:S02]  /*64d30*/  LOP3.LUT R110, R111, R110, RZ, 0x3c, !PT ;  /* 0x0000006e6f6e7212 */ /* 0x000fe400078e3cff */
[----:B------:R-:W-:Y:S01]  /*64d40*/  LOP3.LUT R119, R119, R118, RZ, 0x3c, !PT ;  /* 0x0000007677777212 */ /* 0x000fe200078e3cff */
[----:B------:R2:W-:Y:S01]  /*64d50*/  LDGSTS.E [R3+0x25600], [R82.64], P0 ;  /* 0x2560000052037fae */ /* 0x0005e20008121844 */
[----:B------:R-:W-:-:S03]  /*64d60*/  IADD3 R177, P1, R178, R182, RZ ;  /* 0x000000b6b2b17210 */ /* 0x000fc60007f3e0ff */
        /* <DEDUP_REMOVED lines=115> */
[----:B------:R-:W-:Y:S01]  /*654a0*/  IMAD.MOV.U32 R241, RZ, RZ, 0x1f ;  /* 0x0000001ffff17424 */ /* 0x000fe200078e00ff */
[----:B------:R-:W-:Y:S02]  /*654b0*/  IADD3 R183, P1, R186, R182, RZ ;  /* 0x000000b6bab77210 */ /* 0x000fe40007f3e0ff */
[----:B------:R2:W-:Y:S01]  /*654c0*/  STL.64 [R1+0x2e30], R138 ;  /* 0x002e308a01007387 */ /* 0x0005e20000100a00 */
[----:B------:R-:W-:Y:S02]  /*654d0*/  LOP3.LUT R165, R165, R164, RZ, 0x3c, !PT ;  /* 0x000000a4a5a57212 */ /* 0x000fe400078e3cff */
[----:B------:R-:W-:-:S02]  /*654e0*/  LOP3.LUT R172, R173, R172, RZ, 0x3c, !PT ;  /* 0x000000acadac7212 */ /* 0x000fc400078e3cff */
[----:B------:R-:W-:Y:S01]  /*654f0*/  LOP3.LUT R181, R181, R180, RZ, 0x3c, !PT ;  /* 0x000000b4b5b57212 */ /* 0x000fe200078e3cff */
[----:B------:R2:W-:Y:S04]  /*65500*/  LDGSTS.E [R3+0x2b200], [R128.64], P0 ;  /* 0x2b20000080037fae */ /* 0x0005e80008121844 */
[----:B------:R2:W-:Y:S01]  /*65510*/  STL.64 [R1+0x2e28], R140 ;  /* 0x002e288c01007387 */ /* 0x0005e20000100a00 */
[----:B------:R-:W-:Y:S02]  /*65520*/  LOP3.LUT R167, R167, R166, RZ, 0x3c, !PT ;  /* 0x000000a6a7a77212 */ /* 0x000fe400078e3cff */
[----:B------:R-:W-:Y:S01]  /*65530*/  LOP3.LUT R174, R175, R174, RZ, 0x3c, !PT ;  /* 0x000000aeafae7212 */ /* 0x000fe200078e3cff */
[----:B------:R2:W-:Y:S01]  /*65540*/  LDGSTS.E [R3+0x2b600], [R130.64], P0 ;  /* 0x2b60000082037fae */ /* 0x0005e20008121844 */
[----:B------:R2:W-:Y:S01]  /*65550*/  STL.64 [R1+0x2e20], R142 ;  /* 0x002e208e01007387 */ /* 0x0005e20000100a00 */
[----:B------:R-:W-:-:S02]  /*65560*/  LOP3.LUT R169, R169, R168, RZ, 0x3c, !PT ;  /* 0x000000a8a9a97212 */ /* 0x000fc400078e3cff */
[----:B------:R-:W-:Y:S01]  /*65570*/  LOP3.LUT R176, R177, R176, RZ, 0x3c, !PT ;  /* 0x000000b0b1b07212 */ /* 0x000fe200078e3cff */
[----:B------:R2:W-:Y:S01]  /*65580*/  LDGSTS.E [R3+0x2ba00], [R132.64], P0 ;  /* 0x2ba0000084037fae */ /* 0x0005e20008121844 */
[----:B------:R2:W-:Y:S01]  /*65590*/  STL.64 [R1+0x2e18], R160 ;  /* 0x002e18a001007387 */ /* 0x0005e20000100a00 */
[----:B------:R-:W-:Y:S02]  /*655a0*/  LOP3.LUT R171, R171, R170, RZ, 0x3c, !PT ;  /* 0x000000aaabab7212 */ /* 0x000fe400078e3cff */
[----:B------:R-:W-:Y:S01]  /*655b0*/  LOP3.LUT R178, R179, R178, RZ, 0x3c, !PT ;  /* 0x000000b2b3b27212 */ /* 0x000fe200078e3cff */
[----:B------:R2:W-:Y:S04]  /*655c0*/  LDGSTS.E [R3+0x2be00], [R134.64], P0 ;  /* 0x2be0000086037fae */ /* 0x0005e80008121844 */
[----:B------:R2:W-:Y:S01]  /*655d0*/  STL.64 [R1+0x2e10], R162 ;  /* 0x002e10a201007387 */ /* 0x0005e20000100a00 */
[----:B------:R-:W-:-:S02]  /*655e0*/  LOP3.LUT R173, R173, R172, RZ, 0x3c, !PT ;  /* 0x000000acadad7212 */ /* 0x000fc400078e3cff */
[----:B------:R-:W-:Y:S01]  /*655f0*/  LOP3.LUT R180, R181, R180, RZ, 0x3c, !PT ;  /* 0x000000b4b5b47212 */ /* 0x000fe200078e3cff */
[----:B------:R2:W-:Y:S01]  /*65600*/  LDGSTS.E [R3+0x2c200], [R136.64], P0 ;  /* 0x2c20000088037fae */ /* 0x0005e20008121844 */
[----:B------:R-:W-:Y:S01]  /*65610*/  IADD3 R241, R241, c[0x0][0x180], RZ ;  /* 0x00006000f1f17a10 */ /* 0x000fe20007ffe0ff */
[----:B------:R-:W-:Y:S01]  /*65620*/  IMAD.X R182, R187, 0x1, R2, P1 ;  /* 0x00000001bbb67824 */ /* 0x000fe200008e0602 */
[----:B------:R2:W-:Y:S01]  /*65630*/  STL.64 [R1+0x2e08], R164 ;  /* 0x002e08a401007387 */ /* 0x0005e20000100a00 */
[----:B------:R-:W-:-:S03]  /*65640*/  LOP3.LUT R175, R175, R174, RZ, 0x3c, !PT ;  /* 0x000000aeafaf7212 */ /* 0x000fc600078e3cff */
[----:B------:R2:W-:Y:S01]  /*65650*/  LDGSTS.E [R3+0x2c600], [R138.64], P0 ;  /* 0x2c6000008a037fae */ /* 0x0005e20008121844 */
[----:B------:R2:W-:Y:S01]  /*65660*/  STL.64 [R1+0x2e00], R166 ;  /* 0x002e00a601007387 */ /* 0x0005e20000100a00 */
[----:B------:R-:W-:Y:S01]  /*65670*/  LOP3.LUT R177, R177, R176, RZ, 0x3c, !PT ;  /* 0x000000b0b1b17212 */ /* 0x000fe200078e3cff */
[----:B------:R2:W-:Y:S01]  /*65680*/  LDGSTS.E [R3+0x2ca00], [R140.64], P0 ;  /* 0x2ca000008c037fae */ /* 0x0005e20008121844 */
[----:B------:R2:W-:Y:S01]  /*65690*/  STL.64 [R1+0x2df8], R168 ;  /* 0x002df8a801007387 */ /* 0x0005e20000100a00 */
[----:B------:R-:W-:-:S03]  /*656a0*/  LOP3.LUT R179, R179, R178, RZ, 0x3c, !PT ;  /* 0x000000b2b3b37212 */ /* 0x000fc600078e3cff */
[----:B------:R2:W-:Y:S01]  /*656b0*/  LDGSTS.E [R3+0x2ce00], [R142.64], P0 ;  /* 0x2ce000008e037fae */ /* 0x0005e20008121844 */
[----:B------:R2:W-:Y:S01]  /*656c0*/  STL.64 [R1+0x2df0], R170 ;  /* 0x002df0aa01007387 */ /* 0x0005e20000100a00 */
[----:B------:R-:W-:Y:S01]  /*656d0*/  LOP3.LUT R181, R181, R180, RZ, 0x3c, !PT ;  /* 0x000000b4b5b57212 */ /* 0x000fe200078e3cff */
[----:B------:R2:W-:Y:S01]  /*656e0*/  LDGSTS.E [R3+0x2d200], [R160.64], P0 ;  /* 0x2d200000a0037fae */ /* 0x0005e20008121844 */
[----:B-1----:R-:W-:Y:S01]  /*656f0*/  SHF.R.S32.HI R68, RZ, 0x1f, R241 ;  /* 0x0000001fff447819 */ /* 0x002fe200000114f1 */
[----:B------:R2:W-:Y:S01]  /*65700*/  STL.64 [R1+0x2de8], R172 ;  /* 0x002de8ac01007387 */ /* 0x0005e20000100a00 */
[----:B------:R-:W-:Y:S02]  /*65710*/  IMAD.MOV.U32 R186, RZ, RZ, R183 ;  /* 0x000000ffffba7224 */ /* 0x000fe400078e00b7 */
[----:B------:R-:W-:Y:S01]  /*65720*/  IMAD.MOV.U32 R187, RZ, RZ, R182 ;  /* 0x000000ffffbb7224 */ /* 0x000fe200078e00b6 */
[----:B------:R2:W-:Y:S01]  /*65730*/  LDGSTS.E [R3+0x2d600], [R162.64], P0 ;  /* 0x2d600000a2037fae */ /* 0x0005e20008121844 */
[----:B------:R2:W-:Y:S02]  /*65740*/  STL.64 [R1+0x2de0], R174 ;  /* 0x002de0ae01007387 */ /* 0x0005e40000100a00 */
[----:B------:R2:W-:Y:S01]  /*65750*/  LDGSTS.E [R3+0x2da00], [R164.64], P0 ;  /* 0x2da00000a4037fae */ /* 0x0005e20008121844 */
[----:B------:R-:W-:Y:S01]  /*65760*/  IADD3 R184, R184, 0x1, RZ ;  /* 0x00000001b8b87810 */ /* 0x000fe20007ffe0ff */
[----:B------:R2:W-:Y:S04]  /*65770*/  STL.64 [R1+0x2dd8], R176 ;  /* 0x002dd8b001007387 */ /* 0x0005e80000100a00 */
[----:B------:R2:W-:Y:S01]  /*65780*/  LDGSTS.E [R3+0x2de00], [R166.64], P0 ;  /* 0x2de00000a6037fae */ /* 0x0005e20008121844 */
[----:B------:R2:W-:Y:S02]  /*65790*/  STL.64 [R1+0x2dd0], R178 ;  /* 0x002dd0b201007387 */ /* 0x0005e40000100a00 */
[----:B------:R2:W-:Y:S01]  /*657a0*/  LDGSTS.E [R3+0x2e200], [R168.64], P0 ;  /* 0x2e200000a8037fae */ /* 0x0005e20008121844 */
[----:B------:R-:W-:Y:S01]  /*657b0*/  LEA.HI R68, R68, R241, RZ, 0x5 ;  /* 0x000000f144447211 */ /* 0x000fe200078f28ff */
[----:B------:R2:W-:Y:S04]  /*657c0*/  STL.64 [R1+0x2dc8], R180 ;  /* 0x002dc8b401007387 */ /* 0x0005e80000100a00 */
[----:B------:R2:W-:Y:S01]  /*657d0*/  LDGSTS.E [R3+0x2e600], [R170.64], P0 ;  /* 0x2e600000aa037fae */ /* 0x0005e20008121844 */
[----:B------:R2:W-:Y:S02]  /*657e0*/  STL.64 [R1+0x2dc0], R186 ;  /* 0x002dc0ba01007387 */ /* 0x0005e40000100a00 */
[----:B------:R2:W-:Y:S02]  /*657f0*/  LDGSTS.E [R3+0x2ea00], [R172.64], P0 ;  /* 0x2ea00000ac037fae */ /* 0x0005e40008121844 */
[----:B------:R2:W-:Y:S01]  /*65800*/  LDGSTS.E [R3+0x2ee00], [R174.64], P0 ;  /* 0x2ee00000ae037fae */ /* 0x0005e20008121844 */
[----:B------:R2:W-:Y:S04]  /*65810*/  STL [R1+0x2dbc], R184 ;  /* 0x002dbcb801007387 */ /* 0x0005e80000100800 */
[----:B------:R2:W-:Y:S01]  /*65820*/  LDGSTS.E [R3+0x2f200], [R176.64], P0 ;  /* 0x2f200000b0037fae */ /* 0x0005e20008121844 */
[----:B------:R-:W-:Y:S01]  /*65830*/  SHF.R.S32.HI R68, RZ, 0x5, R68 ;  /* 0x00000005ff447819 */ /* 0x000fe20000011444 */
[----:B------:R2:W-:Y:S02]  /*65840*/  LDGSTS.E [R3+0x2f600], [R178.64], P0 ;  /* 0x2f600000b2037fae */ /* 0x0005e40008121844 */
[----:B------:R2:W-:Y:S01]  /*65850*/  LDGSTS.E [R3+0x2fa00], [R180.64], P0 ;  /* 0x2fa00000b4037fae */ /* 0x0005e20008121844 */
[----:B------:R2:W-:Y:S01]  /*65860*/  LDGSTS.E [R3+0x2fe00], [R186.64], P0 ;  /* 0x2fe00000ba037fae */ /* 0x0005e20008121844 */
[----:B------:R-:W-:Y:S01]  /*65870*/  ISETP.NE.U32.AND P0, PT, R184, R68, PT ;  /* 0x00000044b800720c */ /* 0x000fe20003f05070 */
[----:B------:R-:W0:Y:S11]  /*65880*/  LDGDEPBAR ;  /* 0x00000000000079af */ /* 0x000e360000000000 */
[----:B------:R-:W-:Y:S01]  /*65890*/  @!UPT UIADD3 URZ, URZ, URZ, URZ ;  /* 0x0000003f3f3ff290 */ /* 0x000fe2000fffe03f */
[----:B--2---:R-:W-:Y:S01]  /*658a0*/  @!P0 CALL.REL.NOINC `(.L_x_1) ;  /* 0x0000001000008944 */ /* 0x004fe20003c00000 */
[----:B------:R-:W-:Y:S05]  /*658b0*/  BRA `(.L_x_2) ;  /* 0xfffbab7000007947 */ /* 0x000fea000383ffff */
.L_x_1:
[----:B------:R-:W2:Y:S01]  /*658c0*/  LDL.LU R68, [R1+0x35e4] ;  /* 0x0035e40001447983 */ /* 0x000ea20000300800 */
[----:B-----5:R-:W-:Y:S01]  /*658d0*/  IADD3 R2, R242, 0x2, RZ ;  /* 0x00000002f2027810 */ /* 0x020fe20007ffe0ff */
[----:B------:R-:W-:-:S04]  /*658e0*/  DEPBAR.LE SB0, 0x0 ;  /* 0x000080000000791a */ /* 0x000fc80000000000 */
[----:B------:R-:W3:Y:S04]  /*658f0*/  S2R R70, SR_TID.X ;  /* 0x0000000000467919 */ /* 0x000ee80000002100 */
[----:B------:R-:W-:Y:S01]  /*65900*/  BAR.SYNC.DEFER_BLOCKING 0x0 ;  /* 0x0000000000007b1d */ /* 0x000fe20000010000 */
[----:B------:R-:W-:-:S05]  /*65910*/  ISETP.GE.AND P0, PT, R2, c[0x0][0x17c], PT ;  /* 0x00005f0002007a0c */ /* 0x000fca0003f06270 */
[----:B------:R-:W4:Y:S04]  /*65920*/  LDL.LU R80, [R1+0x18e0] ;  /* 0x0018e00001507983 */ /* 0x000f280000300800 */
[----:B------:R-:W4:Y:S04]  /*65930*/  LDL.LU R81, [R1+0x18e4] ;  /* 0x0018e40001517983 */ /* 0x000f280000300800 */
[----:B------:R-:W4:Y:S04]  /*65940*/  LDL.LU R82, [R1+0x1740] ;  /* 0x0017400001527983 */ /* 0x000f280000300800 */
[----:B------:R-:W4:Y:S01]  /*65950*/  LDL.LU R83, [R1+0x1744] ;  /* 0x0017440001537983 */ /* 0x000f220000300800 */
[----:B-1-3--:R-:W-:-:S02]  /*65960*/  IMAD.SHL.U32 R0, R70, 0x200, RZ ;  /* 0x0000020046007824 */ /* 0x00afc400078e00ff */
[C---:B------:R-:W-:Y:S01]  /*65970*/  IMAD.SHL.U32 R3, R70.reuse, 0x4, RZ ;  /* 0x0000000446037824 */ /* 0x040fe200078e00ff */
[----:B------:R-:W3:Y:S01]  /*65980*/  LDL.LU R76, [R1+0x18e8] ;  /* 0x0018e800014c7983 */ /* 0x000ee20000300800 */
[----:B------:R-:W-:Y:S01]  /*65990*/  IMAD.SHL.U32 R69, R70, 0x40, RZ ;  /* 0x0000004046457824 */ /* 0x000fe200078e00ff */
[----:B------:R-:W-:Y:S02]  /*659a0*/  LOP3.LUT R0, R0, 0x3000, RZ, 0xc0, !PT ;  /* 0x0000300000007812 */ /* 0x000fe400078ec0ff */
[----:B------:R-:W3:Y:S02]  /*659b0*/  LDL.LU R77, [R1+0x18ec] ;  /* 0x0018ec00014d7983 */ /* 0x000ee40000300800 */
[----:B------:R-:W-:Y:S02]  /*659c0*/  LOP3.LUT R69, R69, 0x800, RZ, 0xc0, !PT ;  /* 0x0000080045457812 */ /* 0x000fe400078ec0ff */
[----:B------:R-:W3:Y:S04]  /*659d0*/  LDL.LU R78, [R1+0x1748] ;  /* 0x00174800014e7983 */ /* 0x000ee80000300800 */
[----:B------:R-:W3:Y:S01]  /*659e0*/  LDL.LU R79, [R1+0x174c] ;  /* 0x00174c00014f7983 */ /* 0x000ee20000300800 */
[----:B--2---:R-:W-:Y:S01]  /*659f0*/  LOP3.LUT R0, R0, 0x60, R68, 0xf8, !PT ;  /* 0x0000006000007812 */ /* 0x004fe200078ef844 */
[C---:B------:R-:W-:Y:S01]  /*65a00*/  IMAD.SHL.U32 R68, R70.reuse, 0x800, RZ ;  /* 0x0000080046447824 */ /* 0x040fe200078e00ff */
[----:B------:R-:W-:-:S02]  /*65a10*/  LOP3.LUT R70, R70, 0x7f, RZ, 0xc0, !PT ;  /* 0x0000007f46467812 */ /* 0x000fc400078ec0ff */
[----:B------:R-:W-:Y:S02]  /*65a20*/  LOP3.LUT R3, R0, 0x170, R3, 0x78, !PT ;  /* 0x0000017000037812 */ /* 0x000fe400078e7803 */
[----:B------:R-:W-:Y:S02]  /*65a30*/  IADD3 R0, R242, 0x1, RZ ;  /* 0x00000001f2007810 */ /* 0x000fe40007ffe0ff */
[----:B------:R-:W-:Y:S01]  /*65a40*/  LOP3.LUT R68, R68, 0x3000, RZ, 0xc0, !PT ;  /* 0x0000300044447812 */ /* 0x000fe200078ec0ff */
[----:B------:R-:W-:Y:S01]  /*65a50*/  IMAD.IADD R2, R69, 0x1, R3 ;  /* 0x0000000145027824 */ /* 0x000fe200078e0203 */
[----:B------:R-:W-:-:S03]  /*65a60*/  ISETP.GE.AND P1, PT, R0, c[0x0][0x17c], PT ;  /* 0x00005f0000007a0c */ /* 0x000fc60003f26270 */
[----:B------:R-:W-:Y:S02]  /*65a70*/  IMAD R0, R70, 0x10, R68 ;  /* 0x0000001046007824 */ /* 0x000fe400078e0244 */
        /* <DEDUP_REMOVED lines=11> */
[----:B----4-:R1:W-:Y:S04]  /*65b30*/  STS.128 [R2], R80 ;  /* 0x0000005002007388 */ /* 0x0103e80000000c00 */
[----:B------:R-:W4:Y:S04]  /*65b40*/  LDL.LU R87, [R1+0xec4] ;  /* 0x000ec40001577983 */ /* 0x000f280000300800 */
[----:B---3--:R3:W-:Y:S04]  /*65b50*/  STS.128 [R2+0x80], R76 ;  /* 0x0000804c02007388 */ /* 0x0087e80000000c00 */
[----:B-1----:R-:W4:Y:S04]  /*65b60*/  LDL.LU R80, [R1+0xed8] ;  /* 0x000ed80001507983 */ /* 0x002f280000300800 */
[----:B------:R-:W4:Y:S04]  /*65b70*/  LDL.LU R81, [R1+0xedc] ;  /* 0x000edc0001517983 */ /* 0x000f280000300800 */
[----:B------:R-:W4:Y:S04]  /*65b80*/  LDL.LU R82, [R1+0xec8] ;  /* 0x000ec80001527983 */ /* 0x000f280000300800 */
[----:B------:R-:W4:Y:S04]  /*65b90*/  LDL.LU R83, [R1+0xecc] ;  /* 0x000ecc0001537983 */ /* 0x000f280000300800 */
[----:B---3--:R-:W3:Y:S04]  /*65ba0*/  LDL.LU R76, [R1+0xc50] ;  /* 0x000c5000014c7983 */ /* 0x008ee80000300800 */
[----:B------:R-:W3:Y:S04]  /*65bb0*/  LDL.LU R77, [R1+0xc54] ;  /* 0x000c5400014d7983 */ /* 0x000ee80000300800 */
[----:B------:R-:W3:Y:S04]  /*65bc0*/  LDL.LU R78, [R1+0xc30] ;  /* 0x000c3000014e7983 */ /* 0x000ee80000300800 */
[----:B------:R-:W3:Y:S04]  /*65bd0*/  LDL.LU R79, [R1+0xc34] ;  /* 0x000c3400014f7983 */ /* 0x000ee80000300800 */
[----:B--2---:R1:W-:Y:S04]  /*65be0*/  STS.128 [R2+0x200], R68 ;  /* 0x0002004402007388 */ /* 0x0043e80000000c00 */
[----:B-1----:R-:W2:Y:S04]  /*65bf0*/  LDL.LU R68, [R1+0xc58] ;  /* 0x000c580001447983 */ /* 0x002ea80000300800 */
[----:B------:R-:W2:Y:S04]  /*65c00*/  LDL.LU R69, [R1+0xc5c] ;  /* 0x000c5c0001457983 */ /* 0x000ea80000300800 */
[----:B------:R-:W2:Y:S04]  /*65c10*/  LDL.LU R70, [R1+0xc38] ;  /* 0x000c380001467983 */ /* 0x000ea80000300800 */
[----:B------:R-:W2:Y:S04]  /*65c20*/  LDL.LU R71, [R1+0xc3c] ;  /* 0x000c3c0001477983 */ /* 0x000ea80000300800 */
[----:B----4-:R1:W-:Y:S04]  /*65c30*/  STS.128 [R2+0x480], R80 ;  /* 0x0004805002007388 */ /* 0x0103e80000000c00 */
[----:B-1----:R1:W5:Y:S04]  /*65c40*/  LDL.LU R80, [R1+0xb40] ;  /* 0x000b400001507983 */ /* 0x0023680000300800 */
[----:B------:R1:W5:Y:S04]  /*65c50*/  LDL.LU R81, [R1+0xb44] ;  /* 0x000b440001517983 */ /* 0x0003680000300800 */
[----:B------:R1:W5:Y:S04]  /*65c60*/  LDL.LU R82, [R1+0xa30] ;  /* 0x000a300001527983 */ /* 0x0003680000300800 */
[----:B---3--:R3:W-:Y:S04]  /*65c70*/  STS.128 [R2+0x600], R76 ;  /* 0x0006004c02007388 */ /* 0x0087e80000000c00 */
[----:B------:R1:W5:Y:S04]  /*65c80*/  LDL.LU R83, [R1+0xa34] ;  /* 0x000a340001537983 */ /* 0x0003680000300800 */
[----:B---3--:R1:W5:Y:S04]  /*65c90*/  LDL.LU R76, [R1+0xb48] ;  /* 0x000b4800014c7983 */ /* 0x0083680000300800 */
[----:B------:R1:W5:Y:S04]  /*65ca0*/  LDL.LU R77, [R1+0xb4c] ;  /* 0x000b4c00014d7983 */ /* 0x0003680000300800 */
[----:B------:R1:W5:Y:S04]  /*65cb0*/  LDL.LU R78, [R1+0xa38] ;  /* 0x000a3800014e7983 */ /* 0x0003680000300800 */
[----:B------:R1:W5:Y:S04]  /*65cc0*/  LDL.LU R79, [R1+0xa3c] ;  /* 0x000a3c00014f7983 */ /* 0x0003680000300800 */
[----:B--2---:R2:W-:Y:S04]  /*65cd0*/  STS.128 [R2+0x680], R68 ;  /* 0x0006804402007388 */ /* 0x0045e80000000c00 */
[----:B--2---:R1:W5:Y:S04]  /*65ce0*/  LDL.LU R68, [R1+0x940] ;  /* 0x0009400001447983 */ /* 0x0043680000300800 */
[----:B------:R1:W5:Y:S04]  /*65cf0*/  LDL.LU R69, [R1+0x944] ;  /* 0x0009440001457983 */ /* 0x0003680000300800 */
[----:B------:R1:W5:Y:S04]  /*65d00*/  LDL.LU R70, [R1+0x930] ;  /* 0x0009300001467983 */ /* 0x0003680000300800 */
[----:B------:R1:W5:Y:S04]  /*65d10*/  LDL.LU R71, [R1+0x934] ;  /* 0x0009340001477983 */ /* 0x0003680000300800 */
[----:B------:R1:W-:Y:S04]  /*65d20*/  STS.128 [R2+0x280], R88 ;  /* 0x0002805802007388 */ /* 0x0003e80000000c00 */
[----:B------:R1:W-:Y:S02]  /*65d30*/  STS.128 [R2+0x400], R84 ;  /* 0x0004005402007388 */ /* 0x0003e40000000c00 */
[----:B------:R-:W-:Y:S01]  /*65d40*/  BAR.SYNC.DEFER_BLOCKING 0x0 ;  /* 0x0000000000007b1d */ /* 0x000fe20000010000 */
[----:B------:R-:W-:-:S02]  /*65d50*/  LOP3.LUT R3, R0, 0x20, RZ, 0x3c, !PT ;  /* 0x0000002000037812 */ /* 0x000fc400078e3cff */
[C---:B------:R-:W-:Y:S02]  /*65d60*/  LOP3.LUT R241, R0.reuse, 0x40, RZ, 0x3c, !PT ;  /* 0x0000004000f17812 */ /* 0x040fe400078e3cff */
[----:B------:R-:W-:Y:S01]  /*65d70*/  LOP3.LUT R240, R0, 0x60, RZ, 0x3c, !PT ;  /* 0x0000006000f07812 */ /* 0x000fe200078e3cff */
[----:B-1----:R-:W1:Y:S04]  /*65d80*/  LDS.128 R88, [R0] ;  /* 0x0000000000587984 */ /* 0x002e680000000c00 */
[----:B------:R-:W2:Y:S04]  /*65d90*/  LDS.128 R84, [R0+0x800] ;  /* 0x0008000000547984 */ /* 0x000ea80000000c00 */
[----:B------:R-:W3:Y:S04]  /*65da0*/  LDS.128 R92, [R3] ;  /* 0x00000000035c7984 */ /* 0x000ee80000000c00 */
[----:B-1----:R-:W-:Y:S04]  /*65db0*/  STL.64 [R1+0x850], R88 ;  /* 0x0008505801007387 */ /* 0x002fe80000100a00 */
[----:B------:R-:W-:Y:S04]  /*65dc0*/  STL.64 [R1+0x858], R90 ;  /* 0x0008585a01007387 */ /* 0x000fe80000100a00 */
[----:B------:R-:W1:Y:S04]  /*65dd0*/  LDS.128 R88, [R3+0x800] ;  /* 0x0008000003587984 */ /* 0x000e680000000c00 */
[----:B--2---:R-:W-:Y:S04]  /*65de0*/  STL.64 [R1+0xae0], R84 ;  /* 0x000ae05401007387 */ /* 0x004fe80000100a00 */
[----:B------:R-:W-:Y:S04]  /*65df0*/  STL.64 [R1+0xae8], R86 ;  /* 0x000ae85601007387 */ /* 0x000fe80000100a00 */
[----:B------:R-:W2:Y:S04]  /*65e00*/  LDS.128 R84, [R241] ;  /* 0x00000000f1547984 */ /* 0x000ea80000000c00 */
[----:B---3--:R-:W-:Y:S04]  /*65e10*/  STL.64 [R1+0x9f0], R92 ;  /* 0x0009f05c01007387 */ /* 0x008fe80000100a00 */
[----:B------:R-:W-:Y:S04]  /*65e20*/  STL.64 [R1+0x9f8], R94 ;  /* 0x0009f85e01007387 */ /* 0x000fe80000100a00 */
[----:B------:R-:W3:Y:S04]  /*65e30*/  LDS.128 R92, [R241+0x800] ;  /* 0x00080000f15c7984 */ /* 0x000ee80000000c00 */
[----:B-1----:R-:W-:Y:S04]  /*65e40*/  STL.64 [R1+0xb00], R88 ;  /* 0x000b005801007387 */ /* 0x002fe80000100a00 */
[----:B------:R-:W-:Y:S04]  /*65e50*/  STL.64 [R1+0xb08], R90 ;  /* 0x000b085a01007387 */ /* 0x000fe80000100a00 */
[----:B------:R-:W1:Y:S04]  /*65e60*/  LDS.128 R88, [R240] ;  /* 0x00000000f0587984 */ /* 0x000e680000000c00 */
[----:B--2---:R-:W-:Y:S04]  /*65e70*/  STL.64 [R1+0xa60], R84 ;  /* 0x000a605401007387 */ /* 0x004fe80000100a00 */
[----:B------:R-:W-:Y:S04]  /*65e80*/  STL.64 [R1+0xa68], R86 ;  /* 0x000a685601007387 */ /* 0x000fe80000100a00 */
[----:B------:R-:W2:Y:S04]  /*65e90*/  LDS.128 R84, [R240+0x800] ;  /* 0x00080000f0547984 */ /* 0x000ea80000000c00 */
[----:B------:R-:W-:Y:S06]  /*65ea0*/  BAR.SYNC.DEFER_BLOCKING 0x0 ;  /* 0x0000000000007b1d */ /* 0x000fec0000010000 */
[----:B---3--:R-:W-:Y:S04]  /*65eb0*/  STL.64 [R1+0xb40], R92 ;  /* 0x000b405c01007387 */ /* 0x008fe80000100a00 */
[----:B------:R-:W-:Y:S04]  /*65ec0*/  STL.64 [R1+0xb48], R94 ;  /* 0x000b485e01007387 */ /* 0x000fe80000100a00 */
[----:B-1----:R1:W-:Y:S04]  /*65ed0*/  STL.64 [R1+0xab0], R88 ;  /* 0x000ab05801007387 */ /* 0x0023e80000100a00 */
[----:B------:R3:W-:Y:S04]  /*65ee0*/  STL.64 [R1+0xab8], R90 ;  /* 0x000ab85a01007387 */ /* 0x0007e80000100a00 */
[----:B-----5:R-:W-:Y:S04]  /*65ef0*/  STS.128 [R2], R80 ;  /* 0x0000005002007388 */ /* 0x020fe80000000c00 */
[----:B--2---:R2:W-:Y:S04]  /*65f00*/  STL.64 [R1+0xbf0], R84 ;  /* 0x000bf05401007387 */ /* 0x0045e80000100a00 */
[----:B------:R2:W-:Y:S04]  /*65f10*/  STL.64 [R1+0xbf8], R86 ;  /* 0x000bf85601007387 */ /* 0x0005e80000100a00 */
[----:B-1----:R-:W4:Y:S04]  /*65f20*/  LDL.LU R88, [R1+0x948] ;  /* 0x0009480001587983 */ /* 0x002f280000300800 */
[----:B------:R-:W4:Y:S04]  /*65f30*/  LDL.LU R89, [R1+0x94c] ;  /* 0x00094c0001597983 */ /* 0x000f280000300800 */
[----:B---3--:R-:W4:Y:S04]  /*65f40*/  LDL.LU R90, [R1+0x938] ;  /* 0x00093800015a7983 */ /* 0x008f280000300800 */
[----:B------:R-:W4:Y:S04]  /*65f50*/  LDL.LU R91, [R1+0x93c] ;  /* 0x00093c00015b7983 */ /* 0x000f280000300800 */
[----:B--2---:R-:W2:Y:S04]  /*65f60*/  LDL.LU R84, [R1+0x7d0] ;  /* 0x0007d00001547983 */ /* 0x004ea80000300800 */
[----:B------:R-:W2:Y:S04]  /*65f70*/  LDL.LU R85, [R1+0x7d4] ;  /* 0x0007d40001557983 */ /* 0x000ea80000300800 */
[----:B------:R-:W2:Y:S04]  /*65f80*/  LDL.LU R86, [R1+0x7f0] ;  /* 0x0007f00001567983 */ /* 0x000ea80000300800 */
[----:B------:R-:W2:Y:S04]  /*65f90*/  LDL.LU R87, [R1+0x7f4] ;  /* 0x0007f40001577983 */ /* 0x000ea80000300800 */
[----:B------:R-:W3:Y:S04]  /*65fa0*/  LDL.LU R80, [R1+0x7d8] ;  /* 0x0007d80001507983 */ /* 0x000ee80000300800 */
[----:B------:R-:W3:Y:S04]  /*65fb0*/  LDL.LU R81, [R1+0x7dc] ;  /* 0x0007dc0001517983 */ /* 0x000ee80000300800 */
[----:B------:R-:W3:Y:S04]  /*65fc0*/  LDL.LU R82, [R1+0x7f8] ;  /* 0x0007f80001527983 */ /* 0x000ee80000300800 */
[----:B------:R1:W-:Y:S04]  /*65fd0*/  STS.128 [R2+0x80], R76 ;  /* 0x0000804c02007388 */ /* 0x0003e80000000c00 */
[----:B------:R-:W3:Y:S04]  /*65fe0*/  LDL.LU R83, [R1+0x7fc] ;  /* 0x0007fc0001537983 */ /* 0x000ee80000300800 */
[----:B------:R1:W-:Y:S04]  /*65ff0*/  STS.128 [R2+0x200], R68 ;  /* 0x0002004402007388 */ /* 0x0003e80000000c00 */
[----:B-1----:R-:W2:Y:S04]  /*66000*/  LDL.LU R76, [R1+0x6c0] ;  /* 0x0006c000014c7983 */ /* 0x002ea80000300800 */
[----:B------:R-:W2:Y:S04]  /*66010*/  LDL.LU R77, [R1+0x6c4] ;  /* 0x0006c400014d7983 */ /* 0x000ea80000300800 */
[----:B------:R-:W2:Y:S04]  /*66020*/  LDL.LU R78, [R1+0x6e0] ;  /* 0x0006e000014e7983 */ /* 0x000ea80000300800 */
[----:B------:R-:W2:Y:S04]  /*66030*/  LDL.LU R79, [R1+0x6e4] ;  /* 0x0006e400014f7983 */ /* 0x000ea80000300800 */
[----:B------:R-:W2:Y:S04]  /*66040*/  LDL.LU R68, [R1+0x6c8] ;  /* 0x0006c80001447983 */ /* 0x000ea80000300800 */
[----:B------:R-:W4:Y:S04]  /*66050*/  LDL.LU R69, [R1+0x6cc] ;  /* 0x0006cc0001457983 */ /* 0x000f280000300800 */
[----:B------:R-:W4:Y:S04]  /*66060*/  LDL.LU R70, [R1+0x6e8] ;  /* 0x0006e80001467983 */ /* 0x000f280000300800 */
[----:B------:R-:W4:Y:S04]  /*66070*/  LDL.LU R71, [R1+0x6ec] ;  /* 0x0006ec0001477983 */ /* 0x000f280000300800 */
[----:B---3--:R1:W-:Y:S04]  /*66080*/  STS.128 [R2+0x480], R80 ;  /* 0x0004805002007388 */ /* 0x0083e80000000c00 */
[----:B-1----:R-:W3:Y:S04]  /*66090*/  LDL.LU R80, [R1+0x5a0] ;  /* 0x0005a00001507983 */ /* 0x002ee80000300800 */
[----:B------:R-:W3:Y:S04]  /*660a0*/  LDL.LU R81, [R1+0x5a4] ;  /* 0x0005a40001517983 */ /* 0x000ee80000300800 */
[----:B------:R-:W3:Y:S04]  /*660b0*/  LDL.LU R82, [R1+0x5e0] ;  /* 0x0005e00001527983 */ /* 0x000ee80000300800 */
[----:B--2---:R1:W-:Y:S04]  /*660c0*/  STS.128 [R2+0x600], R76 ;  /* 0x0006004c02007388 */ /* 0x0043e80000000c00 */
[----:B------:R-:W3:Y:S04]  /*660d0*/  LDL.LU R83, [R1+0x5e4] ;  /* 0x0005e40001537983 */ /* 0x000ee80000300800 */
[----:B-1----:R-:W2:Y:S04]  /*660e0*/  LDL.LU R76, [R1+0x5a8] ;  /* 0x0005a800014c7983 */ /* 0x002ea80000300800 */
[----:B------:R-:W2:Y:S04]  /*660f0*/  LDL.LU R77, [R1+0x5ac] ;  /* 0x0005ac00014d7983 */ /* 0x000ea80000300800 */
[----:B------:R-:W2:Y:S04]  /*66100*/  LDL.LU R78, [R1+0x5e8] ;  /* 0x0005e800014e7983 */ /* 0x000ea80000300800 */
[----:B------:R-:W2:Y:S04]  /*66110*/  LDL.LU R79, [R1+0x5ec] ;  /* 0x0005ec00014f7983 */ /* 0x000ea80000300800 */
[----:B----4-:R-:W-:Y:S04]  /*66120*/  STS.128 [R2+0x280], R88 ;  /* 0x0002805802007388 */ /* 0x010fe80000000c00 */
[----:B------:R-:W-:Y:S04]  /*66130*/  STS.128 [R2+0x400], R84 ;  /* 0x0004005402007388 */ /* 0x000fe80000000c00 */
[----:B------:R1:W-:Y:S04]  /*66140*/  STS.128 [R2+0x680], R68 ;  /* 0x0006804402007388 */ /* 0x0003e80000000c00 */
[----:B------:R-:W-:Y:S06]  /*66150*/  BAR.SYNC.DEFER_BLOCKING 0x0 ;  /* 0x0000000000007b1d */ /* 0x000fec0000010000 */
[----:B-1----:R-:W2:Y:S04]  /*66160*/  LDL.LU R70, [R1+0x60] ;  /* 0x0000600001467983 */ /* 0x002ea80000300800 */
[----:B------:R-:W2:Y:S04]  /*66170*/  LDL.LU R71, [R1+0x64] ;  /* 0x0000640001477983 */ /* 0x000ea80000300800 */
[----:B------:R-:W1:Y:S04]  /*66180*/  LDS.128 R88, [R0] ;  /* 0x0000000000587984 */ /* 0x000e680000000c00 */
[----:B------:R-:W1:Y:S04]  /*66190*/  LDS.128 R84, [R0+0x800] ;  /* 0x0008000000547984 */ /* 0x000e680000000c00 */
[----:B------:R-:W1:Y:S04]  /*661a0*/  LDS.128 R92, [R3] ;  /* 0x00000000035c7984 */ /* 0x000e680000000c00 */
[----:B-1----:R-:W-:Y:S04]  /*661b0*/  STL.64 [R1+0x6c0], R88 ;  /* 0x0006c05801007387 */ /* 0x002fe80000100a00 */
[----:B------:R-:W-:Y:S04]  /*661c0*/  STL.64 [R1+0x6c8], R90 ;  /* 0x0006c85a01007387 */ /* 0x000fe80000100a00 */
[----:B------:R-:W1:Y:S04]  /*661d0*/  LDS.128 R88, [R3+0x800] ;  /* 0x0008000003587984 */ /* 0x000e680000000c00 */
[----:B------:R-:W-:Y:S04]  /*661e0*/  STL.64 [R1+0xa90], R84 ;  /* 0x000a905401007387 */ /* 0x000fe80000100a00 */
[----:B------:R-:W-:Y:S04]  /*661f0*/  STL.64 [R1+0xa98], R86 ;  /* 0x000a985601007387 */ /* 0x000fe80000100a00 */
[----:B------:R-:W1:Y:S04]  /*66200*/  LDS.128 R84, [R241] ;  /* 0x00000000f1547984 */ /* 0x000e680000000c00 */
[----:B------:R-:W-:Y:S04]  /*66210*/  STL.64 [R1+0x7f0], R92 ;  /* 0x0007f05c01007387 */ /* 0x000fe80000100a00 */
[----:B------:R-:W-:Y:S04]  /*66220*/  STL.64 [R1+0x7f8], R94 ;  /* 0x0007f85e01007387 */ /* 0x000fe80000100a00 */
[----:B------:R-:W1:Y:S04]  /*66230*/  LDS.128 R92, [R241+0x800] ;  /* 0x00080000f15c7984 */ /* 0x000e680000000c00 */
[----:B-1----:R-:W-:Y:S04]  /*66240*/  STL.64 [R1+0xac0], R88 ;  /* 0x000ac05801007387 */ /* 0x002fe80000100a00 */
[----:B------:R-:W-:Y:S04]  /*66250*/  STL.64 [R1+0xac8], R90 ;  /* 0x000ac85a01007387 */ /* 0x000fe80000100a00 */
[----:B------:R-:W1:Y:S04]  /*66260*/  LDS.128 R88, [R240] ;  /* 0x00000000f0587984 */ /* 0x000e680000000c00 */
[----:B------:R-:W-:Y:S04]  /*66270*/  STL.64 [R1+0x990], R84 ;  /* 0x0009905401007387 */ /* 0x000fe80000100a00 */
[----:B------:R-:W-:Y:S04]  /*66280*/  STL.64 [R1+0x998], R86 ;  /* 0x0009985601007387 */ /* 0x000fe80000100a00 */
[----:B------:R-:W1:Y:S04]  /*66290*/  LDS.128 R84, [R240+0x800] ;  /* 0x00080000f0547984 */ /* 0x000e680000000c00 */
[----:B------:R-:W-:Y:S06]  /*662a0*/  BAR.SYNC.DEFER_BLOCKING 0x0 ;  /* 0x0000000000007b1d */ /* 0x000fec0000010000 */
[----:B------:R-:W-:Y:S04]  /*662b0*/  STL.64 [R1+0xaf0], R92 ;  /* 0x000af05c01007387 */ /* 0x000fe80000100a00 */
[----:B------:R-:W-:Y:S04]  /*662c0*/  STL.64 [R1+0xaf8], R94 ;  /* 0x000af85e01007387 */ /* 0x000fe80000100a00 */
[----:B-1----:R-:W-:Y:S04]  /*662d0*/  STL.64 [R1+0xa50], R88 ;  /* 0x000a505801007387 */ /* 0x002fe80000100a00 */
[----:B------:R1:W-:Y:S04]  /*662e0*/  STL.64 [R1+0xa58], R90 ;  /* 0x000a585a01007387 */ /* 0x0003e80000100a00 */
[----:B------:R-:W-:Y:S04]  /*662f0*/  STL.64 [R1+0xb10], R84 ;  /* 0x000b105401007387 */ /* 0x000fe80000100a00 */
[----:B------:R1:W-:Y:S04]  /*66300*/  STL.64 [R1+0xb18], R86 ;  /* 0x000b185601007387 */ /* 0x0003e80000100a00 */
[----:B-1----:R-:W4:Y:S04]  /*66310*/  LDL.LU R90, [R1+0x68] ;  /* 0x00006800015a7983 */ /* 0x002f280000300800 */
[----:B------:R-:W4:Y:S04]  /*66320*/  LDL.LU R91, [R1+0x6c] ;  /* 0x00006c00015b7983 */ /* 0x000f280000300800 */
[----:B------:R-:W4:Y:S04]  /*66330*/  LDL.LU R86, [R1+0x40] ;  /* 0x0000400001567983 */ /* 0x000f280000300800 */
[----:B------:R-:W4:Y:S04]  /*66340*/  LDL.LU R87, [R1+0x44] ;  /* 0x0000440001577983 */ /* 0x000f280000300800 */
[----:B---3--:R1:W-:Y:S04]  /*66350*/  STS.128 [R2], R80 ;  /* 0x0000005002007388 */ /* 0x0083e80000000c00 */
[----:B-1----:R-:W3:Y:S04]  /*66360*/  LDL.LU R82, [R1+0x48] ;  /* 0x0000480001527983 */ /* 0x002ee80000300800 */
[----:B------:R-:W3:Y:S04]  /*66370*/  LDL.LU R83, [R1+0x4c] ;  /* 0x00004c0001537983 */ /* 0x000ee80000300800 */
[----:B--2---:R1:W-:Y:S04]  /*66380*/  STS.128 [R2+0x80], R76 ;  /* 0x0000804c02007388 */ /* 0x0043e80000000c00 */
[----:B-1----:R-:W2:Y:S04]  /*66390*/  LDL.LU R78, [R1+0x20] ;  /* 0x00002000014e7983 */ /* 0x002ea80000300800 */
[----:B------:R-:W2:Y:S01]  /*663a0*/  LDL.LU R79, [R1+0x24] ;  /* 0x00002400014f7983 */ /* 0x000ea20000300800 */
[----:B------:R-:W-:-:S02]  /*663b0*/  IMAD.MOV.U32 R68, RZ, RZ, R224 ;  /* 0x000000ffff447224 */ /* 0x000fc400078e00e0 */
[----:B------:R-:W-:-:S05]  /*663c0*/  IMAD.MOV.U32 R69, RZ, RZ, R225 ;  /* 0x000000ffff457224 */ /* 0x000fca00078e00e1 */
[----:B------:R1:W-:Y:S04]  /*663d0*/  STS.128 [R2+0x200], R68 ;  /* 0x0002004402007388 */ /* 0x0003e80000000c00 */
[----:B-1----:R-:W4:Y:S04]  /*663e0*/  LDL.LU R70, [R1+0x28] ;  /* 0x0000280001467983 */ /* 0x002f280000300800 */
[----:B------:R-:W4:Y:S01]  /*663f0*/  LDL.LU R71, [R1+0x2c] ;  /* 0x00002c0001477983 */ /* 0x000f220000300800 */
        /* <DEDUP_REMOVED lines=10> */
[----:B---3--:R1:W-:Y:S04]  /*664a0*/  STS.128 [R2+0x480], R80 ;  /* 0x0004805002007388 */ /* 0x0083e80000000c00 */
[----:B-1----:R-:W3:Y:S04]  /*664b0*/  LDL.LU R82, [R1] ;  /* 0x0000000001527983 */ /* 0x002ee80000300800 */
[----:B------:R-:W3:Y:S04]  /*664c0*/  LDL.LU R83, [R1+0x4] ;  /* 0x0000040001537983 */ /* 0x000ee80000300800 */
[----:B--2---:R1:W-:Y:S04]  /*664d0*/  STS.128 [R2+0x600], R76 ;  /* 0x0006004c02007388 */ /* 0x0043e80000000c00 */
[----:B-1----:R-:W2:Y:S04]  /*664e0*/  LDL.LU R78, [R1+0x8] ;  /* 0x00000800014e7983 */ /* 0x002ea80000300800 */
[----:B------:R-:W2:Y:S04]  /*664f0*/  LDL.LU R79, [R1+0xc] ;  /* 0x00000c00014f7983 */ /* 0x000ea80000300800 */
[----:B----4-:R-:W-:Y:S04]  /*66500*/  STS.128 [R2+0x280], R88 ;  /* 0x0002805802007388 */ /* 0x010fe80000000c00 */
[----:B------:R-:W-:Y:S04]  /*66510*/  STS.128 [R2+0x400], R84 ;  /* 0x0004005402007388 */ /* 0x000fe80000000c00 */
[----:B------:R-:W-:Y:S04]  /*66520*/  STS.128 [R2+0x680], R68 ;  /* 0x0006804402007388 */ /* 0x000fe80000000c00 */
[----:B------:R-:W-:Y:S06]  /*66530*/  BAR.SYNC.DEFER_BLOCKING 0x0 ;  /* 0x0000000000007b1d */ /* 0x000fec0000010000 */
[----:B------:R-:W1:Y:S04]  /*66540*/  LDS.128 R88, [R0] ;  /* 0x0000000000587984 */ /* 0x000e680000000c00 */
[----:B------:R-:W4:Y:S04]  /*66550*/  LDS.128 R84, [R0+0x800] ;  /* 0x0008000000547984 */ /* 0x000f280000000c00 */
[----:B------:R-:W4:Y:S04]  /*66560*/  LDS.128 R92, [R3] ;  /* 0x00000000035c7984 */ /* 0x000f280000000c00 */
[----:B-1----:R-:W-:Y:S04]  /*66570*/  STL.64 [R1+0x40], R88 ;  /* 0x0000405801007387 */ /* 0x002fe80000100a00 */
[----:B------:R-:W-:Y:S04]  /*66580*/  STL.64 [R1+0x48], R90 ;  /* 0x0000485a01007387 */ /* 0x000fe80000100a00 */
[----:B------:R-:W1:Y:S04]  /*66590*/  LDS.128 R88, [R3+0x800] ;  /* 0x0008000003587984 */ /* 0x000e680000000c00 */
[----:B----4-:R-:W-:Y:S04]  /*665a0*/  STL.64 [R1+0x9a0], R84 ;  /* 0x0009a05401007387 */ /* 0x010fe80000100a00 */
[----:B------:R-:W-:Y:S04]  /*665b0*/  STL.64 [R1+0x9a8], R86 ;  /* 0x0009a85601007387 */ /* 0x000fe80000100a00 */
[----:B------:R-:W4:Y:S04]  /*665c0*/  LDS.128 R84, [R241] ;  /* 0x00000000f1547984 */ /* 0x000f280000000c00 */
[----:B------:R-:W-:Y:S04]  /*665d0*/  STL.64 [R1+0x5a0], R92 ;  /* 0x0005a05c01007387 */ /* 0x000fe80000100a00 */
[----:B------:R-:W-:Y:S04]  /*665e0*/  STL.64 [R1+0x5a8], R94 ;  /* 0x0005a85e01007387 */ /* 0x000fe80000100a00 */
[----:B------:R-:W4:Y:S04]  /*665f0*/  LDS.128 R92, [R241+0x800] ;  /* 0x00080000f15c7984 */ /* 0x000f280000000c00 */
[----:B-1----:R-:W-:Y:S04]  /*66600*/  STL.64 [R1+0xa70], R88 ;  /* 0x000a705801007387 */ /* 0x002fe80000100a00 */
[----:B------:R-:W-:Y:S04]  /*66610*/  STL.64 [R1+0xa78], R90 ;  /* 0x000a785a01007387 */ /* 0x000fe80000100a00 */
[----:B------:R-:W1:Y:S04]  /*66620*/  LDS.128 R88, [R240] ;  /* 0x00000000f0587984 */ /* 0x000e680000000c00 */
[----:B----4-:R-:W-:Y:S04]  /*66630*/  STL.64 [R1+0x7d0], R84 ;  /* 0x0007d05401007387 */ /* 0x010fe80000100a00 */
[----:B------:R-:W-:Y:S04]  /*66640*/  STL.64 [R1+0x7d8], R86 ;  /* 0x0007d85601007387 */ /* 0x000fe80000100a00 */
[----:B------:R-:W4:Y:S01]  /*66650*/  LDS.128 R84, [R240+0x800] ;  /* 0x00080000f0547984 */ /* 0x000f220000000c00 */
[----:B------:R-:W-:-:S02]  /*66660*/  IMAD.MOV.U32 R76, RZ, RZ, R158 ;  /* 0x000000ffff4c7224 */ /* 0x000fc400078e009e */
[----:B------:R-:W-:Y:S01]  /*66670*/  IMAD.MOV.U32 R77, RZ, RZ, R159 ;  /* 0x000000ffff4d7224 */ /* 0x000fe200078e009f */
[----:B------:R-:W-:Y:S06]  /*66680*/  BAR.SYNC.DEFER_BLOCKING 0x0 ;  /* 0x0000000000007b1d */ /* 0x000fec0000010000 */
[----:B------:R-:W-:Y:S04]  /*66690*/  STL.64 [R1+0xaa0], R92 ;  /* 0x000aa05c01007387 */ /* 0x000fe80000100a00 */
[----:B------:R-:W-:Y:S04]  /*666a0*/  STL.64 [R1+0xaa8], R94 ;  /* 0x000aa85e01007387 */ /* 0x000fe80000100a00 */
[----:B-1----:R-:W-:Y:S04]  /*666b0*/  STL.64 [R1+0x930], R88 ;  /* 0x0009305801007387 */ /* 0x002fe80000100a00 */
[----:B------:R-:W-:Y:S04]  /*666c0*/  STL.64 [R1+0x938], R90 ;  /* 0x0009385a01007387 */ /* 0x000fe80000100a00 */
[----:B----4-:R-:W-:Y:S04]  /*666d0*/  STL.64 [R1+0xad0], R84 ;  /* 0x000ad05401007387 */ /* 0x010fe80000100a00 */
[----:B------:R-:W-:Y:S04]  /*666e0*/  STL.64 [R1+0xad8], R86 ;  /* 0x000ad85601007387 */ /* 0x000fe80000100a00 */
[----:B--2---:R1:W-:Y:S04]  /*666f0*/  STS.128 [R2+0x80], R76 ;  /* 0x0000804c02007388 */ /* 0x0043e80000000c00 */
[----:B-1----:R-:W2:Y:S04]  /*66700*/  LDL.LU R76, [R1+0x18c0] ;  /* 0x0018c000014c7983 */ /* 0x002ea80000300800 */
[----:B------:R-:W2:Y:S04]  /*66710*/  LDL.LU R77, [R1+0x18c4] ;  /* 0x0018c400014d7983 */ /* 0x000ea80000300800 */
[----:B------:R-:W2:Y:S04]  /*66720*/  LDL.LU R78, [R1+0x1680] ;  /* 0x00168000014e7983 */ /* 0x000ea80000300800 */
[----:B------:R-:W2:Y:S01]  /*66730*/  LDL.LU R79, [R1+0x1684] ;  /* 0x00168400014f7983 */ /* 0x000ea20000300800 */
[----:B------:R-:W-:-:S02]  /*66740*/  IMAD.MOV.U32 R80, RZ, RZ, R156 ;  /* 0x000000ffff507224 */ /* 0x000fc400078e009c */
[----:B------:R-:W-:Y:S02]  /*66750*/  IMAD.MOV.U32 R81, RZ, RZ, R157 ;  /* 0x000000ffff517224 */ /* 0x000fe400078e009d */
[----:B------:R-:W-:Y:S02]  /*66760*/  IMAD.MOV.U32 R70, RZ, RZ, R244 ;  /* 0x000000ffff467224 */ /* 0x000fe400078e00f4 */
[----:B------:R-:W-:Y:S01]  /*66770*/  IMAD.MOV.U32 R71, RZ, RZ, R245 ;  /* 0x000000ffff477224 */ /* 0x000fe200078e00f5 */
[----:B---3--:R1:W-:Y:S01]  /*66780*/  STS.128 [R2], R80 ;  /* 0x0000005002007388 */ /* 0x0083e20000000c00 */
        /* <DEDUP_REMOVED lines=8> */
[----:B-1----:R-:W-:-:S02]  /*66810*/  IMAD.MOV.U32 R82, RZ, RZ, R148 ;  /* 0x000000ffff527224 */ /* 0x002fc400078e0094 */
[----:B------:R-:W-:Y:S02]  /*66820*/  IMAD.MOV.U32 R83, RZ, RZ, R149 ;  /* 0x000000ffff537224 */ /* 0x000fe400078e0095 */
[----:B------:R-:W-:Y:S02]  /*66830*/  IMAD.MOV.U32 R232, RZ, RZ, R146 ;  /* 0x000000ffffe87224 */ /* 0x000fe400078e0092 */
[----:B------:R-:W-:Y:S02]  /*66840*/  IMAD.MOV.U32 R233, RZ, RZ, R147 ;  /* 0x000000ffffe97224 */ /* 0x000fe400078e0093 */
[----:B------:R-:W-:Y:S02]  /*66850*/  IMAD.MOV.U32 R80, RZ, RZ, R72 ;  /* 0x000000ffff507224 */ /* 0x000fe400078e0048 */
[----:B------:R-:W-:Y:S01]  /*66860*/  IMAD.MOV.U32 R81, RZ, RZ, R73 ;  /* 0x000000ffff517224 */ /* 0x000fe200078e0049 */
[----:B------:R-:W3:Y:S01]  /*66870*/  LDL.LU R72, [R1+0x18c8] ;  /* 0x0018c80001487983 */ /* 0x000ee20000300800 */
[----:B------:R-:W-:-:S02]  /*66880*/  IMAD.MOV.U32 R148, RZ, RZ, R74 ;  /* 0x000000ffff947224 */ /* 0x000fc400078e004a */
[----:B------:R-:W-:Y:S01]  /*66890*/  IMAD.MOV.U32 R149, RZ, RZ, R75 ;  /* 0x000000ffff957224 */ /* 0x000fe200078e004b */
[----:B------:R-:W3:Y:S04]  /*668a0*/  LDL.LU R73, [R1+0x18cc] ;  /* 0x0018cc0001497983 */ /* 0x000ee80000300800 */
[----:B------:R-:W3:Y:S04]  /*668b0*/  LDL.LU R74, [R1+0x1688] ;  /* 0x00168800014a7983 */ /* 0x000ee80000300800 */
[----:B------:R1:W-:Y:S04]  /*668c0*/  STS.128 [R2+0x200], R68 ;  /* 0x0002004402007388 */ /* 0x0003e80000000c00 */
[----:B------:R-:W-:Y:S04]  /*668d0*/  STS.128 [R2+0x280], R244 ;  /* 0x000280f402007388 */ /* 0x000fe80000000c00 */
[----:B------:R-:W-:Y:S04]  /*668e0*/  STS.128 [R2+0x400], R84 ;  /* 0x0004005402007388 */ /* 0x000fe80000000c00 */
[----:B------:R-:W-:Y:S04]  /*668f0*/  STS.128 [R2+0x480], R232 ;  /* 0x000480e802007388 */ /* 0x000fe80000000c00 */
[----:B------:R-:W-:Y:S04]  /*66900*/  STS.128 [R2+0x600], R80 ;  /* 0x0006005002007388 */ /* 0x000fe80000000c00 */
[----:B------:R-:W-:Y:S04]  /*66910*/  STS.128 [R2+0x680], R148 ;  /* 0x0006809402007388 */ /* 0x000fe80000000c00 */
[----:B------:R-:W3:Y:S04]  /*66920*/  LDL.LU R75, [R1+0x168c] ;  /* 0x00168c00014b7983 */ /* 0x000ee80000300800 */
[----:B-1----:R-:W3:Y:S04]  /*66930*/  LDL.LU R68, [R1+0x1270] ;  /* 0x0012700001447983 */ /* 0x002ee80000300800 */
[----:B------:R-:W-:Y:S06]  /*66940*/  BAR.SYNC.DEFER_BLOCKING 0x0 ;  /* 0x0000000000007b1d */ /* 0x000fec0000010000 */
[----:B------:R-:W3:Y:S04]  /*66950*/  LDL.LU R69, [R1+0x1274] ;  /* 0x0012740001457983 */ /* 0x000ee80000300800 */
[----:B------:R-:W3:Y:S04]  /*66960*/  LDL.LU R70, [R1+0x11d0] ;  /* 0x0011d00001467983 */ /* 0x000ee80000300800 */
[----:B------:R-:W3:Y:S04]  /*66970*/  LDL.LU R71, [R1+0x11d4] ;  /* 0x0011d40001477983 */ /* 0x000ee80000300800 */
[----:B------:R-:W1:Y:S04]  /*66980*/  LDS.128 R84, [R0] ;  /* 0x0000000000547984 */ /* 0x000e680000000c00 */
[----:B------:R-:W1:Y:S04]  /*66990*/  LDS.128 R80, [R0+0x800] ;  /* 0x0008000000507984 */ /* 0x000e680000000c00 */
[----:B------:R-:W1:Y:S04]  /*669a0*/  LDS.128 R88, [R3] ;  /* 0x0000000003587984 */ /* 0x000e680000000c00 */
[----:B-1----:R-:W-:Y:S04]  /*669b0*/  STL.64 [R1], R84 ;  /* 0x0000005401007387 */ /* 0x002fe80000100a00 */
        /* <DEDUP_REMOVED lines=17> */
[----:B-1----:R1:W-:Y:S04]  /*66ad0*/  STL.64 [R1+0x5e0], R84 ;  /* 0x0005e05401007387 */ /* 0x0023e80000100a00 */
[----:B------:R1:W-:Y:S04]  /*66ae0*/  STL.64 [R1+0x5e8], R86 ;  /* 0x0005e85601007387 */ /* 0x0003e80000100a00 */
[----:B------:R1:W-:Y:S04]  /*66af0*/  STL.64 [R1+0xa80], R80 ;  /* 0x000a805001007387 */ /* 0x0003e80000100a00 */
[----:B------:R1:W-:Y:S04]  /*66b00*/  STL.64 [R1+0xa88], R82 ;  /* 0x000a885201007387 */ /* 0x0003e80000100a00 */
        /* <DEDUP_REMOVED lines=8> */
[----:B--2---:R1:W-:Y:S04]  /*66b90*/  STS.128 [R2], R76 ;  /* 0x0000004c02007388 */ /* 0x0043e80000000c00 */
[----:B-1----:R-:W2:Y:S04]  /*66ba0*/  LDL.LU R76, [R1+0xf68] ;  /* 0x000f6800014c7983 */ /* 0x002ea80000300800 */
[----:B------:R-:W2:Y:S04]  /*66bb0*/  LDL.LU R77, [R1+0xf6c] ;  /* 0x000f6c00014d7983 */ /* 0x000ea80000300800 */
[----:B------:R-:W2:Y:S04]  /*66bc0*/  LDL.LU R78, [R1+0xf48] ;  /* 0x000f4800014e7983 */ /* 0x000ea80000300800 */
[----:B------:R-:W2:Y:S04]  /*66bd0*/  LDL.LU R79, [R1+0xf4c] ;  /* 0x000f4c00014f7983 */ /* 0x000ea80000300800 */
[----:B---3--:R1:W-:Y:S04]  /*66be0*/  STS.128 [R2+0x80], R72 ;  /* 0x0000804802007388 */ /* 0x0083e80000000c00 */
[----:B-1----:R-:W3:Y:S04]  /*66bf0*/  LDL.LU R72, [R1+0xd90] ;  /* 0x000d900001487983 */ /* 0x002ee80000300800 */
[----:B------:R-:W3:Y:S04]  /*66c00*/  LDL.LU R73, [R1+0xd94] ;  /* 0x000d940001497983 */ /* 0x000ee80000300800 */
[----:B------:R-:W3:Y:S04]  /*66c10*/  LDL.LU R74, [R1+0xd80] ;  /* 0x000d8000014a7983 */ /* 0x000ee80000300800 */
[----:B------:R1:W-:Y:S04]  /*66c20*/  STS.128 [R2+0x200], R68 ;  /* 0x0002004402007388 */ /* 0x0003e80000000c00 */
[----:B------:R-:W3:Y:S04]  /*66c30*/  LDL.LU R75, [R1+0xd84] ;  /* 0x000d8400014b7983 */ /* 0x000ee80000300800 */
[----:B-1----:R-:W3:Y:S04]  /*66c40*/  LDL.LU R68, [R1+0xd98] ;  /* 0x000d980001447983 */ /* 0x002ee80000300800 */
        /* <DEDUP_REMOVED lines=8> */
[----:B----4-:R-:W-:Y:S04]  /*66cd0*/  STS.128 [R2+0x280], R84 ;  /* 0x0002805402007388 */ /* 0x010fe80000000c00 */
[----:B------:R-:W-:Y:S04]  /*66ce0*/  STS.128 [R2+0x400], R80 ;  /* 0x0004005002007388 */ /* 0x000fe80000000c00 */
[----:B---3--:R1:W-:Y:S04]  /*66cf0*/  STS.128 [R2+0x600], R72 ;  /* 0x0006004802007388 */ /* 0x0083e80000000c00 */
[----:B-1----:R-:W3:Y:S04]  /*66d00*/  LDL.LU R72, [R1+0xb68] ;  /* 0x000b680001487983 */ /* 0x002ee80000300800 */
[----:B------:R-:W3:Y:S04]  /*66d10*/  LDL.LU R73, [R1+0xb6c] ;  /* 0x000b6c0001497983 */ /* 0x000ee80000300800 */
[----:B------:R-:W3:Y:S04]  /*66d20*/  LDL.LU R74, [R1+0xb58] ;  /* 0x000b5800014a7983 */ /* 0x000ee80000300800 */
[----:B------:R1:W-:Y:S04]  /*66d30*/  STS.128 [R2+0x680], R68 ;  /* 0x0006804402007388 */ /* 0x0003e80000000c00 */
[----:B------:R-:W3:Y:S04]  /*66d40*/  LDL.LU R75, [R1+0xb5c] ;  /* 0x000b5c00014b7983 */ /* 0x000ee80000300800 */
[----:B------:R-:W-:Y:S06]  /*66d50*/  BAR.SYNC.DEFER_BLOCKING 0x0 ;  /* 0x0000000000007b1d */ /* 0x000fec0000010000 */
[----:B-1----:R-:W3:Y:S04]  /*66d60*/  LDL.LU R68, [R1+0x970] ;  /* 0x0009700001447983 */ /* 0x002ee80000300800 */
[----:B------:R-:W3:Y:S04]  /*66d70*/  LDL.LU R69, [R1+0x974] ;  /* 0x0009740001457983 */ /* 0x000ee80000300800 */
[----:B------:R-:W3:Y:S04]  /*66d80*/  LDL.LU R70, [R1+0x950] ;  /* 0x0009500001467983 */ /* 0x000ee80000300800 */
[----:B------:R-:W3:Y:S04]  /*66d90*/  LDL.LU R71, [R1+0x954] ;  /* 0x0009540001477983 */ /* 0x000ee80000300800 */
        /* <DEDUP_REMOVED lines=58> */
[----:B------:R1:W-:Y:S04]  /*67140*/  STS.128 [R2+0x680], R68 ;  /* 0x0006804402007388 */ /* 0x0003e80000000c00 */
[----:B------:R-:W3:Y:S04]  /*67150*/  LDL.LU R74, [R1+0x608] ;  /* 0x00060800014a7983 */ /* 0x000ee80000300800 */
[----:B------:R-:W-:Y:S06]  /*67160*/  BAR.SYNC.DEFER_BLOCKING 0x0 ;  /* 0x0000000000007b1d */ /* 0x000fec0000010000 */
[----:B------:R-:W3:Y:S04]  /*67170*/  LDL.LU R75, [R1+0x60c] ;  /* 0x00060c00014b7983 */ /* 0x000ee80000300800 */
        /* <DEDUP_REMOVED lines=55> */
[----:B----4-:R-:W-:Y:S04]  /*674f0*/  STS.128 [R2+0x280], R84 ;  /* 0x0002805402007388 */ /* 0x010fe80000000c00 */
[----:B------:R-:W-:Y:S04]  /*67500*/  STS.128 [R2+0x400], R80 ;  /* 0x0004005002007388 */ /* 0x000fe80000000c00 */
[----:B---3--:R1:W-:Y:S04]  /*67510*/  STS.128 [R2+0x600], R72 ;  /* 0x0006004802007388 */ /* 0x0083e80000000c00 */
[----:B-1----:R-:W4:Y:S04]  /*67520*/  LDL.LU R74, [R1+0xc8] ;  /* 0x0000c800014a7983 */ /* 0x002f280000300800 */
[----:B------:R-:W4:Y:S04]  /*67530*/  LDL.LU R75, [R1+0xcc] ;  /* 0x0000cc00014b7983 */ /* 0x000f280000300800 */
[----:B------:R1:W-:Y:S04]  /*67540*/  STS.128 [R2+0x680], R68 ;  /* 0x0006804402007388 */ /* 0x0003e80000000c00 */
[----:B------:R-:W-:Y:S06]  /*67550*/  BAR.SYNC.DEFER_BLOCKING 0x0 ;  /* 0x0000000000007b1d */ /* 0x000fec0000010000 */
[----:B-1----:R-:W4:Y:S04]  /*67560*/  LDL.LU R70, [R1+0xa0] ;  /* 0x0000a00001467983 */ /* 0x002f280000300800 */
[----:B------:R-:W4:Y:S04]  /*67570*/  LDL.LU R71, [R1+0xa4] ;  /* 0x0000a40001477983 */ /* 0x000f280000300800 */
        /* <DEDUP_REMOVED lines=18> */
[----:B------:R-:W-:Y:S01]  /*676a0*/  STL.64 [R1+0xc50], R88 ;  /* 0x000c505801007387 */ /* 0x000fe20000100a00 */
[----:B------:R-:W-:-:S03]  /*676b0*/  IMAD.MOV.U32 R76, RZ, RZ, R248 ;  /* 0x000000ffff4c7224 */ /* 0x000fc600078e00f8 */
[----:B------:R-:W-:Y:S04]  /*676c0*/  STL.64 [R1+0xc58], R90 ;  /* 0x000c585a01007387 */ /* 0x000fe80000100a00 */
[----:B------:R-:W-:Y:S01]  /*676d0*/  BAR.SYNC.DEFER_BLOCKING 0x0 ;  /* 0x0000000000007b1d */ /* 0x000fe20000010000 */
[----:B------:R-:W-:-:S05]  /*676e0*/  IMAD.MOV.U32 R77, RZ, RZ, R249 ;  /* 0x000000ffff4d7224 */ /* 0x000fca00078e00f9 */
[----:B-1----:R-:W-:Y:S04]  /*676f0*/  STL.64 [R1+0x120], R84 ;  /* 0x0001205401007387 */ /* 0x002fe80000100a00 */
[----:B------:R1:W-:Y:S04]  /*67700*/  STL.64 [R1+0x128], R86 ;  /* 0x0001285601007387 */ /* 0x0003e80000100a00 */
[----:B------:R-:W-:Y:S04]  /*67710*/  STL.64 [R1+0xc90], R80 ;  /* 0x000c905001007387 */ /* 0x000fe80000100a00 */
[----:B------:R1:W-:Y:S04]  /*67720*/  STL.64 [R1+0xc98], R82 ;  /* 0x000c985201007387 */ /* 0x0003e80000100a00 */
[----:B-1----:R-:W3:Y:S04]  /*67730*/  LDL.LU R86, [R1+0xa8] ;  /* 0x0000a80001567983 */ /* 0x002ee80000300800 */
[----:B------:R-:W3:Y:S04]  /*67740*/  LDL.LU R87, [R1+0xac] ;  /* 0x0000ac0001577983 */ /* 0x000ee80000300800 */
[----:B------:R-:W3:Y:S04]  /*67750*/  LDL.LU R82, [R1+0x80] ;  /* 0x0000800001527983 */ /* 0x000ee80000300800 */
[----:B------:R-:W3:Y:S04]  /*67760*/  LDL.LU R83, [R1+0x84] ;  /* 0x0000840001537983 */ /* 0x000ee80000300800 */
[----:B--2---:R1:W-:Y:S04]  /*67770*/  STS.128 [R2], R76 ;  /* 0x0000004c02007388 */ /* 0x0043e80000000c00 */
[----:B-1----:R-:W2:Y:S04]  /*67780*/  LDL.LU R78, [R1+0x88] ;  /* 0x00008800014e7983 */ /* 0x002ea80000300800 */
[----:B------:R-:W2:Y:S01]  /*67790*/  LDL.LU R79, [R1+0x8c] ;  /* 0x00008c00014f7983 */ /* 0x000ea20000300800 */
[----:B------:R-:W-:-:S02]  /*677a0*/  IMAD.MOV.U32 R68, RZ, RZ, R236 ;  /* 0x000000ffff447224 */ /* 0x000fc400078e00ec */
[----:B------:R-:W-:-:S05]  /*677b0*/  IMAD.MOV.U32 R69, RZ, RZ, R237 ;  /* 0x000000ffff457224 */ /* 0x000fca00078e00ed */
[----:B----4-:R1:W-:Y:S02]  /*677c0*/  STS.128 [R2+0x200], R68 ;  /* 0x0002004402007388 */ /* 0x0103e40000000c00 */
[----:B-1----:R-:W-:Y:S02]  /*677d0*/  IMAD.MOV.U32 R68, RZ, RZ, R66 ;  /* 0x000000ffff447224 */ /* 0x002fe400078e0042 */
[----:B------:R-:W-:Y:S02]  /*677e0*/  IMAD.MOV.U32 R69, RZ, RZ, R67 ;  /* 0x000000ffff457224 */ /* 0x000fe400078e0043 */
[----:B------:R-:W-:Y:S02]  /*677f0*/  IMAD.MOV.U32 R70, RZ, RZ, R62 ;  /* 0x000000ffff467224 */ /* 0x000fe400078e003e */
[----:B------:R-:W-:-:S05]  /*67800*/  IMAD.MOV.U32 R71, RZ, RZ, R63 ;  /* 0x000000ffff477224 */ /* 0x000fca00078e003f */
[----:B------:R1:W-:Y:S04]  /*67810*/  STS.128 [R2+0x680], R68 ;  /* 0x0006804402007388 */ /* 0x0003e80000000c00 */
        /* <DEDUP_REMOVED lines=8> */
[----:B------:R1:W-:Y:S01]  /*678a0*/  STS.128 [R2+0x80], R72 ;  /* 0x0000804802007388 */ /* 0x0003e20000000c00 */
[----:B------:R-:W-:Y:S02]  /*678b0*/  IMAD.MOV.U32 R80, RZ, RZ, R228 ;  /* 0x000000ffff507224 */ /* 0x000fe400078e00e4 */
[----:B------:R-:W-:Y:S02]  /*678c0*/  IMAD.MOV.U32 R81, RZ, RZ, R229 ;  /* 0x000000ffff517224 */ /* 0x000fe400078e00e5 */
[----:B------:R-:W-:-:S02]  /*678d0*/  IMAD.MOV.U32 R76, RZ, RZ, R230 ;  /* 0x000000ffff4c7224 */ /* 0x000fc400078e00e6 */
[----:B------:R-:W-:Y:S02]  /*678e0*/  IMAD.MOV.U32 R77, RZ, RZ, R231 ;  /* 0x000000ffff4d7224 */ /* 0x000fe400078e00e7 */
[----:B-1----:R-:W-:Y:S02]  /*678f0*/  IMAD.MOV.U32 R72, RZ, RZ, R64 ;  /* 0x000000ffff487224 */ /* 0x002fe400078e0040 */
[----:B------:R-:W-:Y:S01]  /*67900*/  IMAD.MOV.U32 R73, RZ, RZ, R65 ;  /* 0x000000ffff497224 */ /* 0x000fe200078e0041 */
[----:B------:R-:W2:Y:S01]  /*67910*/  LDL.LU R64, [R1+0x18f8] ;  /* 0x0018f80001407983 */ /* 0x000ea20000300800 */
[----:B------:R-:W-:Y:S02]  /*67920*/  IMAD.MOV.U32 R74, RZ, RZ, R60 ;  /* 0x000000ffff4a7224 */ /* 0x000fe400078e003c */
[----:B------:R-:W-:Y:S01]  /*67930*/  IMAD.MOV.U32 R75, RZ, RZ, R61 ;  /* 0x000000ffff4b7224 */ /* 0x000fe200078e003d */
[----:B------:R-:W2:Y:S04]  /*67940*/  LDL.LU R65, [R1+0x18fc] ;  /* 0x0018fc0001417983 */ /* 0x000ea80000300800 */
[----:B------:R-:W2:Y:S04]  /*67950*/  LDL.LU R66, [R1+0x1918] ;  /* 0x0019180001427983 */ /* 0x000ea80000300800 */
[----:B------:R-:W-:Y:S04]  /*67960*/  STS.128 [R2+0x600], R72 ;  /* 0x0006004802007388 */ /* 0x000fe80000000c00 */
[----:B------:R-:W2:Y:S04]  /*67970*/  LDL.LU R67, [R1+0x191c] ;  /* 0x00191c0001437983 */ /* 0x000ea80000300800 */
[----:B------:R-:W2:Y:S04]  /*67980*/  LDL.LU R60, [R1+0x1280] ;  /* 0x00128000013c7983 */ /* 0x000ea80000300800 */
[----:B------:R-:W2:Y:S04]  /*67990*/  LDL.LU R61, [R1+0x1284] ;  /* 0x00128400013d7983 */ /* 0x000ea80000300800 */
[----:B------:R-:W2:Y:S04]  /*679a0*/  LDL.LU R62, [R1+0x1290] ;  /* 0x00129000013e7983 */ /* 0x000ea80000300800 */
[----:B------:R-:W2:Y:S04]  /*679b0*/  LDL.LU R63, [R1+0x1294] ;  /* 0x00129400013f7983 */ /* 0x000ea80000300800 */
[----:B---3--:R-:W-:Y:S04]  /*679c0*/  STS.128 [R2+0x280], R84 ;  /* 0x0002805402007388 */ /* 0x008fe80000000c00 */
[----:B------:R-:W-:Y:S04]  /*679d0*/  STS.128 [R2+0x400], R80 ;  /* 0x0004005002007388 */ /* 0x000fe80000000c00 */
[----:B--2---:R-:W-:Y:S04]  /*679e0*/  STS.128 [R2+0x480], R76 ;  /* 0x0004804c02007388 */ /* 0x004fe80000000c00 */
[----:B------:R-:W-:Y:S06]  /*679f0*/  BAR.SYNC.DEFER_BLOCKING 0x0 ;  /* 0x0000000000007b1d */ /* 0x000fec0000010000 */
[----:B------:R-:W1:Y:S04]  /*67a00*/  LDS.128 R76, [R0] ;  /* 0x00000000004c7984 */ /* 0x000e680000000c00 */
        /* <DEDUP_REMOVED lines=31> */
[----:B------:R1:W-:Y:S04]  /*67c00*/  STS.128 [R2], R68 ;  /* 0x0000004402007388 */ /* 0x0003e80000000c00 */
[----:B------:R-:W2:Y:S04]  /*67c10*/  LDL.LU R75, [R1+0xfa4] ;  /* 0x000fa400014b7983 */ /* 0x000ea80000300800 */
[----:B-1----:R-:W3:Y:S04]  /*67c20*/  LDL.LU R68, [R1+0xfe8] ;  /* 0x000fe80001447983 */ /* 0x002ee80000300800 */
[----:B------:R-:W3:Y:S04]  /*67c30*/  LDL.LU R69, [R1+0xfec] ;  /* 0x000fec0001457983 */ /* 0x000ee80000300800 */
[----:B------:R-:W3:Y:S04]  /*67c40*/  LDL.LU R70, [R1+0xfa8] ;  /* 0x000fa80001467983 */ /* 0x000ee80000300800 */
[----:B------:R-:W3:Y:S04]  /*67c50*/  LDL.LU R71, [R1+0xfac] ;  /* 0x000fac0001477983 */ /* 0x000ee80000300800 */
[----:B------:R1:W-:Y:S04]  /*67c60*/  STS.128 [R2+0x80], R64 ;  /* 0x0000804002007388 */ /* 0x0003e80000000c00 */
[----:B------:R1:W-:Y:S04]  /*67c70*/  STS.128 [R2+0x200], R60 ;  /* 0x0002003c02007388 */ /* 0x0003e80000000c00 */
[----:B-1----:R-:W2:Y:S04]  /*67c80*/  LDL.LU R64, [R1+0xdc0] ;  /* 0x000dc00001407983 */ /* 0x002ea80000300800 */
[----:B------:R-:W2:Y:S04]  /*67c90*/  LDL.LU R65, [R1+0xdc4] ;  /* 0x000dc40001417983 */ /* 0x000ea80000300800 */
[----:B------:R-:W2:Y:S04]  /*67ca0*/  LDL.LU R66, [R1+0xdb0] ;  /* 0x000db00001427983 */ /* 0x000ea80000300800 */
[----:B------:R-:W2:Y:S04]  /*67cb0*/  LDL.LU R67, [R1+0xdb4] ;  /* 0x000db40001437983 */ /* 0x000ea80000300800 */
[----:B------:R-:W4:Y:S04]  /*67cc0*/  LDL.LU R60, [R1+0xdc8] ;  /* 0x000dc800013c7983 */ /* 0x000f280000300800 */
[----:B------:R-:W4:Y:S04]  /*67cd0*/  LDL.LU R61, [R1+0xdcc] ;  /* 0x000dcc00013d7983 */ /* 0x000f280000300800 */
[----:B------:R-:W4:Y:S04]  /*67ce0*/  LDL.LU R62, [R1+0xdb8] ;  /* 0x000db800013e7983 */ /* 0x000f280000300800 */
[----:B------:R-:W4:Y:S04]  /*67cf0*/  LDL.LU R63, [R1+0xdbc] ;  /* 0x000dbc00013f7983 */ /* 0x000f280000300800 */
[----:B---3--:R1:W-:Y:S04]  /*67d00*/  STS.128 [R2+0x480], R68 ;  /* 0x0004804402007388 */ /* 0x0083e80000000c00 */
[----:B-1----:R-:W3:Y:S04]  /*67d10*/  LDL.LU R68, [R1+0xbb0] ;  /* 0x000bb00001447983 */ /* 0x002ee80000300800 */
[----:B------:R-:W3:Y:S04]  /*67d20*/  LDL.LU R69, [R1+0xbb4] ;  /* 0x000bb40001457983 */ /* 0x000ee80000300800 */
[----:B------:R-:W3:Y:S04]  /*67d30*/  LDL.LU R70, [R1+0xb70] ;  /* 0x000b700001467983 */ /* 0x000ee80000300800 */
[----:B------:R-:W3:Y:S04]  /*67d40*/  LDL.LU R71, [R1+0xb74] ;  /* 0x000b740001477983 */ /* 0x000ee80000300800 */
[----:B--2---:R1:W-:Y:S04]  /*67d50*/  STS.128 [R2+0x600], R64 ;  /* 0x0006004002007388 */ /* 0x0043e80000000c00 */
[----:B----4-:R-:W-:Y:S04]  /*67d60*/  STS.128 [R2+0x280], R76 ;  /* 0x0002804c02007388 */ /* 0x010fe80000000c00 */
[----:B------:R-:W-:Y:S04]  /*67d70*/  STS.128 [R2+0x400], R72 ;  /* 0x0004004802007388 */ /* 0x000fe80000000c00 */
[----:B-1----:R-:W2:Y:S04]  /*67d80*/  LDL.LU R64, [R1+0xbb8] ;  /* 0x000bb80001407983 */ /* 0x002ea80000300800 */
[----:B------:R-:W2:Y:S04]  /*67d90*/  LDL.LU R65, [R1+0xbbc] ;  /* 0x000bbc0001417983 */ /* 0x000ea80000300800 */
[----:B------:R-:W2:Y:S04]  /*67da0*/  LDL.LU R66, [R1+0xb78] ;  /* 0x000b780001427983 */ /* 0x000ea80000300800 */
[----:B------:R1:W-:Y:S04]  /*67db0*/  STS.128 [R2+0x680], R60 ;  /* 0x0006803c02007388 */ /* 0x0003e80000000c00 */
[----:B------:R-:W2:Y:S04]  /*67dc0*/  LDL.LU R67, [R1+0xb7c] ;  /* 0x000b7c0001437983 */ /* 0x000ea80000300800 */
[----:B------:R-:W-:Y:S06]  /*67dd0*/  BAR.SYNC.DEFER_BLOCKING 0x0 ;  /* 0x0000000000007b1d */ /* 0x000fec0000010000 */
[----:B-1----:R-:W2:Y:S04]  /*67de0*/  LDL.LU R60, [R1+0x9b0] ;  /* 0x0009b000013c7983 */ /* 0x002ea80000300800 */
[----:B------:R-:W2:Y:S04]  /*67df0*/  LDL.LU R61, [R1+0x9b4] ;  /* 0x0009b400013d7983 */ /* 0x000ea80000300800 */
[----:B------:R-:W2:Y:S04]  /*67e00*/  LDL.LU R62, [R1+0x980] ;  /* 0x00098000013e7983 */ /* 0x000ea80000300800 */
        /* <DEDUP_REMOVED lines=34> */
[----:B---3--:R1:W-:Y:S04]  /*68030*/  STS.128 [R2], R68 ;  /* 0x0000004402007388 */ /* 0x0083e80000000c00 */
        /* <DEDUP_REMOVED lines=8> */
[----:B------:R1:W-:Y:S04]  /*680c0*/  STS.128 [R2+0x200], R60 ;  /* 0x0002003c02007388 */ /* 0x0003e80000000c00 */
[----:B------:R-:W2:Y:S04]  /*680d0*/  LDL.LU R67, [R1+0x734] ;  /* 0x0007340001437983 */ /* 0x000ea80000300800 */
        /* <DEDUP_REMOVED lines=8> */
[----:B------:R-:W3:Y:S04]  /*68160*/  LDL.LU R71, [R1+0x624] ;  /* 0x0006240001477983 */ /* 0x000ee80000300800 */
[----:B----4-:R-:W-:Y:S04]  /*68170*/  STS.128 [R2+0x280], R76 ;  /* 0x0002804c02007388 */ /* 0x010fe80000000c00 */
[----:B------:R-:W-:Y:S04]  /*68180*/  STS.128 [R2+0x400], R72 ;  /* 0x0004004802007388 */ /* 0x000fe80000000c00 */
[----:B--2---:R1:W-:Y:S04]  /*68190*/  STS.128 [R2+0x600], R64 ;  /* 0x0006004002007388 */ /* 0x0043e80000000c00 */
        /* <DEDUP_REMOVED lines=66> */
[----:B-1----:R-:W4:Y:S04]  /*685c0*/  LDL.LU R64, [R1+0xb8] ;  /* 0x0000b80001407983 */ /* 0x002f280000300800 */
[----:B------:R-:W4:Y:S04]  /*685d0*/  LDL.LU R65, [R1+0xbc] ;  /* 0x0000bc0001417983 */ /* 0x000f280000300800 */
[----:B------:R1:W-:Y:S04]  /*685e0*/  STS.128 [R2+0x680], R60 ;  /* 0x0006803c02007388 */ /* 0x0003e80000000c00 */
[----:B------:R-:W-:Y:S06]  /*685f0*/  BAR.SYNC.DEFER_BLOCKING 0x0 ;  /* 0x0000000000007b1d */ /* 0x000fec0000010000 */
[----:B------:R-:W4:Y:S04]  /*68600*/  LDL.LU R66, [R1+0x188] ;  /* 0x0001880001427983 */ /* 0x000f280000300800 */
[----:B------:R-:W4:Y:S04]  /*68610*/  LDL.LU R67, [R1+0x18c] ;  /* 0x00018c0001437983 */ /* 0x000f280000300800 */
[----:B-1----:R-:W4:Y:S04]  /*68620*/  LDL.LU R60, [R1+0x90] ;  /* 0x00009000013c7983 */ /* 0x002f280000300800 */
[----:B------:R-:W4:Y:S04]  /*68630*/  LDL.LU R61, [R1+0x94] ;  /* 0x00009400013d7983 */ /* 0x000f280000300800 */
[----:B------:R-:W4:Y:S04]  /*68640*/  LDL.LU R62, [R1+0x160] ;  /* 0x00016000013e7983 */ /* 0x000f280000300800 */
        /* <DEDUP_REMOVED lines=34> */
[----:B---3--:R1:W-:Y:S04]  /*68870*/  STS.128 [R2], R68 ;  /* 0x0000004402007388 */ /* 0x0083e80000000c00 */
[----:B-1----:R-:W3:Y:S04]  /*68880*/  LDL.LU R68, [R1+0x78] ;  /* 0x0000780001447983 */ /* 0x002ee80000300800 */
[----:B------:R-:W3:Y:S04]  /*68890*/  LDL.LU R69, [R1+0x7c] ;  /* 0x00007c0001457983 */ /* 0x000ee80000300800 */
[----:B------:R-:W3:Y:S04]  /*688a0*/  LDL.LU R70, [R1+0x148] ;  /* 0x0001480001467983 */ /* 0x000ee80000300800 */
[----:B------:R-:W3:Y:S04]  /*688b0*/  LDL.LU R71, [R1+0x14c] ;  /* 0x00014c0001477983 */ /* 0x000ee80000300800 */
[----:B----4-:R1:W-:Y:S02]  /*688c0*/  STS.128 [R2+0x200], R60 ;  /* 0x0002003c02007388 */ /* 0x0103e40000000c00 */
[----:B-1----:R-:W-:-:S02]  /*688d0*/  IMAD.MOV.U32 R60, RZ, RZ, R58 ;  /* 0x000000ffff3c7224 */ /* 0x002fc400078e003a */
[----:B------:R-:W-:Y:S02]  /*688e0*/  IMAD.MOV.U32 R61, RZ, RZ, R59 ;  /* 0x000000ffff3d7224 */ /* 0x000fe400078e003b */
[----:B------:R-:W-:Y:S02]  /*688f0*/  IMAD.MOV.U32 R62, RZ, RZ, R54 ;  /* 0x000000ffff3e7224 */ /* 0x000fe400078e0036 */
[----:B------:R-:W-:-:S05]  /*68900*/  IMAD.MOV.U32 R63, RZ, RZ, R55 ;  /* 0x000000ffff3f7224 */ /* 0x000fca00078e0037 */
[----:B------:R1:W-:Y:S04]  /*68910*/  STS.128 [R2+0x680], R60 ;  /* 0x0006803c02007388 */ /* 0x0003e80000000c00 */
[----:B-1----:R-:W2:Y:S04]  /*68920*/  LDL.LU R60, [R1+0x1920] ;  /* 0x00192000013c7983 */ /* 0x002ea80000300800 */
[----:B------:R-:W2:Y:S04]  /*68930*/  LDL.LU R61, [R1+0x1924] ;  /* 0x00192400013d7983 */ /* 0x000ea80000300800 */
[----:B------:R-:W2:Y:S04]  /*68940*/  LDL.LU R62, [R1+0x1970] ;  /* 0x00197000013e7983 */ /* 0x000ea80000300800 */
[----:B------:R-:W2:Y:S04]  /*68950*/  LDL.LU R63, [R1+0x1974] ;  /* 0x00197400013f7983 */ /* 0x000ea80000300800 */
[----:B------:R1:W-:Y:S02]  /*68960*/  STS.128 [R2+0x80], R64 ;  /* 0x0000804002007388 */ /* 0x0003e40000000c00 */
[----:B-1----:R-:W-:-:S02]  /*68970*/  IMAD.MOV.U32 R64, RZ, RZ, R56 ;  /* 0x000000ffff407224 */ /* 0x002fc400078e0038 */
        /* <DEDUP_REMOVED lines=12> */
[----:B--2---:R-:W-:Y:S04]  /*68a40*/  STS.128 [R2+0x280], R76 ;  /* 0x0002804c02007388 */ /* 0x004fe80000000c00 */
[----:B------:R-:W-:Y:S04]  /*68a50*/  STS.128 [R2+0x400], R72 ;  /* 0x0004004802007388 */ /* 0x000fe80000000c00 */
[----:B---3--:R-:W-:Y:S04]  /*68a60*/  STS.128 [R2+0x480], R68 ;  /* 0x0004804402007388 */ /* 0x008fe80000000c00 */
        /* <DEDUP_REMOVED lines=1511> */
[----:B------:R1:W-:Y:S04]  /*6e8e0*/  STS.128 [R2+0x680], R12 ;  /* 0x0006800c02007388 */ /* 0x0003e80000000c00 */
[----:B------:R-:W-:Y:S06]  /*6e8f0*/  BAR.SYNC.DEFER_BLOCKING 0x0 ;  /* 0x0000000000007b1d */ /* 0x000fec0000010000 */
[----:B------:R-:W2:Y:S04]  /*6e900*/  LDL.LU R18, [R1+0x7a8] ;  /* 0x0007a80001127983 */ /* 0x000ea80000300800 */
[----:B------:R-:W2:Y:S04]  /*6e910*/  LDL.LU R19, [R1+0x7ac] ;  /* 0x0007ac0001137983 */ /* 0x000ea80000300800 */
        /* <DEDUP_REMOVED lines=43> */
[----:B------:R2:W-:Y:S01]  /*6ebd0*/  STS.128 [R2+0x200], R12 ;  /* 0x0002000c02007388 */ /* 0x0005e20000000c00 */
[----:B-1----:R-:W-:-:S02]  /*6ebe0*/  IMAD.MOV.U32 R16, RZ, RZ, R8 ;  /* 0x000000ffff107224 */ /* 0x002fc400078e0008 */
[----:B------:R-:W-:Y:S02]  /*6ebf0*/  IMAD.MOV.U32 R17, RZ, RZ, R9 ;  /* 0x000000ffff117224 */ /* 0x000fe400078e0009 */
[----:B--2---:R-:W-:Y:S02]  /*6ec00*/  IMAD.MOV.U32 R12, RZ, RZ, R10 ;  /* 0x000000ffff0c7224 */ /* 0x004fe400078e000a */
[----:B------:R-:W-:Y:S02]  /*6ec10*/  IMAD.MOV.U32 R13, RZ, RZ, R11 ;  /* 0x000000ffff0d7224 */ /* 0x000fe400078e000b */
[----:B------:R-:W-:Y:S02]  /*6ec20*/  IMAD.MOV.U32 R14, RZ, RZ, R6 ;  /* 0x000000ffff0e7224 */ /* 0x000fe400078e0006 */
[----:B------:R-:W-:-:S05]  /*6ec30*/  IMAD.MOV.U32 R15, RZ, RZ, R7 ;  /* 0x000000ffff0f7224 */ /* 0x000fca00078e0007 */
[----:B------:R1:W-:Y:S01]  /*6ec40*/  STS.128 [R2+0x680], R12 ;  /* 0x0006800c02007388 */ /* 0x0003e20000000c00 */
[----:B------:R-:W-:Y:S02]  /*6ec50*/  IMAD.MOV.U32 R18, RZ, RZ, R4 ;  /* 0x000000ffff127224 */ /* 0x000fe400078e0004 */
[----:B------:R-:W-:Y:S01]  /*6ec60*/  IMAD.MOV.U32 R19, RZ, RZ, R5 ;  /* 0x000000ffff137224 */ /* 0x000fe200078e0005 */
[----:B-1----:R-:W3:Y:S04]  /*6ec70*/  LDL.LU R12, [R1+0x2390] ;  /* 0x00239000010c7983 */ /* 0x002ee80000300800 */
        /* <DEDUP_REMOVED lines=11> */
[----:B------:R-:W-:Y:S04]  /*6ed30*/  STS.128 [R2+0x600], R16 ;  /* 0x0006001002007388 */ /* 0x000fe80000000c00 */
[----:B----4-:R-:W-:Y:S04]  /*6ed40*/  STS.128 [R2+0x280], R28 ;  /* 0x0002801c02007388 */ /* 0x010fe80000000c00 */
[----:B------:R-:W-:Y:S04]  /*6ed50*/  STS.128 [R2+0x400], R24 ;  /* 0x0004001802007388 */ /* 0x000fe80000000c00 */
[----:B---3--:R-:W-:Y:S04]  /*6ed60*/  STS.128 [R2+0x480], R20 ;  /* 0x0004801402007388 */ /* 0x008fe80000000c00 */
[----:B------:R-:W-:Y:S06]  /*6ed70*/  BAR.SYNC.DEFER_BLOCKING 0x0 ;  /* 0x0000000000007b1d */ /* 0x000fec0000010000 */
[----:B------:R-:W1:Y:S04]  /*6ed80*/  LDS.128 R20, [R0] ;  /* 0x0000000000147984 */ /* 0x000e680000000c00 */
[----:B------:R-:W3:Y:S04]  /*6ed90*/  LDS.128 R16, [R0+0x800] ;  /* 0x0008000000107984 */ /* 0x000ee80000000c00 */
[----:B------:R-:W4:Y:S04]  /*6eda0*/  LDS.128 R24, [R3] ;  /* 0x0000000003187984 */ /* 0x000f280000000c00 */
[----:B-1----:R-:W-:Y:S04]  /*6edb0*/  STL.64 [R1+0x440], R20 ;  /* 0x0004401401007387 */ /* 0x002fe80000100a00 */
[----:B------:R-:W-:Y:S04]  /*6edc0*/  STL.64 [R1+0x448], R22 ;  /* 0x0004481601007387 */ /* 0x000fe80000100a00 */
[----:B------:R-:W1:Y:S04]  /*6edd0*/  LDS.128 R20, [R3+0x800] ;  /* 0x0008000003147984 */ /* 0x000e680000000c00 */
[----:B---3--:R-:W-:Y:S04]  /*6ede0*/  STL.64 [R1+0x670], R16 ;  /* 0x0006701001007387 */ /* 0x008fe80000100a00 */
[----:B------:R-:W-:Y:S04]  /*6edf0*/  STL.64 [R1+0x678], R18 ;  /* 0x0006781201007387 */ /* 0x000fe80000100a00 */
[----:B------:R-:W3:Y:S04]  /*6ee00*/  LDS.128 R16, [R241] ;  /* 0x00000000f1107984 */ /* 0x000ee80000000c00 */
[----:B----4-:R-:W-:Y:S04]  /*6ee10*/  STL.64 [R1+0x450], R24 ;  /* 0x0004501801007387 */ /* 0x010fe80000100a00 */
[----:B------:R-:W-:Y:S04]  /*6ee20*/  STL.64 [R1+0x458], R26 ;  /* 0x0004581a01007387 */ /* 0x000fe80000100a00 */
[----:B------:R-:W4:Y:S04]  /*6ee30*/  LDS.128 R24, [R241+0x800] ;  /* 0x00080000f1187984 */ /* 0x000f280000000c00 */
[----:B-1----:R-:W-:Y:S04]  /*6ee40*/  STL.64 [R1+0x800], R20 ;  /* 0x0008001401007387 */ /* 0x002fe80000100a00 */
[----:B------:R-:W-:Y:S04]  /*6ee50*/  STL.64 [R1+0x808], R22 ;  /* 0x0008081601007387 */ /* 0x000fe80000100a00 */
[----:B------:R-:W1:Y:S04]  /*6ee60*/  LDS.128 R20, [R240] ;  /* 0x00000000f0147984 */ /* 0x000e680000000c00 */
[----:B---3--:R-:W-:Y:S04]  /*6ee70*/  STL.64 [R1+0x4a0], R16 ;  /* 0x0004a01001007387 */ /* 0x008fe80000100a00 */
[----:B------:R-:W-:Y:S04]  /*6ee80*/  STL.64 [R1+0x4a8], R18 ;  /* 0x0004a81201007387 */ /* 0x000fe80000100a00 */
[----:B------:R-:W3:Y:S04]  /*6ee90*/  LDS.128 R16, [R240+0x800] ;  /* 0x00080000f0107984 */ /* 0x000ee80000000c00 */
[----:B------:R-:W-:Y:S06]  /*6eea0*/  BAR.SYNC.DEFER_BLOCKING 0x0 ;  /* 0x0000000000007b1d */ /* 0x000fec0000010000 */
[----:B----4-:R-:W-:Y:S04]  /*6eeb0*/  STL.64 [R1+0x890], R24 ;  /* 0x0008901801007387 */ /* 0x010fe80000100a00 */
[----:B------:R-:W-:Y:S04]  /*6eec0*/  STL.64 [R1+0x898], R26 ;  /* 0x0008981a01007387 */ /* 0x000fe80000100a00 */
[----:B-1----:R1:W-:Y:S04]  /*6eed0*/  STL.64 [R1+0x580], R20 ;  /* 0x0005801401007387 */ /* 0x0023e80000100a00 */
[----:B------:R4:W-:Y:S04]  /*6eee0*/  STL.64 [R1+0x588], R22 ;  /* 0x0005881601007387 */ /* 0x0009e80000100a00 */
[----:B---3--:R3:W-:Y:S04]  /*6eef0*/  STL.64 [R1+0xdf0], R16 ;  /* 0x000df01001007387 */ /* 0x0087e80000100a00 */
[----:B------:R3:W-:Y:S04]  /*6ef00*/  STL.64 [R1+0xdf8], R18 ;  /* 0x000df81201007387 */ /* 0x0007e80000100a00 */
[----:B-1----:R-:W2:Y:S04]  /*6ef10*/  LDL.LU R20, [R1+0x22d8] ;  /* 0x0022d80001147983 */ /* 0x002ea80000300800 */
[----:B------:R-:W2:Y:S04]  /*6ef20*/  LDL.LU R21, [R1+0x22dc] ;  /* 0x0022dc0001157983 */ /* 0x000ea80000300800 */
[----:B----4-:R-:W2:Y:S04]  /*6ef30*/  LDL.LU R22, [R1+0x22c8] ;  /* 0x0022c80001167983 */ /* 0x010ea80000300800 */
[----:B------:R-:W2:Y:S04]  /*6ef40*/  LDL.LU R23, [R1+0x22cc] ;  /* 0x0022cc0001177983 */ /* 0x000ea80000300800 */
[----:B---3--:R-:W3:Y:S04]  /*6ef50*/  LDL.LU R16, [R1+0x21d0] ;  /* 0x0021d00001107983 */ /* 0x008ee80000300800 */
[----:B------:R-:W3:Y:S04]  /*6ef60*/  LDL.LU R17, [R1+0x21d4] ;  /* 0x0021d40001117983 */ /* 0x000ee80000300800 */
[----:B------:R-:W3:Y:S04]  /*6ef70*/  LDL.LU R18, [R1+0x21c0] ;  /* 0x0021c00001127983 */ /* 0x000ee80000300800 */
[----:B------:R1:W-:Y:S04]  /*6ef80*/  STS.128 [R2], R12 ;  /* 0x0000000c02007388 */ /* 0x0003e80000000c00 */
[----:B------:R-:W3:Y:S04]  /*6ef90*/  LDL.LU R19, [R1+0x21c4] ;  /* 0x0021c40001137983 */ /* 0x000ee80000300800 */
[----:B------:R4:W-:Y:S04]  /*6efa0*/  STS.128 [R2+0x80], R8 ;  /* 0x0000800802007388 */ /* 0x0009e80000000c00 */
[----:B-1----:R-:W2:Y:S04]  /*6efb0*/  LDL.LU R12, [R1+0x21d8] ;  /* 0x0021d800010c7983 */ /* 0x002ea80000300800 */
[----:B------:R-:W2:Y:S04]  /*6efc0*/  LDL.LU R13, [R1+0x21dc] ;  /* 0x0021dc00010d7983 */ /* 0x000ea80000300800 */
[----:B------:R-:W2:Y:S04]  /*6efd0*/  LDL.LU R14, [R1+0x21c8] ;  /* 0x0021c800010e7983 */ /* 0x000ea80000300800 */
[----:B------:R-:W2:Y:S04]  /*6efe0*/  LDL.LU R15, [R1+0x21cc] ;  /* 0x0021cc00010f7983 */ /* 0x000ea80000300800 */
[----:B----4-:R-:W4:Y:S04]  /*6eff0*/  LDL.LU R8, [R1+0x20d0] ;  /* 0x0020d00001087983 */ /* 0x010f280000300800 */
[----:B------:R-:W4:Y:S04]  /*6f000*/  LDL.LU R9, [R1+0x20d4] ;  /* 0x0020d40001097983 */ /* 0x000f280000300800 */
[----:B------:R-:W4:Y:S04]  /*6f010*/  LDL.LU R10, [R1+0x20c0] ;  /* 0x0020c000010a7983 */ /* 0x000f280000300800 */
[----:B------:R1:W-:Y:S04]  /*6f020*/  STS.128 [R2+0x200], R4 ;  /* 0x0002000402007388 */ /* 0x0003e80000000c00 */
[----:B------:R-:W4:Y:S04]  /*6f030*/  LDL.LU R11, [R1+0x20c4] ;  /* 0x0020c400010b7983 */ /* 0x000f280000300800 */
        /* <DEDUP_REMOVED lines=8> */
[----:B----4-:R1:W-:Y:S04]  /*6f0c0*/  STS.128 [R2+0x600], R8 ;  /* 0x0006000802007388 */ /* 0x0103e80000000c00 */
[----:B------:R-:W2:Y:S04]  /*6f0d0*/  LDL.LU R15, [R1+0x1f64] ;  /* 0x001f6400010f7983 */ /* 0x000ea80000300800 */
[----:B-1----:R-:W4:Y:S04]  /*6f0e0*/  LDL.LU R8, [R1+0x1f78] ;  /* 0x001f780001087983 */ /* 0x002f280000300800 */
[----:B------:R-:W4:Y:S04]  /*6f0f0*/  LDL.LU R9, [R1+0x1f7c] ;  /* 0x001f7c0001097983 */ /* 0x000f280000300800 */
[----:B------:R-:W4:Y:S04]  /*6f100*/  LDL.LU R10, [R1+0x1f68] ;  /* 0x001f6800010a7983 */ /* 0x000f280000300800 */
[----:B---3--:R1:W-:Y:S04]  /*6f110*/  STS.128 [R2+0x680], R4 ;  /* 0x0006800402007388 */ /* 0x0083e80000000c00 */
[----:B------:R-:W4:Y:S04]  /*6f120*/  LDL.LU R11, [R1+0x1f6c] ;  /* 0x001f6c00010b7983 */ /* 0x000f280000300800 */
[----:B-1----:R-:W4:Y:S04]  /*6f130*/  LDL.LU R4, [R1+0x1e00] ;  /* 0x001e000001047983 */ /* 0x002f280000300800 */
[----:B------:R-:W4:Y:S04]  /*6f140*/  LDL.LU R5, [R1+0x1e04] ;  /* 0x001e040001057983 */ /* 0x000f280000300800 */
[----:B------:R-:W4:Y:S04]  /*6f150*/  LDL.LU R6, [R1+0x1df0] ;  /* 0x001df00001067983 */ /* 0x000f280000300800 */
[----:B------:R-:W4:Y:S04]  /*6f160*/  LDL.LU R7, [R1+0x1df4] ;  /* 0x001df40001077983 */ /* 0x000f280000300800 */
[----:B------:R-:W-:Y:S04]  /*6f170*/  STS.128 [R2+0x280], R20 ;  /* 0x0002801402007388 */ /* 0x000fe80000000c00 */
[----:B------:R-:W-:Y:S04]  /*6f180*/  STS.128 [R2+0x400], R16 ;  /* 0x0004001002007388 */ /* 0x000fe80000000c00 */
[----:B------:R-:W-:Y:S06]  /*6f190*/  BAR.SYNC.DEFER_BLOCKING 0x0 ;  /* 0x0000000000007b1d */ /* 0x000fec0000010000 */
        /* <DEDUP_REMOVED lines=33> */
[----:B--2---:R1:W-:Y:S04]  /*6f3b0*/  STS.128 [R2], R12 ;  /* 0x0000000c02007388 */ /* 0x0043e80000000c00 */
        /* <DEDUP_REMOVED lines=1223> */
[----:B------:R-:W1:Y:S04]  /*74030*/  LDS.128 R20, [R3+0x800] ;  /* 0x0008000003147984 */ /* 0x000e680000000c00 */
[----:B-1----:R-:W-:Y:S04]  /*74040*/  STL [R1+0x360c], R248 ;  /* 0x00360cf801007387 */ /* 0x002fe80000100800 */
[----:B------:R-:W-:Y:S04]  /*74050*/  STL [R1+0x3608], R249 ;  /* 0x003608f901007387 */ /* 0x000fe80000100800 */
[----:B------:R-:W-:Y:S04]  /*74060*/  STL [R1+0x35fc], R250 ;  /* 0x0035fcfa01007387 */ /* 0x000fe80000100800 */
[----:B------:R-:W-:Y:S04]  /*74070*/  STL [R1+0x35f8], R251 ;  /* 0x0035f8fb01007387 */ /* 0x000fe80000100800 */
[----:B------:R-:W-:Y:S04]  /*74080*/  STL.64 [R1+0x14c0], R16 ;  /* 0x0014c01001007387 */ /* 0x000fe80000100a00 */
[----:B------:R-:W-:Y:S04]  /*74090*/  STL.64 [R1+0x14c8], R18 ;  /* 0x0014c81201007387 */ /* 0x000fe80000100a00 */
[----:B------:R-:W1:Y:S04]  /*740a0*/  LDS.128 R16, [R241] ;  /* 0x00000000f1107984 */ /* 0x000e680000000c00 */
[----:B------:R-:W-:Y:S04]  /*740b0*/  STL.64 [R1+0xf90], R24 ;  /* 0x000f901801007387 */ /* 0x000fe80000100a00 */
[----:B------:R-:W-:Y:S04]  /*740c0*/  STL.64 [R1+0xf98], R26 ;  /* 0x000f981a01007387 */ /* 0x000fe80000100a00 */
[----:B------:R-:W-:Y:S04]  /*740d0*/  STL.64 [R1+0x14d0], R20 ;  /* 0x0014d01401007387 */ /* 0x000fe80000100a00 */
[----:B------:R-:W-:Y:S04]  /*740e0*/  STL.64 [R1+0x14d8], R22 ;  /* 0x0014d81601007387 */ /* 0x000fe80000100a00 */
[----:B------:R-:W1:Y:S04]  /*740f0*/  LDS.128 R24, [R241+0x800] ;  /* 0x00080000f1187984 */ /* 0x000e680000000c00 */
[----:B------:R-:W1:Y:S04]  /*74100*/  LDS.128 R20, [R240] ;  /* 0x00000000f0147984 */ /* 0x000e680000000c00 */
[----:B-1----:R-:W-:Y:S04]  /*74110*/  STL.64 [R1+0x12f0], R16 ;  /* 0x0012f01001007387 */ /* 0x002fe80000100a00 */
[----:B------:R-:W-:Y:S04]  /*74120*/  STL.64 [R1+0x12f8], R18 ;  /* 0x0012f81201007387 */ /* 0x000fe80000100a00 */
[----:B------:R-:W1:Y:S04]  /*74130*/  LDS.128 R16, [R240+0x800] ;  /* 0x00080000f0107984 */ /* 0x000e680000000c00 */
[----:B------:R-:W-:Y:S06]  /*74140*/  BAR.SYNC.DEFER_BLOCKING 0x0 ;  /* 0x0000000000007b1d */ /* 0x000fec0000010000 */
[----:B------:R-:W-:Y:S04]  /*74150*/  STL.64 [R1+0x1540], R24 ;  /* 0x0015401801007387 */ /* 0x000fe80000100a00 */
[----:B------:R-:W-:Y:S04]  /*74160*/  STL.64 [R1+0x1548], R26 ;  /* 0x0015481a01007387 */ /* 0x000fe80000100a00 */
[----:B------:R1:W-:Y:S04]  /*74170*/  STL.64 [R1+0x1400], R20 ;  /* 0x0014001401007387 */ /* 0x0003e80000100a00 */
[----:B------:R1:W-:Y:S02]  /*74180*/  STL.64 [R1+0x1408], R22 ;  /* 0x0014081601007387 */ /* 0x0003e40000100a00 */
[----:B-1----:R-:W-:-:S02]  /*74190*/  IMAD.MOV.U32 R251, RZ, RZ, R17 ;  /* 0x000000fffffb7224 */ /* 0x002fc400078e0011 */
        /* <DEDUP_REMOVED lines=23> */
[----:B-1----:R-:W2:Y:S04]  /*74310*/  LDL.LU R4, [R1+0x2038] ;  /* 0x0020380001047983 */ /* 0x002ea80000300800 */
[----:B------:R-:W2:Y:S04]  /*74320*/  LDL.LU R5, [R1+0x203c] ;  /* 0x00203c0001057983 */ /* 0x000ea80000300800 */
[----:B------:R-:W2:Y:S04]  /*74330*/  LDL.LU R6, [R1+0x2028] ;  /* 0x0020280001067983 */ /* 0x000ea80000300800 */
[----:B------:R-:W2:Y:S04]  /*74340*/  LDL.LU R7, [R1+0x202c] ;  /* 0x00202c0001077983 */ /* 0x000ea80000300800 */
[----:B--2---:R1:W-:Y:S04]  /*74350*/  STS.128 [R2+0x680], R4 ;  /* 0x0006800402007388 */ /* 0x0043e80000000c00 */
[----:B-1----:R-:W2:Y:S04]  /*74360*/  LDL.LU R4, [R1+0x1ed0] ;  /* 0x001ed00001047983 */ /* 0x002ea80000300800 */
[----:B------:R-:W2:Y:S04]  /*74370*/  LDL.LU R5, [R1+0x1ed4] ;  /* 0x001ed40001057983 */ /* 0x000ea80000300800 */
[----:B------:R-:W2:Y:S04]  /*74380*/  LDL.LU R6, [R1+0x1ec0] ;  /* 0x001ec00001067983 */ /* 0x000ea80000300800 */
[----:B------:R-:W2:Y:S04]  /*74390*/  LDL.LU R7, [R1+0x1ec4] ;  /* 0x001ec40001077983 */ /* 0x000ea80000300800 */
[----:B---3--:R-:W-:Y:S04]  /*743a0*/  STS.128 [R2+0x280], R20 ;  /* 0x0002801402007388 */ /* 0x008fe80000000c00 */
[----:B------:R-:W-:Y:S04]  /*743b0*/  STS.128 [R2+0x400], R16 ;  /* 0x0004001002007388 */ /* 0x000fe80000000c00 */
[----:B------:R-:W-:Y:S04]  /*743c0*/  STS.128 [R2+0x480], R12 ;  /* 0x0004800c02007388 */ /* 0x000fe80000000c00 */
[----:B----4-:R1:W-:Y:S04]  /*743d0*/  STS.128 [R2+0x600], R8 ;  /* 0x0006000802007388 */ /* 0x0103e80000000c00 */
[----:B------:R-:W-:Y:S06]  /*743e0*/  BAR.SYNC.DEFER_BLOCKING 0x0 ;  /* 0x0000000000007b1d */ /* 0x000fec0000010000 */
[----:B-1----:R-:W3:Y:S04]  /*743f0*/  LDL.LU R8, [R1+0x1ed8] ;  /* 0x001ed80001087983 */ /* 0x002ee80000300800 */
[----:B------:R-:W3:Y:S04]  /*74400*/  LDL.LU R9, [R1+0x1edc] ;  /* 0x001edc0001097983 */ /* 0x000ee80000300800 */
[----:B------:R-:W3:Y:S04]  /*74410*/  LDL.LU R10, [R1+0x1ec8] ;  /* 0x001ec800010a7983 */ /* 0x000ee80000300800 */
[----:B------:R-:W1:Y:S04]  /*74420*/  LDS.128 R244, [R0+0x800] ;  /* 0x0008000000f47984 */ /* 0x000e680000000c00 */
[----:B------:R-:W4:Y:S04]  /*74430*/  LDS.128 R16, [R0] ;  /* 0x0000000000107984 */ /* 0x000f280000000c00 */
[----:B------:R-:W3:Y:S04]  /*74440*/  LDL.LU R11, [R1+0x1ecc] ;  /* 0x001ecc00010b7983 */ /* 0x000ee80000300800 */
[----:B------:R-:W3:Y:S04]  /*74450*/  LDL.LU R12, [R1+0x1d60] ;  /* 0x001d6000010c7983 */ /* 0x000ee80000300800 */
[----:B------:R-:W3:Y:S04]  /*74460*/  LDL.LU R13, [R1+0x1d64] ;  /* 0x001d6400010d7983 */ /* 0x000ee80000300800 */
[----:B------:R-:W4:Y:S04]  /*74470*/  LDS.128 R236, [R3] ;  /* 0x0000000003ec7984 */ /* 0x000f280000000c00 */
[----:B------:R-:W3:Y:S04]  /*74480*/  LDL.LU R14, [R1+0x1d50] ;  /* 0x001d5000010e7983 */ /* 0x000ee80000300800 */
[----:B------:R-:W3:Y:S04]  /*74490*/  LDL.LU R15, [R1+0x1d54] ;  /* 0x001d5400010f7983 */ /* 0x000ee80000300800 */
[----:B------:R-:W-:Y:S04]  /*744a0*/  LDS.128 R232, [R3+0x800] ;  /* 0x0008000003e87984 */ /* 0x000fe80000000c00 */
[----:B------:R-:W-:Y:S04]  /*744b0*/  LDS.128 R228, [R241] ;  /* 0x00000000f1e47984 */ /* 0x000fe80000000c00 */
[----:B------:R-:W-:Y:S04]  /*744c0*/  LDS.128 R224, [R241+0x800] ;  /* 0x00080000f1e07984 */ /* 0x000fe80000000c00 */
[----:B------:R-:W-:Y:S04]  /*744d0*/  LDS.128 R220, [R240] ;  /* 0x00000000f0dc7984 */ /* 0x000fe80000000c00 */
[----:B------:R-:W-:Y:S04]  /*744e0*/  LDS.128 R216, [R240+0x800] ;  /* 0x00080000f0d87984 */ /* 0x000fe80000000c00 */
[----:B------:R-:W-:Y:S06]  /*744f0*/  BAR.SYNC.DEFER_BLOCKING 0x0 ;  /* 0x0000000000007b1d */ /* 0x000fec0000010000 */
[----:B-1----:R-:W-:Y:S04]  /*74500*/  STL [R1+0x3618], R244 ;  /* 0x003618f401007387 */ /* 0x002fe80000100800 */
[----:B----4-:R1:W-:Y:S04]  /*74510*/  STL.64 [R1+0xf80], R16 ;  /* 0x000f801001007387 */ /* 0x0103e80000100a00 */
[----:B------:R4:W-:Y:S04]  /*74520*/  STL.64 [R1+0xf88], R18 ;  /* 0x000f881201007387 */ /* 0x0009e80000100a00 */
[----:B------:R-:W-:Y:S04]  /*74530*/  STL [R1+0x3614], R245 ;  /* 0x003614f501007387 */ /* 0x000fe80000100800 */
[----:B------:R-:W-:Y:S04]  /*74540*/  STL [R1+0x3610], R246 ;  /* 0x003610f601007387 */ /* 0x000fe80000100800 */
[----:B------:R-:W-:Y:S04]  /*74550*/  STL [R1+0x35f4], R247 ;  /* 0x0035f4f701007387 */ /* 0x000fe80000100800 */
[----:B------:R-:W-:Y:S04]  /*74560*/  STL [R1+0x361c], R239 ;  /* 0x00361cef01007387 */ /* 0x000fe80000100800 */
[----:B------:R-:W3:Y:S04]  /*74570*/  LDL.LU R20, [R1+0x1d68] ;  /* 0x001d680001147983 */ /* 0x000ee80000300800 */
[----:B------:R-:W3:Y:S04]  /*74580*/  LDL.LU R21, [R1+0x1d6c] ;  /* 0x001d6c0001157983 */ /* 0x000ee80000300800 */
[----:B------:R-:W3:Y:S04]  /*74590*/  LDL.LU R22, [R1+0x1d58] ;  /* 0x001d580001167983 */ /* 0x000ee80000300800 */
[----:B------:R-:W3:Y:S04]  /*745a0*/  LDL.LU R23, [R1+0x1d5c] ;  /* 0x001d5c0001177983 */ /* 0x000ee80000300800 */
[----:B-1----:R-:W3:Y:S04]  /*745b0*/  LDL.LU R16, [R1+0x1bb0] ;  /* 0x001bb00001107983 */ /* 0x002ee80000300800 */
[----:B------:R-:W3:Y:S04]  /*745c0*/  LDL.LU R17, [R1+0x1bb4] ;  /* 0x001bb40001117983 */ /* 0x000ee80000300800 */
[----:B----4-:R-:W4:Y:S04]  /*745d0*/  LDL.LU R18, [R1+0x1ba0] ;  /* 0x001ba00001127983 */ /* 0x010f280000300800 */
        /* <DEDUP_REMOVED lines=28> */
[----:B------:R-:W-:Y:S04]  /*747a0*/  STS.128 [R2+0x280], R20 ;  /* 0x0002801402007388 */ /* 0x000fe80000000c00 */
[----:B----4-:R-:W-:Y:S04]  /*747b0*/  STS.128 [R2+0x400], R16 ;  /* 0x0004001002007388 */ /* 0x010fe80000000c00 */
[----:B---3--:R-:W-:Y:S04]  /*747c0*/  STS.128 [R2+0x600], R8 ;  /* 0x0006000802007388 */ /* 0x008fe80000000c00 */
[----:B------:R-:W3:Y:S04]  /*747d0*/  LDL.LU R35, [R1+0x15a4] ;  /* 0x0015a40001237983 */ /* 0x000ee80000300800 */
[----:B------:R-:W4:Y:S04]  /*747e0*/  LDL.LU R44, [R1+0x15b8] ;  /* 0x0015b800012c7983 */ /* 0x000f280000300800 */
[----:B------:R-:W-:Y:S04]  /*747f0*/  STS.128 [R2+0x680], R12 ;  /* 0x0006800c02007388 */ /* 0x000fe80000000c00 */
[----:B------:R-:W-:Y:S06]  /*74800*/  BAR.SYNC.DEFER_BLOCKING 0x0 ;  /* 0x0000000000007b1d */ /* 0x000fec0000010000 */
[----:B------:R-:W4:Y:S04]  /*74810*/  LDL.LU R45, [R1+0x15bc] ;  /* 0x0015bc00012d7983 */ /* 0x000f280000300800 */
[----:B------:R-:W4:Y:S04]  /*74820*/  LDL.LU R46, [R1+0x15a8] ;  /* 0x0015a800012e7983 */ /* 0x000f280000300800 */
[----:B------:R-:W4:Y:S04]  /*74830*/  LDL.LU R47, [R1+0x15ac] ;  /* 0x0015ac00012f7983 */ /* 0x000f280000300800 */
[----:B------:R-:W4:Y:S04]  /*74840*/  LDL.LU R40, [R1+0x13e0] ;  /* 0x0013e00001287983 */ /* 0x000f280000300800 */
[----:B------:R-:W4:Y:S04]  /*74850*/  LDL.LU R41, [R1+0x13e4] ;  /* 0x0013e40001297983 */ /* 0x000f280000300800 */
[----:B------:R-:W-:Y:S04]  /*74860*/  LDS.128 R212, [R0] ;  /* 0x0000000000d47984 */ /* 0x000fe80000000c00 */
[----:B------:R-:W-:Y:S04]  /*74870*/  LDS.128 R208, [R0+0x800] ;  /* 0x0008000000d07984 */ /* 0x000fe80000000c00 */
[----:B------:R-:W-:Y:S04]  /*74880*/  LDS.128 R28, [R3] ;  /* 0x00000000031c7984 */ /* 0x000fe80000000c00 */
[----:B------:R-:W-:Y:S04]  /*74890*/  LDS.128 R16, [R3+0x800] ;  /* 0x0008000003107984 */ /* 0x000fe80000000c00 */
[----:B------:R-:W-:Y:S04]  /*748a0*/  LDS.128 R24, [R241] ;  /* 0x00000000f1187984 */ /* 0x000fe80000000c00 */
[----:B------:R-:W-:Y:S04]  /*748b0*/  LDS.128 R12, [R241+0x800] ;  /* 0x00080000f10c7984 */ /* 0x000fe80000000c00 */
[----:B------:R-:W-:Y:S04]  /*748c0*/  LDS.128 R20, [R240] ;  /* 0x00000000f0147984 */ /* 0x000fe80000000c00 */
[----:B------:R-:W-:Y:S04]  /*748d0*/  LDS.128 R8, [R240+0x800] ;  /* 0x00080000f0087984 */ /* 0x000fe80000000c00 */
[----:B------:R-:W-:Y:S06]  /*748e0*/  BAR.SYNC.DEFER_BLOCKING 0x0 ;  /* 0x0000000000007b1d */ /* 0x000fec0000010000 */
[----:B------:R-:W4:Y:S04]  /*748f0*/  LDL.LU R42, [R1+0x13d0] ;  /* 0x0013d000012a7983 */ /* 0x000f280000300800 */
[----:B------:R-:W4:Y:S04]  /*74900*/  LDL.LU R43, [R1+0x13d4] ;  /* 0x0013d400012b7983 */ /* 0x000f280000300800 */
[----:B--2---:R1:W-:Y:S04]  /*74910*/  STS.128 [R2], R4 ;  /* 0x0000000402007388 */ /* 0x0043e80000000c00 */
[----:B-1----:R-:W2:Y:S04]  /*74920*/  LDL.LU R4, [R1+0x13e8] ;  /* 0x0013e80001047983 */ /* 0x002ea80000300800 */
[----:B------:R-:W2:Y:S04]  /*74930*/  LDL.LU R5, [R1+0x13ec] ;  /* 0x0013ec0001057983 */ /* 0x000ea80000300800 */
[----:B------:R-:W2:Y:S04]  /*74940*/  LDL.LU R6, [R1+0x13d8] ;  /* 0x0013d80001067983 */ /* 0x000ea80000300800 */
[----:B------:R-:W2:Y:S04]  /*74950*/  LDL.LU R7, [R1+0x13dc] ;  /* 0x0013dc0001077983 */ /* 0x000ea80000300800 */
[----:B------:R-:W-:Y:S04]  /*74960*/  STS.128 [R2+0x80], R36 ;  /* 0x0000802402007388 */ /* 0x000fe80000000c00 */
[----:B---3--:R1:W-:Y:S04]  /*74970*/  STS.128 [R2+0x200], R32 ;  /* 0x0002002002007388 */ /* 0x0083e80000000c00 */
        /* <DEDUP_REMOVED lines=16> */
[----:B----4-:R-:W-:Y:S04]  /*74a80*/  STS.128 [R2+0x280], R44 ;  /* 0x0002802c02007388 */ /* 0x010fe80000000c00 */
[----:B------:R-:W-:Y:S04]  /*74a90*/  STS.128 [R2+0x400], R40 ;  /* 0x0004002802007388 */ /* 0x000fe80000000c00 */
[----:B---3--:R-:W-:Y:S04]  /*74aa0*/  STS.128 [R2+0x600], R32 ;  /* 0x0006002002007388 */ /* 0x008fe80000000c00 */
[----:B------:R-:W3:Y:S04]  /*74ab0*/  LDL.LU R67, [R1+0x110c] ;  /* 0x00110c0001437983 */ /* 0x000ee80000300800 */
[----:B------:R-:W-:Y:S04]  /*74ac0*/  STS.128 [R2+0x680], R36 ;  /* 0x0006802402007388 */ /* 0x000fe80000000c00 */
[----:B------:R-:W4:Y:S04]  /*74ad0*/  LDL.LU R68, [R1+0x1560] ;  /* 0x0015600001447983 */ /* 0x000f280000300800 */
        /* <DEDUP_REMOVED lines=30> */
[----:B----4-:R1:W-:Y:S04]  /*74cc0*/  STS.128 [R2+0x200], R68 ;  /* 0x0002004402007388 */ /* 0x0103e80000000c00 */
[----:B------:R-:W3:Y:S04]  /*74cd0*/  LDL.LU R67, [R1+0x14a4] ;  /* 0x0014a40001437983 */ /* 0x000ee80000300800 */
[----:B-1----:R-:W4:Y:S04]  /*74ce0*/  LDL.LU R68, [R1+0x14b8] ;  /* 0x0014b80001447983 */ /* 0x002f280000300800 */
[----:B------:R-:W4:Y:S04]  /*74cf0*/  LDL.LU R69, [R1+0x14bc] ;  /* 0x0014bc0001457983 */ /* 0x000f280000300800 */
[----:B------:R-:W4:Y:S04]  /*74d00*/  LDL.LU R70, [R1+0x14a8] ;  /* 0x0014a80001467983 */ /* 0x000f280000300800 */
[----:B------:R-:W4:Y:S04]  /*74d10*/  LDL.LU R71, [R1+0x14ac] ;  /* 0x0014ac0001477983 */ /* 0x000f280000300800 */
        /* <DEDUP_REMOVED lines=14> */
[----:B------:R-:W-:Y:S04]  /*74e00*/  STS.128 [R2+0x400], R72 ;  /* 0x0004004802007388 */ /* 0x000fe80000000c00 */
[----:B---3--:R-:W-:Y:S04]  /*74e10*/  STS.128 [R2+0x600], R64 ;  /* 0x0006004002007388 */ /* 0x008fe80000000c00 */
[----:B----4-:R-:W-:Y:S04]  /*74e20*/  STS.128 [R2+0x680], R68 ;  /* 0x0006804402007388 */ /* 0x010fe80000000c00 */
[----:B------:R-:W-:Y:S06]  /*74e30*/  BAR.SYNC.DEFER_BLOCKING 0x0 ;  /* 0x0000000000007b1d */ /* 0x000fec0000010000 */
[----:B------:R-:W3:Y:S04]  /*74e40*/  LDL.LU R108, [R1+0x2218] ;  /* 0x00221800016c7983 */ /* 0x000ee80000300800 */
[----:B------:R-:W3:Y:S04]  /*74e50*/  LDL.LU R109, [R1+0x221c] ;  /* 0x00221c00016d7983 */ /* 0x000ee80000300800 */
[----:B------:R-:W3:Y:S04]  /*74e60*/  LDL.LU R110, [R1+0x2208] ;  /* 0x00220800016e7983 */ /* 0x000ee80000300800 */
[----:B------:R-:W3:Y:S04]  /*74e70*/  LDL.LU R111, [R1+0x220c] ;  /* 0x00220c00016f7983 */ /* 0x000ee80000300800 */
        /* <DEDUP_REMOVED lines=18> */
[----:B------:R1:W-:Y:S04]  /*74fa0*/  STS.128 [R2+0x80], R96 ;  /* 0x0000806002007388 */ /* 0x0003e80000000c00 */
[----:B------:R1:W-:Y:S04]  /*74fb0*/  STS.128 [R2+0x200], R100 ;  /* 0x0002006402007388 */ /* 0x0003e80000000c00 */
        /* <DEDUP_REMOVED lines=8> */
[----:B---3--:R-:W-:Y:S04]  /*75040*/  STS.128 [R2+0x280], R108 ;  /* 0x0002806c02007388 */ /* 0x008fe80000000c00 */
[----:B--2---:R1:W-:Y:S04]  /*75050*/  STS.128 [R2+0x480], R4 ;  /* 0x0004800402007388 */ /* 0x0043e80000000c00 */
[----:B-1----:R-:W2:Y:S04]  /*75060*/  LDL.LU R4, [R1+0x1eb0] ;  /* 0x001eb00001047983 */ /* 0x002ea80000300800 */
[----:B------:R-:W2:Y:S04]  /*75070*/  LDL.LU R5, [R1+0x1eb4] ;  /* 0x001eb40001057983 */ /* 0x000ea80000300800 */
[----:B------:R-:W2:Y:S04]  /*75080*/  LDL.LU R6, [R1+0x1ea0] ;  /* 0x001ea00001067983 */ /* 0x000ea80000300800 */
[----:B------:R-:W2:Y:S04]  /*75090*/  LDL.LU R7, [R1+0x1ea4] ;  /* 0x001ea40001077983 */ /* 0x000ea80000300800 */
[----:B----4-:R-:W-:Y:S04]  /*750a0*/  STS.128 [R2+0x400], R104 ;  /* 0x0004006802007388 */ /* 0x010fe80000000c00 */
[----:B------:R-:W-:Y:S04]  /*750b0*/  STS.128 [R2+0x600], R96 ;  /* 0x0006006002007388 */ /* 0x000fe80000000c00 */
[----:B------:R-:W3:Y:S04]  /*750c0*/  LDL.LU R128, [R1+0x1eb8] ;  /* 0x001eb80001807983 */ /* 0x000ee80000300800 */
[----:B------:R-:W3:Y:S04]  /*750d0*/  LDL.LU R129, [R1+0x1ebc] ;  /* 0x001ebc0001817983 */ /* 0x000ee80000300800 */
[----:B------:R-:W-:Y:S04]  /*750e0*/  STS.128 [R2+0x680], R100 ;  /* 0x0006806402007388 */ /* 0x000fe80000000c00 */
[----:B------:R-:W-:Y:S06]  /*750f0*/  BAR.SYNC.DEFER_BLOCKING 0x0 ;  /* 0x0000000000007b1d */ /* 0x000fec0000010000 */
[----:B------:R-:W3:Y:S04]  /*75100*/  LDL.LU R130, [R1+0x1ea8] ;  /* 0x001ea80001827983 */ /* 0x000ee80000300800 */
[----:B------:R-:W3:Y:S04]  /*75110*/  LDL.LU R131, [R1+0x1eac] ;  /* 0x001eac0001837983 */ /* 0x000ee80000300800 */
[----:B------:R-:W4:Y:S04]  /*75120*/  LDL.LU R132, [R1+0x1d40] ;  /* 0x001d400001847983 */ /* 0x000f280000300800 */
[----:B------:R-:W4:Y:S04]  /*75130*/  LDL.LU R133, [R1+0x1d44] ;  /* 0x001d440001857983 */ /* 0x000f280000300800 */
[----:B------:R-:W4:Y:S04]  /*75140*/  LDL.LU R134, [R1+0x1d30] ;  /* 0x001d300001867983 */ /* 0x000f280000300800 */
[----:B------:R-:W1:Y:S04]  /*75150*/  LDS.128 R96, [R240+0x800] ;  /* 0x00080000f0607984 */ /* 0x000e680000000c00 */
[----:B------:R-:W4:Y:S04]  /*75160*/  LDL.LU R135, [R1+0x1d34] ;  /* 0x001d340001877983 */ /* 0x000f280000300800 */
[----:B------:R-:W2:Y:S04]  /*75170*/  LDS.128 R124, [R0] ;  /* 0x00000000007c7984 */ /* 0x000ea80000000c00 */
[----:B------:R-:W-:Y:S04]  /*75180*/  LDS.128 R108, [R0+0x800] ;  /* 0x00080000006c7984 */ /* 0x000fe80000000c00 */
[----:B------:R-:W-:Y:S04]  /*75190*/  LDS.128 R120, [R3] ;  /* 0x0000000003787984 */ /* 0x000fe80000000c00 */
[----:B------:R-:W-:Y:S04]  /*751a0*/  LDS.128 R104, [R3+0x800] ;  /* 0x0008000003687984 */ /* 0x000fe80000000c00 */
[----:B------:R-:W-:Y:S04]  /*751b0*/  LDS.128 R112, [R241] ;  /* 0x00000000f1707984 */ /* 0x000fe80000000c00 */
[----:B------:R-:W-:Y:S04]  /*751c0*/  LDS.128 R100, [R241+0x800] ;  /* 0x00080000f1647984 */ /* 0x000fe80000000c00 */
[----:B------:R-:W-:Y:S04]  /*751d0*/  LDS.128 R116, [R240] ;  /* 0x00000000f0747984 */ /* 0x000fe80000000c00 */
[----:B------:R-:W-:Y:S06]  /*751e0*/  BAR.SYNC.DEFER_BLOCKING 0x0 ;  /* 0x0000000000007b1d */ /* 0x000fec0000010000 */
[----:B-1----:R-:W-:Y:S04]  /*751f0*/  STL [R1+0x35f0], R99 ;  /* 0x0035f06301007387 */ /* 0x002fe80000100800 */
        /* <DEDUP_REMOVED lines=46> */
[----:B------:R-:W1:Y:S04]  /*754e0*/  LDS.128 R156, [R0] ;  /* 0x00000000009c7984 */ /* 0x000e680000000c00 */
        /* <DEDUP_REMOVED lines=12> */
[----:B--2---:R-:W2:Y:S04]  /*755b0*/  LDL.LU R4, [R1+0x13c8] ;  /* 0x0013c80001047983 */ /* 0x004ea80000300800 */
[----:B------:R-:W2:Y:S04]  /*755c0*/  LDL.LU R5, [R1+0x13cc] ;  /* 0x0013cc0001057983 */ /* 0x000ea80000300800 */
[----:B------:R-:W2:Y:S04]  /*755d0*/  LDL.LU R6, [R1+0x13b8] ;  /* 0x0013b80001067983 */ /* 0x000ea80000300800 */
[----:B------:R1:W-:Y:S04]  /*755e0*/  STS.128 [R2+0x80], R160 ;  /* 0x000080a002007388 */ /* 0x0003e80000000c00 */
[----:B------:R-:W2:Y:S04]  /*755f0*/  LDL.LU R7, [R1+0x13bc] ;  /* 0x0013bc0001077983 */ /* 0x000ea80000300800 */
[----:B------:R1:W-:Y:S04]  /*75600*/  STS.128 [R2+0x200], R164 ;  /* 0x000200a402007388 */ /* 0x0003e80000000c00 */
        /* <DEDUP_REMOVED lines=8> */
[----:B---3--:R-:W-:Y:S04]  /*75690*/  STS.128 [R2+0x280], R172 ;  /* 0x000280ac02007388 */ /* 0x008fe80000000c00 */
[----:B----4-:R-:W-:Y:S04]  /*756a0*/  STS.128 [R2+0x400], R168 ;  /* 0x000400a802007388 */ /* 0x010fe80000000c00 */
[----:B--2---:R1:W-:Y:S04]  /*756b0*/  STS.128 [R2+0x480], R4 ;  /* 0x0004800402007388 */ /* 0x0043e80000000c00 */
[----:B-1----:R-:W2:Y:S04]  /*756c0*/  LDL.LU R4, [R1+0xf50] ;  /* 0x000f500001047983 */ /* 0x002ea80000300800 */
[----:B------:R-:W2:Y:S04]  /*756d0*/  LDL.LU R5, [R1+0xf54] ;  /* 0x000f540001057983 */ /* 0x000ea80000300800 */
[----:B------:R-:W2:Y:S04]  /*756e0*/  LDL.LU R6, [R1+0x10d0] ;  /* 0x0010d00001067983 */ /* 0x000ea80000300800 */
[----:B------:R-:W2:Y:S04]  /*756f0*/  LDL.LU R7, [R1+0x10d4] ;  /* 0x0010d40001077983 */ /* 0x000ea80000300800 */
[----:B------:R-:W-:Y:S04]  /*75700*/  STS.128 [R2+0x600], R160 ;  /* 0x000600a002007388 */ /* 0x000fe80000000c00 */
[----:B------:R1:W-:Y:S04]  /*75710*/  STS.128 [R2+0x680], R164 ;  /* 0x000680a402007388 */ /* 0x0003e80000000c00 */
[----:B------:R-:W-:Y:S06]  /*75720*/  BAR.SYNC.DEFER_BLOCKING 0x0 ;  /* 0x0000000000007b1d */ /* 0x000fec0000010000 */
[----:B-1----:R-:W3:Y:S04]  /*75730*/  LDL.LU R164, [R1+0xf58] ;  /* 0x000f580001a47983 */ /* 0x002ee80000300800 */
        /* <DEDUP_REMOVED lines=24> */
[----:B--2---:R2:W-:Y:S04]  /*758c0*/  STS.128 [R2], R4 ;  /* 0x0000000402007388 */ /* 0x0045e80000000c00 */
[----:B--2---:R-:W2:Y:S04]  /*758d0*/  LDL.LU R4, [R1+0x17b8] ;  /* 0x0017b80001047983 */ /* 0x004ea80000300800 */
[----:B------:R-:W2:Y:S04]  /*758e0*/  LDL.LU R5, [R1+0x17bc] ;  /* 0x0017bc0001057983 */ /* 0x000ea80000300800 */
[----:B------:R-:W2:Y:S04]  /*758f0*/  LDL.LU R6, [R1+0x17a8] ;  /* 0x0017a80001067983 */ /* 0x000ea80000300800 */
[----:B------:R-:W2:Y:S04]  /*75900*/  LDL.LU R7, [R1+0x17ac] ;  /* 0x0017ac0001077983 */ /* 0x000ea80000300800 */
[----:B---3--:R-:W-:Y:S04]  /*75910*/  STS.128 [R2+0x80], R164 ;  /* 0x000080a402007388 */ /* 0x008fe80000000c00 */
[----:B----4-:R3:W-:Y:S04]  /*75920*/  STS.128 [R2+0x200], R160 ;  /* 0x000200a002007388 */ /* 0x0107e80000000c00 */
[----:B---3--:R-:W3:Y:S04]  /*75930*/  LDL.LU R160, [R1+0x1490] ;  /* 0x0014900001a07983 */ /* 0x008ee80000300800 */
[----:B------:R-:W3:Y:S04]  /*75940*/  LDL.LU R161, [R1+0x1494] ;  /* 0x0014940001a17983 */ /* 0x000ee80000300800 */
[----:B------:R-:W3:Y:S04]  /*75950*/  LDL.LU R162, [R1+0x1480] ;  /* 0x0014800001a27983 */ /* 0x000ee80000300800 */
[----:B------:R-:W3:Y:S04]  /*75960*/  LDL.LU R163, [R1+0x1484] ;  /* 0x0014840001a37983 */ /* 0x000ee80000300800 */
[----:B------:R-:W4:Y:S04]  /*75970*/  LDL.LU R164, [R1+0x1498] ;  /* 0x0014980001a47983 */ /* 0x000f280000300800 */
[----:B------:R1:W-:Y:S04]  /*75980*/  STS.128 [R2+0x400], R172 ;  /* 0x000400ac02007388 */ /* 0x0003e80000000c00 */
[----:B------:R-:W4:Y:S04]  /*75990*/  LDL.LU R165, [R1+0x149c] ;  /* 0x00149c0001a57983 */ /* 0x000f280000300800 */
[----:B------:R1:W-:Y:S04]  /*759a0*/  STS.128 [R2+0x280], R168 ;  /* 0x000280a802007388 */ /* 0x0003e80000000c00 */
[----:B-1----:R-:W4:Y:S04]  /*759b0*/  LDL.LU R174, [R1+0x18a0] ;  /* 0x0018a00001ae7983 */ /* 0x002f280000300800 */
        /* <DEDUP_REMOVED lines=17> */
[C---:B------:R-:W-:Y:S01]  /*75ad0*/  IMAD R3, R243.reuse, c[0x0][0x194], RZ ;  /* 0x00006500f3037a24 */ /* 0x040fe200078e02ff */
[----:B------:R-:W-:-:S02]  /*75ae0*/  ISETP.GE.AND P2, PT, R243, c[0x0][0x178], PT ;  /* 0x00005e00f3007a0c */ /* 0x000fc40003f46270 */
[C---:B------:R-:W-:Y:S02]  /*75af0*/  ISETP.GE.AND P3, PT, R242.reuse, c[0x0][0x17c], PT ;  /* 0x00005f00f2007a0c */ /* 0x040fe40003f66270 */
[C---:B------:R-:W-:Y:S01]  /*75b00*/  ISETP.LT.AND P2, PT, R242.reuse, c[0x0][0x17c], !P2 ;  /* 0x00005f00f2007a0c */ /* 0x040fe20005741270 */
[----:B------:R-:W-:Y:S01]  /*75b10*/  IMAD R168, R242, c[0x0][0x198], RZ ;  /* 0x00006600f2a87a24 */ /* 0x000fe200078e02ff */
[----:B--2---:R1:W-:Y:S02]  /*75b20*/  STS.128 [R2+0x480], R4 ;  /* 0x0004800402007388 */ /* 0x0043e40000000c00 */
[----:B-1----:R-:W-:-:S04]  /*75b30*/  IMAD.MOV.U32 R5, RZ, RZ, c[0x0][0x194] ;  /* 0x00006500ff057624 */ /* 0x002fc800078e00ff */
[----:B------:R-:W-:Y:S01]  /*75b40*/  IMAD R4, R5, 0x80, R3 ;  /* 0x0000008005047824 */ /* 0x000fe200078e0203 */
[----:B---3--:R1:W-:Y:S02]  /*75b50*/  STS.128 [R2+0x600], R160 ;  /* 0x000600a002007388 */ /* 0x0083e40000000c00 */
[C---:B-1----:R-:W-:Y:S02]  /*75b60*/  LEA R162, P5, R3.reuse, c[0x0][0x170], 0x2 ;  /* 0x00005c0003a27a11 */ /* 0x042fe400078a10ff */
[----:B------:R-:W-:Y:S02]  /*75b70*/  LEA R160, P6, R4, c[0x0][0x170], 0x2 ;  /* 0x00005c0004a07a11 */ /* 0x000fe400078c10ff */
[----:B------:R-:W-:Y:S01]  /*75b80*/  LEA.HI.X.SX32 R163, R3, c[0x0][0x174], 0x2, P5 ;  /* 0x00005d0003a37a11 */ /* 0x000fe200028f16ff */
[----:B----4-:R1:W-:Y:S04]  /*75b90*/  STS.128 [R2+0x680], R164 ;  /* 0x000680a402007388 */ /* 0x0103e80000000c00 */
[----:B------:R-:W-:Y:S01]  /*75ba0*/  BAR.SYNC.DEFER_BLOCKING 0x0 ;  /* 0x0000000000007b1d */ /* 0x000fe20000010000 */
[----:B------:R-:W-:-:S02]  /*75bb0*/  ISETP.LT.AND P4, PT, R174, c[0x0][0x178], !P3 ;  /* 0x00005e00ae007a0c */ /* 0x000fc40005f81270 */
[----:B------:R-:W-:Y:S01]  /*75bc0*/  LEA.HI.X.SX32 R161, R4, c[0x0][0x174], 0x2, P6 ;  /* 0x00005d0004a17a11 */ /* 0x000fe200030f16ff */
[----:B-1----:R-:W-:-:S04]  /*75bd0*/  IMAD R2, R5, 0x80, R4 ;  /* 0x0000008005027824 */ /* 0x002fc800078e0204 */
[----:B------:R-:W-:Y:S01]  /*75be0*/  IMAD R5, R5, 0x80, R2 ;  /* 0x0000008005057824 */ /* 0x000fe200078e0202 */
[----:B------:R-:W-:Y:S01]  /*75bf0*/  LEA R6, P6, R2, c[0x0][0x170], 0x2 ;  /* 0x00005c0002067a11 */ /* 0x000fe200078c10ff */
[----:B------:R-:W-:-:S03]  /*75c00*/  IMAD.WIDE R164, R168, 0x4, R160 ;  /* 0x00000004a8a47825 */ /* 0x000fc600078e02a0 */
[----:B------:R-:W-:Y:S01]  /*75c10*/  LEA.HI.X.SX32 R7, R2, c[0x0][0x174], 0x2, P6 ;  /* 0x00005d0002077a11 */ /* 0x000fe200030f16ff */
[----:B------:R-:W-:Y:S01]  /*75c20*/  IMAD.WIDE R2, R168, 0x4, R162 ;  /* 0x00000004a8027825 */ /* 0x000fe200078e02a2 */
[----:B------:R-:W-:-:S03]  /*75c30*/  LEA R4, P6, R5, c[0x0][0x170], 0x2 ;  /* 0x00005c0005047a11 */ /* 0x000fc600078c10ff */
[----:B------:R-:W-:Y:S01]  /*75c40*/  IMAD.WIDE R166, R168, 0x4, R6 ;  /* 0x00000004a8a67825 */ /* 0x000fe200078e0206 */
[----:B------:R-:W-:Y:S01]  /*75c50*/  LEA.HI.X.SX32 R5, R5, c[0x0][0x174], 0x2, P6 ;  /* 0x00005d0005057a11 */ /* 0x000fe200030f16ff */
[----:B------:R1:W-:Y:S01]  /*75c60*/  @P2 STG.E [R2.64], R173 ;  /* 0x000000ad02002986 */ /* 0x0003e2000c101904 */
[C---:B------:R-:W-:Y:S02]  /*75c70*/  ISETP.LT.AND P2, PT, R252.reuse, c[0x0][0x178], !P1 ;  /* 0x00005e00fc007a0c */ /* 0x040fe40004f41270 */
[----:B------:R-:W-:Y:S02]  /*75c80*/  ISETP.LT.AND P5, PT, R99, c[0x0][0x178], !P3 ;  /* 0x00005e0063007a0c */ /* 0x000fe40005fa1270 */
[----:B------:R-:W-:Y:S01]  /*75c90*/  ISETP.LT.AND P3, PT, R252, c[0x0][0x178], !P3 ;  /* 0x00005e00fc007a0c */ /* 0x000fe20005f61270 */
[----:B-1----:R-:W-:-:S12]  /*75ca0*/  IMAD.WIDE R2, R168, 0x4, R4 ;  /* 0x00000004a8027825 */ /* 0x002fd800078e0204 */
[----:B------:R1:W-:Y:S01]  /*75cb0*/  @P3 STG.E [R164.64], R169 ;  /* 0x000000a9a4003986 */ /* 0x0003e2000c101904 */
[----:B------:R-:W-:-:S03]  /*75cc0*/  ISETP.LT.AND P3, PT, R243, c[0x0][0x178], !P1 ;  /* 0x00005e00f3007a0c */ /* 0x000fc60004f61270 */
[----:B------:R-:W-:Y:S01]  /*75cd0*/  @P5 STG.E [R166.64], R170 ;  /* 0x000000aaa6005986 */ /* 0x000fe2000c101904 */
[----:B------:R-:W-:Y:S02]  /*75ce0*/  ISETP.LT.AND P5, PT, R99, c[0x0][0x178], !P1 ;  /* 0x00005e0063007a0c */ /* 0x000fe40004fa1270 */
[----:B------:R-:W-:Y:S01]  /*75cf0*/  ISETP.LT.AND P1, PT, R174, c[0x0][0x178], !P1 ;  /* 0x00005e00ae007a0c */ /* 0x000fe20004f21270 */
[----:B------:R2:W-:Y:S01]  /*75d00*/  @P4 STG.E [R2.64], R171 ;  /* 0x000000ab02004986 */ /* 0x0005e2000c101904 */
[----:B-1----:R-:W-:Y:S02]  /*75d10*/  IADD3 R164, R168, c[0x0][0x198], RZ ;  /* 0x00006600a8a47a10 */ /* 0x002fe40007ffe0ff */
[----:B------:R-:W-:-:S03]  /*75d20*/  IADD3 R165, R242, 0x3, RZ ;  /* 0x00000003f2a57810 */ /* 0x000fc60007ffe0ff */
[----:B------:R-:W-:Y:S01]  /*75d30*/  IMAD.WIDE R168, R164, 0x4, R160 ;  /* 0x00000004a4a87825 */ /* 0x000fe200078e02a0 */
[----:B------:R-:W-:-:S03]  /*75d40*/  ISETP.GE.AND P4, PT, R165, c[0x0][0x17c], PT ;  /* 0x00005f00a5007a0c */ /* 0x000fc60003f86270 */
[C---:B--2---:R-:W-:Y:S01]  /*75d50*/  IMAD.WIDE R170, R164.reuse, 0x4, R162 ;  /* 0x00000004a4aa7825 */ /* 0x044fe200078e02a2 */
[----:B------:R-:W-:-:S03]  /*75d60*/  IADD3 R2, R164, c[0x0][0x198], RZ ;  /* 0x00006600a4027a10 */ /* 0x000fc60007ffe0ff */
[C---:B------:R-:W-:Y:S01]  /*75d70*/  IMAD.WIDE R166, R164.reuse, 0x4, R6 ;  /* 0x00000004a4a67825 */ /* 0x040fe200078e0206 */
[----:B------:R-:W-:Y:S03]  /*75d80*/  @P3 STG.E [R170.64], R175 ;  /* 0x000000afaa003986 */ /* 0x000fe6000c101904 */
[----:B------:R-:W-:Y:S01]  /*75d90*/  IMAD.WIDE R164, R164, 0x4, R4 ;  /* 0x00000004a4a47825 */ /* 0x000fe200078e0204 */
[----:B------:R-:W-:Y:S04]  /*75da0*/  @P2 STG.E [R168.64], R239 ;  /* 0x000000efa8002986 */ /* 0x000fe8000c101904 */
[----:B------:R1:W-:Y:S04]  /*75db0*/  @P5 STG.E [R166.64], R250 ;  /* 0x000000faa6005986 */ /* 0x0003e8000c101904 */
[----:B------:R2:W-:Y:S04]  /*75dc0*/  @P1 STG.E [R164.64], R248 ;  /* 0x000000f8a4001986 */ /* 0x0005e8000c101904 */
[----:B-1----:R-:W3:Y:S04]  /*75dd0*/  LDL.LU R250, [R1+0x5a4] ;  /* 0x0005a40001fa7983 */ /* 0x002ee80000300800 */
[----:B--2---:R-:W2:Y:S01]  /*75de0*/  LDL.LU R248, [R1+0x24] ;  /* 0x0000240001f87983 */ /* 0x004ea20000300800 */
[----:B------:R-:W-:-:S02]  /*75df0*/  ISETP.LT.AND P6, PT, R243, c[0x0][0x178], !P0 ;  /* 0x00005e00f3007a0c */ /* 0x000fc400047c1270 */
[----:B------:R-:W-:Y:S01]  /*75e00*/  ISETP.LT.AND P1, PT, R252, c[0x0][0x178], !P0 ;  /* 0x00005e00fc007a0c */ /* 0x000fe20004721270 */
[----:B------:R-:W-:Y:S01]  /*75e10*/  IMAD.WIDE R170, R2, 0x4, R162 ;  /* 0x0000000402aa7825 */ /* 0x000fe200078e02a2 */
[----:B------:R-:W-:Y:S01]  /*75e20*/  ISETP.LT.AND P3, PT, R99, c[0x0][0x178], !P0 ;  /* 0x00005e0063007a0c */ /* 0x000fe20004761270 */
[----:B------:R-:W4:Y:S01]  /*75e30*/  LDL.LU R173, [R1+0xa60] ;  /* 0x000a600001ad7983 */ /* 0x000f220000300800 */
[----:B------:R-:W-:Y:S01]  /*75e40*/  ISETP.LT.AND P0, PT, R174, c[0x0][0x178], !P0 ;  /* 0x00005e00ae007a0c */ /* 0x000fe20004701270 */
[----:B------:R-:W-:Y:S01]  /*75e50*/  IMAD.WIDE R166, R2, 0x4, R160 ;  /* 0x0000000402a67825 */ /* 0x000fe200078e02a0 */
[----:B------:R-:W-:Y:S02]  /*75e60*/  ISETP.LT.AND P5, PT, R252, c[0x0][0x178], !P4 ;  /* 0x00005e00fc007a0c */ /* 0x000fe400067a1270 */
[----:B------:R-:W-:Y:S01]  /*75e70*/  IADD3 R3, R242, 0x4, RZ ;  /* 0x00000004f2037810 */ /* 0x000fe20007ffe0ff */
[----:B------:R-:W-:Y:S02]  /*75e80*/  IMAD.WIDE R164, R2, 0x4, R6 ;  /* 0x0000000402a47825 */ /* 0x000fe400078e0206 */
[----:B------:R1:W-:Y:S01]  /*75e90*/  @P6 STG.E [R170.64], R247 ;  /* 0x000000f7aa006986 */ /* 0x0003e2000c101904 */
[----:B------:R-:W-:-:S02]  /*75ea0*/  ISETP.LT.AND P6, PT, R243, c[0x0][0x178], !P4 ;  /* 0x00005e00f3007a0c */ /* 0x000fc400067c1270 */
[----:B------:R-:W-:Y:S01]  /*75eb0*/  ISETP.GE.AND P2, PT, R3, c[0x0][0x17c], PT ;  /* 0x00005f0003007a0c */ /* 0x000fe20003f46270 */
[----:B------:R-:W-:Y:S04]  /*75ec0*/  @P1 STG.E [R166.64], R246 ;  /* 0x000000f6a6001986 */ /* 0x000fe8000c101904 */
[----:B------:R1:W-:Y:S02]  /*75ed0*/  @P3 STG.E [R164.64], R245 ;  /* 0x000000f5a4003986 */ /* 0x0003e4000c101904 */
[C---:B-1----:R-:W-:Y:S02]  /*75ee0*/  IADD3 R170, R2.reuse, c[0x0][0x198], RZ ;  /* 0x0000660002aa7a10 */ /* 0x042fe40007ffe0ff */
[----:B------:R-:W4:Y:S01]  /*75ef0*/  LDL.LU R247, [R1+0x990] ;  /* 0x0009900001f77983 */ /* 0x000f220000300800 */
[----:B------:R-:W-:-:S04]  /*75f00*/  IMAD.WIDE R2, R2, 0x4, R4 ;  /* 0x0000000402027825 */ /* 0x000fc800078e0204 */
[C---:B------:R-:W-:Y:S01]  /*75f10*/  IMAD.WIDE R168, R170.reuse, 0x4, R162 ;  /* 0x00000004aaa87825 */ /* 0x040fe200078e02a2 */
[----:B------:R-:W4:Y:S03]  /*75f20*/  LDL.LU R245, [R1+0x7d0] ;  /* 0x0007d00001f57983 */ /* 0x000f260000300800 */
[----:B------:R-:W-:Y:S01]  /*75f30*/  IMAD.WIDE R166, R170, 0x4, R160 ;  /* 0x00000004aaa67825 */ /* 0x000fe200078e02a0 */
[----:B------:R1:W-:Y:S04]  /*75f40*/  @P0 STG.E [R2.64], R244 ;  /* 0x000000f402000986 */ /* 0x0003e8000c101904 */
[----:B------:R1:W-:Y:S04]  /*75f50*/  @P6 STG.E [R168.64], R251 ;  /* 0x000000fba8006986 */ /* 0x0003e8000c101904 */
[----:B------:R1:W-:Y:S04]  /*75f60*/  @P5 STG.E [R166.64], R249 ;  /* 0x000000f9a6005986 */ /* 0x0003e8000c101904 */
[----:B-1----:R-:W4:Y:S04]  /*75f70*/  LDL.LU R244, [R1+0x60] ;  /* 0x0000600001f47983 */ /* 0x002f280000300800 */
[----:B------:R-:W4:Y:S04]  /*75f80*/  LDL.LU R251, [R1+0xa64] ;  /* 0x000a640001fb7983 */ /* 0x000f280000300800 */
[----:B------:R-:W4:Y:S01]  /*75f90*/  LDL.LU R249, [R1+0x994] ;  /* 0x0009940001f97983 */ /* 0x000f220000300800 */
[----:B------:R-:W-:-:S02]  /*75fa0*/  ISETP.LT.AND P6, PT, R99, c[0x0][0x178], !P4 ;  /* 0x00005e0063007a0c */ /* 0x000fc400067c1270 */
[----:B------:R-:W-:Y:S01]  /*75fb0*/  ISETP.LT.AND P4, PT, R174, c[0x0][0x178], !P4 ;  /* 0x00005e00ae007a0c */ /* 0x000fe20006781270 */
[----:B------:R-:W-:-:S04]  /*75fc0*/  IMAD.WIDE R2, R170, 0x4, R6 ;  /* 0x00000004aa027825 */ /* 0x000fc800078e0206 */
[----:B------:R-:W-:-:S06]  /*75fd0*/  IMAD.WIDE R164, R170, 0x4, R4 ;  /* 0x00000004aaa47825 */ /* 0x000fcc00078e0204 */
[----:B---3--:R1:W-:Y:S04]  /*75fe0*/  @P6 STG.E [R2.64], R250 ;  /* 0x000000fa02006986 */ /* 0x0083e8000c101904 */
[----:B--2---:R2:W-:Y:S04]  /*75ff0*/  @P4 STG.E [R164.64], R248 ;  /* 0x000000f8a4004986 */ /* 0x0045e8000c101904 */
[----:B-1----:R-:W3:Y:S04]  /*76000*/  LDL.LU R250, [R1+0x7d4] ;  /* 0x0007d40001fa7983 */ /* 0x002ee80000300800 */
[----:B--2---:R-:W2:Y:S01]  /*76010*/  LDL.LU R248, [R1+0x64] ;  /* 0x0000640001f87983 */ /* 0x004ea20000300800 */
[----:B------:R-:W-:-:S02]  /*76020*/  ISETP.LT.AND P5, PT, R243, c[0x0][0x178], !P2 ;  /* 0x00005e00f3007a0c */ /* 0x000fc400057a1270 */
[----:B------:R-:W-:Y:S01]  /*76030*/  IADD3 R168, R170, c[0x0][0x198], RZ ;  /* 0x00006600aaa87a10 */ /* 0x000fe20007ffe0ff */
[----:B------:R-:W2:Y:S01]  /*76040*/  LDL.LU R175, [R1+0xab0] ;  /* 0x000ab00001af7983 */ /* 0x000ea20000300800 */
[----:B------:R-:W-:Y:S02]  /*76050*/  IADD3 R169, R242, 0x5, RZ ;  /* 0x00000005f2a97810 */ /* 0x000fe40007ffe0ff */
[----:B------:R-:W-:Y:S02]  /*76060*/  ISETP.LT.AND P3, PT, R252, c[0x0][0x178], !P2 ;  /* 0x00005e00fc007a0c */ /* 0x000fe40005761270 */
[----:B------:R-:W-:Y:S01]  /*76070*/  ISETP.LT.AND P0, PT, R99, c[0x0][0x178], !P2 ;  /* 0x00005e0063007a0c */ /* 0x000fe20005701270 */
[----:B------:R-:W-:Y:S01]  /*76080*/  IMAD.WIDE R166, R168, 0x4, R162 ;  /* 0x00000004a8a67825 */ /* 0x000fe200078e02a2 */
[----:B------:R-:W-:Y:S01]  /*76090*/  ISETP.GE.AND P6, PT, R169, c[0x0][0x17c], PT ;  /* 0x00005f00a9007a0c */ /* 0x000fe20003fc6270 */
[----:B------:R-:W2:Y:S01]  /*760a0*/  LDL.LU R239, [R1+0xa50] ;  /* 0x000a500001ef7983 */ /* 0x000ea20000300800 */
[----:B------:R-:W-:Y:S01]  /*760b0*/  ISETP.LT.AND P2, PT, R174, c[0x0][0x178], !P2 ;  /* 0x00005e00ae007a0c */ /* 0x000fe20005741270 */
[----:B------:R-:W-:Y:S01]  /*760c0*/  IMAD.WIDE R164, R168, 0x4, R160 ;  /* 0x00000004a8a47825 */ /* 0x000fe200078e02a0 */
[----:B------:R-:W-:Y:S01]  /*760d0*/  ISETP.LT.AND P4, PT, R243, c[0x0][0x178], !P6 ;  /* 0x00005e00f3007a0c */ /* 0x000fe20007781270 */
[----:B----4-:R1:W-:Y:S01]  /*760e0*/  @P5 STG.E [R166.64], R173 ;  /* 0x000000ada6005986 */ /* 0x0103e2000c101904 */
[----:B------:R-:W-:Y:S01]  /*760f0*/  ISETP.LT.AND P5, PT, R252, c[0x0][0x178], !P6 ;  /* 0x00005e00fc007a0c */ /* 0x000fe200077a1270 */
[C---:B------:R-:W-:Y:S01]  /*76100*/  IMAD.WIDE R2, R168.reuse, 0x4, R6 ;  /* 0x00000004a8027825 */ /* 0x040fe200078e0206 */
[----:B------:R-:W-:Y:S01]  /*76110*/  IADD3 R169, R168, c[0x0][0x198], RZ ;  /* 0x00006600a8a97a10 */ /* 0x000fe20007ffe0ff */
[----:B------:R4:W-:Y:S04]  /*76120*/  @P3 STG.E [R164.64], R247 ;  /* 0x000000f7a4003986 */ /* 0x0009e8000c101904 */
[----:B------:R4:W-:Y:S04]  /*76130*/  @P0 STG.E [R2.64], R245 ;  /* 0x000000f502000986 */ /* 0x0009e8000c101904 */
[----:B------:R-:W2:Y:S01]  /*76140*/  LDL.LU R246, [R1+0x930] ;  /* 0x0009300001f67983 */ /* 0x000ea20000300800 */
[----:B-1----:R-:W-:-:S04]  /*76150*/  IMAD.WIDE R166, R169, 0x4, R160 ;  /* 0x00000004a9a67825 */ /* 0x002fc800078e02a0 */
[----:B----4-:R-:W-:Y:S01]  /*76160*/  IMAD.WIDE R164, R169, 0x4, R162 ;  /* 0x00000004a9a47825 */ /* 0x010fe200078e02a2 */
[----:B------:R-:W4:Y:S03]  /*76170*/  LDL.LU R245, [R1+0x5e0] ;  /* 0x0005e00001f57983 */ /* 0x000f260000300800 */
[----:B------:R-:W-:-:S05]  /*76180*/  IMAD.WIDE R2, R168, 0x4, R4 ;  /* 0x00000004a8027825 */ /* 0x000fca00078e0204 */
[----:B------:R-:W-:Y:S04]  /*76190*/  @P2 STG.E [R2.64], R244 ;  /* 0x000000f402002986 */ /* 0x000fe8000c101904 */
[----:B------:R1:W-:Y:S04]  /*761a0*/  @P4 STG.E [R164.64], R251 ;  /* 0x000000fba4004986 */ /* 0x0003e8000c101904 */
[----:B------:R1:W-:Y:S04]  /*761b0*/  @P5 STG.E [R166.64], R249 ;  /* 0x000000f9a6005986 */ /* 0x0003e8000c101904 */
[----:B-1----:R-:W4:Y:S04]  /*761c0*/  LDL.LU R251, [R1+0xab4] ;  /* 0x000ab40001fb7983 */ /* 0x002f280000300800 */
[----:B------:R-:W4:Y:S01]  /*761d0*/  LDL.LU R249, [R1+0xa54] ;  /* 0x000a540001f97983 */ /* 0x000f220000300800 */
[----:B------:R-:W-:-:S02]  /*761e0*/  ISETP.LT.AND P0, PT, R99, c[0x0][0x178], !P6 ;  /* 0x00005e0063007a0c */ /* 0x000fc40007701270 */
[----:B------:R-:W-:Y:S01]  /*761f0*/  ISETP.LT.AND P6, PT, R174, c[0x0][0x178], !P6 ;  /* 0x00005e00ae007a0c */ /* 0x000fe200077c1270 */
[----:B------:R-:W-:-:S04]  /*76200*/  IMAD.WIDE R2, R169, 0x4, R6 ;  /* 0x00000004a9027825 */ /* 0x000fc800078e0206 */
[----:B------:R-:W-:-:S06]  /*76210*/  IMAD.WIDE R164, R169, 0x4, R4 ;  /* 0x00000004a9a47825 */ /* 0x000fcc00078e0204 */
[----:B---3--:R-:W-:Y:S04]  /*76220*/  @P0 STG.E [R2.64], R250 ;  /* 0x000000fa02000986 */ /* 0x008fe8000c101904 */
[----:B--2---:R1:W-:Y:S04]  /*76230*/  @P6 STG.E [R164.64], R248 ;  /* 0x000000f8a4006986 */ /* 0x0043e8000c101904 */
[----:B-1----:R-:W2:Y:S01]  /*76240*/  LDL.LU R248, [R1+0x934] ;  /* 0x0009340001f87983 */ /* 0x002ea20000300800 */
[C---:B------:R-:W-:Y:S02]  /*76250*/  IADD3 R170, R242.reuse, 0x6, RZ ;  /* 0x00000006f2aa7810 */ /* 0x040fe40007ffe0ff */
[----:B------:R-:W-:Y:S01]  /*76260*/  IADD3 R166, R242, 0x7, RZ ;  /* 0x00000007f2a67810 */ /* 0x000fe20007ffe0ff */
[----:B------:R-:W3:Y:S01]  /*76270*/  LDL.LU R250, [R1+0x5e4] ;  /* 0x0005e40001fa7983 */ /* 0x000ee20000300800 */
[----:B------:R-:W-:-:S02]  /*76280*/  ISETP.GE.AND P3, PT, R170, c[0x0][0x17c], PT ;  /* 0x00005f00aa007a0c */ /* 0x000fc40003f66270 */
[----:B------:R-:W-:Y:S01]  /*76290*/  IADD3 R168, R169, c[0x0][0x198], RZ ;  /* 0x00006600a9a87a10 */ /* 0x000fe20007ffe0ff */
[----:B------:R-:W3:Y:S01]  /*762a0*/  LDL.LU R173, [R1+0xae0] ;  /* 0x000ae00001ad7983 */ /* 0x000ee20000300800 */
[----:B------:R-:W-:Y:S02]  /*762b0*/  ISETP.LT.AND P5, PT, R243, c[0x0][0x178], !P3 ;  /* 0x00005e00f3007a0c */ /* 0x000fe40005fa1270 */
[----:B------:R-:W-:Y:S02]  /*762c0*/  ISETP.LT.AND P2, PT, R252, c[0x0][0x178], !P3 ;  /* 0x00005e00fc007a0c */ /* 0x000fe40005f41270 */
[----:B------:R-:W-:Y:S02]  /*762d0*/  ISETP.LT.AND P4, PT, R99, c[0x0][0x178], !P3 ;  /* 0x00005e0063007a0c */ /* 0x000fe40005f81270 */
[----:B------:R-:W-:Y:S01]  /*762e0*/  ISETP.GE.AND P0, PT, R166, c[0x0][0x17c], PT ;  /* 0x00005f00a6007a0c */ /* 0x000fe20003f06270 */
[----:B------:R-:W-:Y:S01]  /*762f0*/  IMAD.WIDE R166, R168, 0x4, R162 ;  /* 0x00000004a8a67825 */ /* 0x000fe200078e02a2 */
[----:B------:R-:W-:Y:S01]  /*76300*/  ISETP.LT.AND P3, PT, R174, c[0x0][0x178], !P3 ;  /* 0x00005e00ae007a0c */ /* 0x000fe20005f61270 */
[----:B------:R-:W3:Y:S01]  /*76310*/  LDL.LU R247, [R1+0xa90] ;  /* 0x000a900001f77983 */ /* 0x000ee20000300800 */
[----:B------:R-:W-:Y:S01]  /*76320*/  ISETP.LT.AND P6, PT, R243, c[0x0][0x178], !P0 ;  /* 0x00005e00f3007a0c */ /* 0x000fe200047c1270 */
[----:B------:R-:W-:-:S02]  /*76330*/  IMAD.WIDE R2, R168, 0x4, R160 ;  /* 0x00000004a8027825 */ /* 0x000fc400078e02a0 */
[----:B------:R1:W-:Y:S01]  /*76340*/  @P5 STG.E [R166.64], R175 ;  /* 0x000000afa6005986 */ /* 0x0003e2000c101904 */
[----:B------:R-:W-:Y:S01]  /*76350*/  ISETP.LT.AND P5, PT, R252, c[0x0][0x178], !P0 ;  /* 0x00005e00fc007a0c */ /* 0x000fe200047a1270 */
[C---:B------:R-:W-:Y:S01]  /*76360*/  IMAD.WIDE R164, R168.reuse, 0x4, R6 ;  /* 0x00000004a8a47825 */ /* 0x040fe200078e0206 */
[----:B------:R-:W-:Y:S01]  /*76370*/  IADD3 R169, R168, c[0x0][0x198], RZ ;  /* 0x00006600a8a97a10 */ /* 0x000fe20007ffe0ff */
[----:B------:R1:W-:Y:S04]  /*76380*/  @P2 STG.E [R2.64], R239 ;  /* 0x000000ef02002986 */ /* 0x0003e8000c101904 */
[----:B------:R4:W-:Y:S04]  /*76390*/  @P4 STG.E [R164.64], R246 ;  /* 0x000000f6a4004986 */ /* 0x0009e8000c101904 */
[----:B------:R-:W3:Y:S01]  /*763a0*/  LDL.LU R244, [R1+0x9a0] ;  /* 0x0009a00001f47983 */ /* 0x000ee20000300800 */
[----:B-1----:R-:W-:-:S04]  /*763b0*/  IMAD.WIDE R166, R169, 0x4, R160 ;  /* 0x00000004a9a67825 */ /* 0x002fc800078e02a0 */
[----:B------:R-:W-:-:S04]  /*763c0*/  IMAD.WIDE R2, R168, 0x4, R4 ;  /* 0x00000004a8027825 */ /* 0x000fc800078e0204 */
[----:B----4-:R-:W-:Y:S01]  /*763d0*/  IMAD.WIDE R164, R169, 0x4, R162 ;  /* 0x00000004a9a47825 */ /* 0x010fe200078e02a2 */
[----:B------:R-:W-:Y:S04]  /*763e0*/  @P3 STG.E [R2.64], R245 ;  /* 0x000000f502003986 */ /* 0x000fe8000c101904 */
[----:B------:R1:W-:Y:S04]  /*763f0*/  @P6 STG.E [R164.64], R251 ;  /* 0x000000fba4006986 */ /* 0x0003e8000c101904 */
[----:B------:R4:W-:Y:S04]  /*76400*/  @P5 STG.E [R166.64], R249 ;  /* 0x000000f9a6005986 */ /* 0x0009e8000c101904 */
[----:B-1----:R-:W3:Y:S04]  /*76410*/  LDL.LU R251, [R1+0x6e0] ;  /* 0x0006e00001fb7983 */ /* 0x002ee80000300800 */
[----:B----4-:R-:W4:Y:S01]  /*76420*/  LDL.LU R249, [R1+0xae4] ;  /* 0x000ae40001f97983 */ /* 0x010f220000300800 */
[----:B------:R-:W-:Y:S01]  /*76430*/  ISETP.LT.AND P2, PT, R99, c[0x0][0x178], !P0 ;  /* 0x00005e0063007a0c */ /* 0x000fe20004741270 */
[----:B------:R-:W-:-:S12]  /*76440*/  IMAD.WIDE R164, R169, 0x4, R6 ;  /* 0x00000004a9a47825 */ /* 0x000fd800078e0206 */
[----:B--2---:R1:W-:Y:S04]  /*76450*/  @P2 STG.E [R164.64], R248 ;  /* 0x000000f8a4002986 */ /* 0x0043e8000c101904 */
[----:B-1----:R-:W2:Y:S01]  /*76460*/  LDL.LU R248, [R1+0xa94] ;  /* 0x000a940001f87983 */ /* 0x002ea20000300800 */
[----:B------:R-:W-:Y:S02]  /*76470*/  IADD3 R170, R242, 0x8, RZ ;  /* 0x00000008f2aa7810 */ /* 0x000fe40007ffe0ff */
[----:B------:R-:W-:Y:S01]  /*76480*/  ISETP.LT.AND P0, PT, R174, c[0x0][0x178], !P0 ;  /* 0x00005e00ae007a0c */ /* 0x000fe20004701270 */
[----:B------:R-:W-:Y:S01]  /*76490*/  IMAD.WIDE R2, R169, 0x4, R4 ;  /* 0x00000004a9027825 */ /* 0x000fe200078e0204 */
[----:B------:R-:W-:Y:S01]  /*764a0*/  ISETP.GE.AND P4, PT, R170, c[0x0][0x17c], PT ;  /* 0x00005f00aa007a0c */ /* 0x000fe20003f86270 */
[----:B------:R-:W2:Y:S03]  /*764b0*/  LDL.LU R246, [R1+0x9a4] ;  /* 0x0009a40001f67983 */ /* 0x000ea60000300800 */
[----:B------:R-:W-:-:S02]  /*764c0*/  ISETP.LT.AND P6, PT, R243, c[0x0][0x178], !P4 ;  /* 0x00005e00f3007a0c */ /* 0x000fc400067c1270 */
[----:B------:R-:W-:Y:S02]  /*764d0*/  IADD3 R168, R169, c[0x0][0x198], RZ ;  /* 0x00006600a9a87a10 */ /* 0x000fe40007ffe0ff */
[----:B------:R-:W-:Y:S02]  /*764e0*/  IADD3 R170, R242, 0x9, RZ ;  /* 0x00000009f2aa7810 */ /* 0x000fe40007ffe0ff */
[----:B------:R-:W-:Y:S01]  /*764f0*/  ISETP.LT.AND P3, PT, R252, c[0x0][0x178], !P4 ;  /* 0x00005e00fc007a0c */ /* 0x000fe20006761270 */
[----:B---3--:R1:W-:Y:S01]  /*76500*/  @P0 STG.E [R2.64], R250 ;  /* 0x000000fa02000986 */ /* 0x0083e2000c101904 */
[----:B------:R-:W-:Y:S01]  /*76510*/  ISETP.LT.AND P5, PT, R99, c[0x0][0x178], !P4 ;  /* 0x00005e0063007a0c */ /* 0x000fe200067a1270 */
[----:B------:R-:W-:Y:S01]  /*76520*/  IMAD.WIDE R166, R168, 0x4, R162 ;  /* 0x00000004a8a67825 */ /* 0x000fe200078e02a2 */
[----:B------:R-:W-:Y:S02]  /*76530*/  ISETP.GE.AND P2, PT, R170, c[0x0][0x17c], PT ;  /* 0x00005f00aa007a0c */ /* 0x000fe40003f46270 */
[----:B------:R-:W-:Y:S01]  /*76540*/  ISETP.LT.AND P4, PT, R174, c[0x0][0x178], !P4 ;  /* 0x00005e00ae007a0c */ /* 0x000fe20006781270 */
[----:B-1----:R-:W3:Y:S01]  /*76550*/  LDL.LU R250, [R1+0x6e4] ;  /* 0x0006e40001fa7983 */ /* 0x002ee20000300800 */
[----:B------:R-:W-:Y:S01]  /*76560*/  ISETP.LT.AND P0, PT, R243, c[0x0][0x178], !P2 ;  /* 0x00005e00f3007a0c */ /* 0x000fe20005701270 */
[----:B------:R-:W-:-:S02]  /*76570*/  IMAD.WIDE R164, R168, 0x4, R160 ;  /* 0x00000004a8a47825 */ /* 0x000fc400078e02a0 */
[----:B------:R-:W3:Y:S02]  /*76580*/  LDL.LU R175, [R1+0xb00] ;  /* 0x000b000001af7983 */ /* 0x000ee40000300800 */
[C---:B------:R-:W-:Y:S02]  /*76590*/  IMAD.WIDE R2, R168.reuse, 0x4, R6 ;  /* 0x00000004a8027825 */ /* 0x040fe400078e0206 */
[----:B------:R-:W3:Y:S04]  /*765a0*/  LDL.LU R239, [R1+0xac0] ;  /* 0x000ac00001ef7983 */ /* 0x000ee80000300800 */
[----:B------:R1:W-:Y:S04]  /*765b0*/  @P6 STG.E [R166.64], R173 ;  /* 0x000000ada6006986 */ /* 0x0003e8000c101904 */
[----:B------:R-:W3:Y:S04]  /*765c0*/  LDL.LU R245, [R1+0xa70] ;  /* 0x000a700001f57983 */ /* 0x000ee80000300800 */
[----:B------:R-:W-:Y:S01]  /*765d0*/  @P3 STG.E [R164.64], R247 ;  /* 0x000000f7a4003986 */ /* 0x000fe2000c101904 */
[C---:B-1----:R-:W-:Y:S01]  /*765e0*/  IMAD.WIDE R166, R168.reuse, 0x4, R4 ;  /* 0x00000004a8a67825 */ /* 0x042fe200078e0204 */
[----:B------:R-:W-:-:S02]  /*765f0*/  IADD3 R168, R168, c[0x0][0x198], RZ ;  /* 0x00006600a8a87a10 */ /* 0x000fc40007ffe0ff */
[----:B------:R1:W-:Y:S04]  /*76600*/  @P5 STG.E [R2.64], R244 ;  /* 0x000000f402005986 */ /* 0x0003e8000c101904 */
[----:B------:R4:W-:Y:S01]  /*76610*/  @P4 STG.E [R166.64], R251 ;  /* 0x000000fba6004986 */ /* 0x0009e2000c101904 */
[----:B-1----:R-:W-:-:S03]  /*76620*/  IMAD.WIDE R2, R168, 0x4, R162 ;  /* 0x00000004a8027825 */ /* 0x002fc600078e02a2 */
[----:B------:R-:W3:Y:S04]  /*76630*/  LDL.LU R244, [R1+0x940] ;  /* 0x0009400001f47983 */ /* 0x000ee80000300800 */
[----:B----4-:R1:W-:Y:S04]  /*76640*/  @P0 STG.E [R2.64], R249 ;  /* 0x000000f902000986 */ /* 0x0103e8000c101904 */
[----:B------:R-:W4:Y:S04]  /*76650*/  LDL.LU R251, [R1+0xb04] ;  /* 0x000b040001fb7983 */ /* 0x000f280000300800 */
[----:B-1----:R-:W4:Y:S01]  /*76660*/  LDL.LU R249, [R1+0xac4] ;  /* 0x000ac40001f97983 */ /* 0x002f220000300800 */
[----:B------:R-:W-:Y:S01]  /*76670*/  ISETP.LT.AND P3, PT, R252, c[0x0][0x178], !P2 ;  /* 0x00005e00fc007a0c */ /* 0x000fe20005761270 */
[----:B------:R-:W-:-:S12]  /*76680*/  IMAD.WIDE R164, R168, 0x4, R160 ;  /* 0x00000004a8a47825 */ /* 0x000fd800078e02a0 */
[----:B--2---:R1:W-:Y:S04]  /*76690*/  @P3 STG.E [R164.64], R248 ;  /* 0x000000f8a4003986 */ /* 0x0043e8000c101904 */
[----:B-1----:R-:W2:Y:S01]  /*766a0*/  LDL.LU R248, [R1+0xa74] ;  /* 0x000a740001f87983 */ /* 0x002ea20000300800 */
[----:B------:R-:W-:Y:S02]  /*766b0*/  IADD3 R171, R242, 0xa, RZ ;  /* 0x0000000af2ab7810 */ /* 0x000fe40007ffe0ff */
[----:B------:R-:W-:Y:S02]  /*766c0*/  ISETP.LT.AND P6, PT, R99, c[0x0][0x178], !P2 ;  /* 0x00005e0063007a0c */ /* 0x000fe400057c1270 */
[----:B------:R-:W-:Y:S02]  /*766d0*/  ISETP.LT.AND P2, PT, R174, c[0x0][0x178], !P2 ;  /* 0x00005e00ae007a0c */ /* 0x000fe40005741270 */
[----:B------:R-:W-:Y:S01]  /*766e0*/  ISETP.GE.AND P1, PT, R171, c[0x0][0x17c], PT ;  /* 0x00005f00ab007a0c */ /* 0x000fe20003f26270 */
[----:B------:R-:W-:-:S03]  /*766f0*/  IMAD.WIDE R2, R168, 0x4, R6 ;  /* 0x00000004a8027825 */ /* 0x000fc600078e0206 */
[----:B------:R-:W-:Y:S02]  /*76700*/  ISETP.LT.AND P5, PT, R243, c[0x0][0x178], !P1 ;  /* 0x00005e00f3007a0c */ /* 0x000fe40004fa1270 */
[----:B------:R-:W-:Y:S01]  /*76710*/  ISETP.LT.AND P4, PT, R252, c[0x0][0x178], !P1 ;  /* 0x00005e00fc007a0c */ /* 0x000fe20004f81270 */
[----:B------:R-:W-:Y:S01]  /*76720*/  IMAD.WIDE R164, R168, 0x4, R4 ;  /* 0x00000004a8a47825 */ /* 0x000fe200078e0204 */
[----:B------:R-:W-:Y:S02]  /*76730*/  IADD3 R166, R242, 0xb, RZ ;  /* 0x0000000bf2a67810 */ /* 0x000fe40007ffe0ff */
[----:B------:R-:W-:Y:S02]  /*76740*/  IADD3 R170, R168, c[0x0][0x198], RZ ;  /* 0x00006600a8aa7a10 */ /* 0x000fe40007ffe0ff */
[----:B------:R-:W-:Y:S01]  /*76750*/  ISETP.LT.AND P3, PT, R99, c[0x0][0x178], !P1 ;  /* 0x00005e0063007a0c */ /* 0x000fe20004f61270 */
[----:B------:R1:W-:Y:S01]  /*76760*/  @P6 STG.E [R2.64], R246 ;  /* 0x000000f602006986 */ /* 0x0003e2000c101904 */
[----:B------:R-:W-:Y:S01]  /*76770*/  ISETP.GE.AND P0, PT, R166, c[0x0][0x17c], PT ;  /* 0x00005f00a6007a0c */ /* 0x000fe20003f06270 */
[----:B------:R-:W-:-:S02]  /*76780*/  IMAD.WIDE R166, R170, 0x4, R162 ;  /* 0x00000004aaa67825 */ /* 0x000fc400078e02a2 */
[----:B---3--:R3:W-:Y:S01]  /*76790*/  @P2 STG.E [R164.64], R250 ;  /* 0x000000faa4002986 */ /* 0x0087e2000c101904 */
[----:B------:R-:W-:Y:S01]  /*767a0*/  ISETP.LT.AND P2, PT, R174, c[0x0][0x178], !P1 ;  /* 0x00005e00ae007a0c */ /* 0x000fe20004f41270 */
[C---:B------:R-:W-:Y:S01]  /*767b0*/  IMAD.WIDE R168, R170.reuse, 0x4, R160 ;  /* 0x00000004aaa87825 */ /* 0x040fe200078e02a0 */
[----:B------:R-:W-:Y:S01]  /*767c0*/  ISETP.LT.AND P6, PT, R243, c[0x0][0x178], !P0 ;  /* 0x00005e00f3007a0c */ /* 0x000fe200047c1270 */
[----:B------:R3:W-:Y:S02]  /*767d0*/  @P5 STG.E [R166.64], R175 ;  /* 0x000000afa6005986 */ /* 0x0007e4000c101904 */
[----:B-1----:R-:W-:Y:S02]  /*767e0*/  IMAD.WIDE R2, R170, 0x4, R6 ;  /* 0x00000004aa027825 */ /* 0x002fe400078e0206 */
[----:B------:R-:W-:Y:S01]  /*767f0*/  @P4 STG.E [R168.64], R239 ;  /* 0x000000efa8004986 */ /* 0x000fe2000c101904 */
[----:B------:R-:W-:-:S03]  /*76800*/  ISETP.LT.AND P4, PT, R252, c[0x0][0x178], !P0 ;  /* 0x00005e00fc007a0c */ /* 0x000fc60004781270 */
[----:B---3--:R-:W3:Y:S01]  /*76810*/  LDL.LU R250, [R1+0x944] ;  /* 0x0009440001fa7983 */ /* 0x008ee20000300800 */
[----:B------:R-:W-:-:S03]  /*76820*/  IADD3 R164, R242, 0xd, RZ ;  /* 0x0000000df2a47810 */ /* 0x000fc60007ffe0ff */
[----:B------:R-:W3:Y:S01]  /*76830*/  LDL.LU R247, [R1+0xb40] ;  /* 0x000b400001f77983 */ /* 0x000ee20000300800 */
[----:B------:R-:W-:-:S03]  /*76840*/  IADD3 R171, R170, c[0x0][0x198], RZ ;  /* 0x00006600aaab7a10 */ /* 0x000fc60007ffe0ff */
[----:B------:R-:W3:Y:S01]  /*76850*/  LDL.LU R246, [R1+0xaf0] ;  /* 0x000af00001f67983 */ /* 0x000ee20000300800 */
[----:B------:R-:W-:-:S03]  /*76860*/  IADD3 R166, R242, 0xc, RZ ;  /* 0x0000000cf2a67810 */ /* 0x000fc60007ffe0ff */
[----:B------:R1:W-:Y:S01]  /*76870*/  @P3 STG.E [R2.64], R245 ;  /* 0x000000f502003986 */ /* 0x0003e2000c101904 */
[----:B------:R-:W-:Y:S01]  /*76880*/  ISETP.GE.AND P1, PT, R164, c[0x0][0x17c], PT ;  /* 0x00005f00a4007a0c */ /* 0x000fe20003f26270 */
[----:B------:R-:W-:Y:S01]  /*76890*/  IMAD.WIDE R164, R171, 0x4, R162 ;  /* 0x00000004aba47825 */ /* 0x000fe200078e02a2 */
[----:B------:R-:W-:-:S03]  /*768a0*/  ISETP.GE.AND P3, PT, R166, c[0x0][0x17c], PT ;  /* 0x00005f00a6007a0c */ /* 0x000fc60003f66270 */
[----:B------:R-:W-:-:S04]  /*768b0*/  IMAD.WIDE R166, R171, 0x4, R160 ;  /* 0x00000004aba67825 */ /* 0x000fc800078e02a0 */
[----:B-1----:R-:W-:Y:S01]  /*768c0*/  IMAD.WIDE R2, R170, 0x4, R4 ;  /* 0x00000004aa027825 */ /* 0x002fe200078e0204 */
[----:B------:R-:W3:Y:S04]  /*768d0*/  LDL.LU R245, [R1+0xaa0] ;  /* 0x000aa00001f57983 */ /* 0x000ee80000300800 */
[----:B------:R1:W-:Y:S04]  /*768e0*/  @P2 STG.E [R2.64], R244 ;  /* 0x000000f402002986 */ /* 0x0003e8000c101904 */
[----:B----4-:R4:W-:Y:S04]  /*768f0*/  @P6 STG.E [R164.64], R251 ;  /* 0x000000fba4006986 */ /* 0x0109e8000c101904 */
[----:B-1----:R-:W3:Y:S04]  /*76900*/  LDL.LU R244, [R1+0xa30] ;  /* 0x000a300001f47983 */ /* 0x002ee80000300800 */
[----:B----4-:R-:W4:Y:S04]  /*76910*/  LDL.LU R251, [R1+0xb44] ;  /* 0x000b440001fb7983 */ /* 0x010f280000300800 */
[----:B------:R1:W-:Y:S04]  /*76920*/  @P4 STG.E [R166.64], R249 ;  /* 0x000000f9a6004986 */ /* 0x0003e8000c101904 */
[----:B-1----:R-:W4:Y:S01]  /*76930*/  LDL.LU R249, [R1+0xaf4] ;  /* 0x000af40001f97983 */ /* 0x002f220000300800 */
[----:B------:R-:W-:Y:S01]  /*76940*/  ISETP.LT.AND P5, PT, R99, c[0x0][0x178], !P0 ;  /* 0x00005e0063007a0c */ /* 0x000fe200047a1270 */
[----:B------:R-:W-:-:S12]  /*76950*/  IMAD.WIDE R168, R171, 0x4, R6 ;  /* 0x00000004aba87825 */ /* 0x000fd800078e0206 */
[----:B--2---:R1:W-:Y:S04]  /*76960*/  @P5 STG.E [R168.64], R248 ;  /* 0x000000f8a8005986 */ /* 0x0043e8000c101904 */
[----:B-1----:R-:W2:Y:S01]  /*76970*/  LDL.LU R248, [R1+0xaa4] ;  /* 0x000aa40001f87983 */ /* 0x002ea20000300800 */
[----:B------:R-:W-:Y:S02]  /*76980*/  ISETP.LT.AND P0, PT, R174, c[0x0][0x178], !P0 ;  /* 0x00005e00ae007a0c */ /* 0x000fe40004701270 */
[----:B------:R-:W-:Y:S02]  /*76990*/  ISETP.LT.AND P4, PT, R243, c[0x0][0x178], !P3 ;  /* 0x00005e00f3007a0c */ /* 0x000fe40005f81270 */
[----:B------:R-:W-:Y:S02]  /*769a0*/  ISETP.LT.AND P5, PT, R252, c[0x0][0x178], !P3 ;  /* 0x00005e00fc007a0c */ /* 0x000fe40005fa1270 */
[C---:B------:R-:W-:Y:S01]  /*769b0*/  IADD3 R169, R171.reuse, c[0x0][0x198], RZ ;  /* 0x00006600aba97a10 */ /* 0x040fe20007ffe0ff */
[----:B------:R-:W-:Y:S01]  /*769c0*/  IMAD.WIDE R166, R171, 0x4, R4 ;  /* 0x00000004aba67825 */ /* 0x000fe200078e0204 */
[----:B------:R-:W-:-:S02]  /*769d0*/  ISETP.LT.AND P2, PT, R174, c[0x0][0x178], !P3 ;  /* 0x00005e00ae007a0c */ /* 0x000fc40005f41270 */
[----:B------:R-:W-:Y:S01]  /*769e0*/  ISETP.LT.AND P3, PT, R99, c[0x0][0x178], !P3 ;  /* 0x00005e0063007a0c */ /* 0x000fe20005f61270 */
[----:B------:R-:W-:Y:S01]  /*769f0*/  IMAD.WIDE R2, R169, 0x4, R162 ;  /* 0x00000004a9027825 */ /* 0x000fe200078e02a2 */
[----:B------:R-:W-:-:S03]  /*76a00*/  IADD3 R168, R242, 0xe, RZ ;  /* 0x0000000ef2a87810 */ /* 0x000fc60007ffe0ff */
[----:B------:R-:W-:Y:S01]  /*76a10*/  IMAD.WIDE R164, R169, 0x4, R160 ;  /* 0x00000004a9a47825 */ /* 0x000fe200078e02a0 */
[----:B------:R-:W-:Y:S01]  /*76a20*/  ISETP.LT.AND P6, PT, R243, c[0x0][0x178], !P1 ;  /* 0x00005e00f3007a0c */ /* 0x000fe20004fc1270 */
[----:B---3--:R1:W-:Y:S01]  /*76a30*/  @P0 STG.E [R166.64], R250 ;  /* 0x000000faa6000986 */ /* 0x0083e2000c101904 */
[----:B------:R-:W-:-:S03]  /*76a40*/  ISETP.GE.AND P0, PT, R168, c[0x0][0x17c], PT ;  /* 0x00005f00a8007a0c */ /* 0x000fc60003f06270 */
[----:B------:R3:W-:Y:S01]  /*76a50*/  @P4 STG.E [R2.64], R247 ;  /* 0x000000f702004986 */ /* 0x0007e2000c101904 */
[----:B------:R-:W-:-:S03]  /*76a60*/  IADD3 R168, R169, c[0x0][0x198], RZ ;  /* 0x00006600a9a87a10 */ /* 0x000fc60007ffe0ff */
[----:B------:R3:W-:Y:S01]  /*76a70*/  @P5 STG.E [R164.64], R246 ;  /* 0x000000f6a4005986 */ /* 0x0007e2000c101904 */
[----:B------:R-:W-:-:S03]  /*76a80*/  ISETP.LT.AND P5, PT, R252, c[0x0][0x178], !P1 ;  /* 0x00005e00fc007a0c */ /* 0x000fc60004fa1270 */
[----:B-1----:R-:W2:Y:S04]  /*76a90*/  LDL.LU R250, [R1+0xa34] ;  /* 0x000a340001fa7983 */ /* 0x002ea80000300800 */
[----:B------:R-:W2:Y:S01]  /*76aa0*/  LDL.LU R171, [R1+0xbf0] ;  /* 0x000bf00001ab7983 */ /* 0x000ea20000300800 */
[----:B---3--:R-:W-:-:S03]  /*76ab0*/  IMAD.WIDE R2, R169, 0x4, R6 ;  /* 0x00000004a9027825 */ /* 0x008fc600078e0206 */
[----:B------:R-:W3:Y:S01]  /*76ac0*/  LDL.LU R172, [R1+0xb10] ;  /* 0x000b100001ac7983 */ /* 0x000ee20000300800 */
[----:B------:R-:W-:-:S03]  /*76ad0*/  IMAD.WIDE R164, R169, 0x4, R4 ;  /* 0x00000004a9a47825 */ /* 0x000fc600078e0204 */
[----:B------:R-:W3:Y:S01]  /*76ae0*/  LDL.LU R173, [R1+0xad0] ;  /* 0x000ad00001ad7983 */ /* 0x000ee20000300800 */
[----:B------:R-:W-:-:S03]  /*76af0*/  IMAD.WIDE R166, R168, 0x4, R162 ;  /* 0x00000004a8a67825 */ /* 0x000fc600078e02a2 */
[----:B------:R-:W-:Y:S04]  /*76b00*/  @P3 STG.E [R2.64], R245 ;  /* 0x000000f502003986 */ /* 0x000fe8000c101904 */
[----:B------:R-:W3:Y:S04]  /*76b10*/  LDL.LU R175, [R1+0xa80] ;  /* 0x000a800001af7983 */ /* 0x000ee80000300800 */
[----:B------:R-:W3:Y:S04]  /*76b20*/  LDL.LU R239, [R1+0xbf4] ;  /* 0x000bf40001ef7983 */ /* 0x000ee80000300800 */
[----:B------:R1:W-:Y:S04]  /*76b30*/  @P2 STG.E [R164.64], R244 ;  /* 0x000000f4a4002986 */ /* 0x0003e8000c101904 */
[----:B----4-:R4:W-:Y:S01]  /*76b40*/  @P6 STG.E [R166.64], R251 ;  /* 0x000000fba6006986 */ /* 0x0109e2000c101904 */
[----:B-1----:R-:W-:-:S03]  /*76b50*/  IMAD.WIDE R164, R168, 0x4, R160 ;  /* 0x00000004a8a47825 */ /* 0x002fc600078e02a0 */
        /* <DEDUP_REMOVED lines=10> */
[----:B------:R-:W-:-:S02]  /*76c00*/  IADD3 R169, R168, c[0x0][0x198], RZ ;  /* 0x00006600a8a97a10 */ /* 0x000fc40007ffe0ff */
[----:B------:R-:W-:Y:S01]  /*76c10*/  IADD3 R166, R242, 0x11, RZ ;  /* 0x00000011f2a67810 */ /* 0x000fe20007ffe0ff */
[----:B------:R-:W-:Y:S01]  /*76c20*/  IMAD.WIDE R2, R168, 0x4, R4 ;  /* 0x00000004a8027825 */ /* 0x000fe200078e0204 */
[----:B------:R-:W-:Y:S01]  /*76c30*/  IADD3 R170, R242, 0xf, RZ ;  /* 0x0000000ff2aa7810 */ /* 0x000fe20007ffe0ff */
[----:B------:R-:W2:Y:S01]  /*76c40*/  LDL.LU R247, [R1+0x858] ;  /* 0x0008580001f77983 */ /* 0x000ea20000300800 */
[----:B------:R-:W-:Y:S01]  /*76c50*/  ISETP.GE.AND P1, PT, R166, c[0x0][0x17c], PT ;  /* 0x00005f00a6007a0c */ /* 0x000fe20003f26270 */
[----:B------:R-:W-:Y:S01]  /*76c60*/  IMAD.WIDE R164, R169, 0x4, R162 ;  /* 0x00000004a9a47825 */ /* 0x000fe200078e02a2 */
[----:B------:R-:W-:Y:S01]  /*76c70*/  ISETP.LT.AND P5, PT, R99, c[0x0][0x178], !P0 ;  /* 0x00005e0063007a0c */ /* 0x000fe200047a1270 */
[----:B------:R-:W2:Y:S01]  /*76c80*/  LDL.LU R246, [R1+0x6c8] ;  /* 0x0006c80001f67983 */ /* 0x000ea20000300800 */
[----:B------:R-:W-:Y:S01]  /*76c90*/  ISETP.GE.AND P4, PT, R170, c[0x0][0x17c], PT ;  /* 0x00005f00aa007a0c */ /* 0x000fe20003f86270 */
[----:B------:R-:W-:Y:S01]  /*76ca0*/  IMAD.WIDE R166, R169, 0x4, R160 ;  /* 0x00000004a9a67825 */ /* 0x000fe200078e02a0 */
[----:B------:R-:W-:Y:S01]  /*76cb0*/  ISETP.LT.AND P0, PT, R174, c[0x0][0x178], !P0 ;  /* 0x00005e00ae007a0c */ /* 0x000fe20004701270 */
[----:B------:R-:W2:Y:S04]  /*76cc0*/  LDL.LU R245, [R1+0x48] ;  /* 0x0000480001f57983 */ /* 0x000ea80000300800 */
[----:B------:R1:W-:Y:S01]  /*76cd0*/  @P2 STG.E [R2.64], R250 ;  /* 0x000000fa02002986 */ /* 0x0003e2000c101904 */
[----:B------:R-:W-:-:S03]  /*76ce0*/  ISETP.LT.AND P2, PT, R99, c[0x0][0x178], !P4 ;  /* 0x00005e0063007a0c */ /* 0x000fc60006741270 */
[----:B------:R3:W-:Y:S01]  /*76cf0*/  @P6 STG.E [R164.64], R171 ;  /* 0x000000aba4006986 */ /* 0x0007e2000c101904 */
[----:B------:R-:W-:-:S03]  /*76d00*/  ISETP.LT.AND P6, PT, R243, c[0x0][0x178], !P4 ;  /* 0x00005e00f3007a0c */ /* 0x000fc600067c1270 */
[----:B---3--:R3:W-:Y:S01]  /*76d10*/  @P3 STG.E [R166.64], R172 ;  /* 0x000000aca6003986 */ /* 0x0087e2000c101904 */
[----:B------:R-:W-:Y:S02]  /*76d20*/  ISETP.LT.AND P3, PT, R252, c[0x0][0x178], !P4 ;  /* 0x00005e00fc007a0c */ /* 0x000fe40006761270 */
[C---:B------:R-:W-:Y:S01]  /*76d30*/  IADD3 R170, R169.reuse, c[0x0][0x198], RZ ;  /* 0x00006600a9aa7a10 */ /* 0x040fe20007ffe0ff */
[----:B-1----:R-:W-:Y:S01]  /*76d40*/  IMAD.WIDE R2, R169, 0x4, R6 ;  /* 0x00000004a9027825 */ /* 0x002fe200078e0206 */
[----:B------:R-:W2:Y:S01]  /*76d50*/  LDL.LU R244, [R1+0x8] ;  /* 0x0000080001f47983 */ /* 0x000ea20000300800 */
[----:B------:R-:W-:-:S03]  /*76d60*/  IADD3 R164, R242, 0x10, RZ ;  /* 0x00000010f2a47810 */ /* 0x000fc60007ffe0ff */
[----:B------:R1:W-:Y:S01]  /*76d70*/  @P5 STG.E [R2.64], R173 ;  /* 0x000000ad02005986 */ /* 0x0003e2000c101904 */
[----:B------:R-:W-:Y:S01]  /*76d80*/  IMAD.WIDE R168, R169, 0x4, R4 ;  /* 0x00000004a9a87825 */ /* 0x000fe200078e0204 */
[----:B------:R-:W-:Y:S02]  /*76d90*/  ISETP.GE.AND P5, PT, R164, c[0x0][0x17c], PT ;  /* 0x00005f00a4007a0c */ /* 0x000fe40003fa6270 */
[----:B------:R-:W2:Y:S01]  /*76da0*/  LDL.LU R250, [R1+0x85c] ;  /* 0x00085c0001fa7983 */ /* 0x000ea20000300800 */
[----:B------:R-:W-:-:S04]  /*76db0*/  IMAD.WIDE R164, R170, 0x4, R160 ;  /* 0x00000004aaa47825 */ /* 0x000fc800078e02a0 */
[----:B---3--:R-:W-:-:S04]  /*76dc0*/  IMAD.WIDE R166, R170, 0x4, R6 ;  /* 0x00000004aaa67825 */ /* 0x008fc800078e0206 */
[----:B-1----:R-:W-:Y:S01]  /*76dd0*/  IMAD.WIDE R2, R170, 0x4, R162 ;  /* 0x00000004aa027825 */ /* 0x002fe200078e02a2 */
[----:B------:R-:W-:Y:S04]  /*76de0*/  @P0 STG.E [R168.64], R175 ;  /* 0x000000afa8000986 */ /* 0x000fe8000c101904 */
[----:B------:R-:W-:Y:S04]  /*76df0*/  @P6 STG.E [R2.64], R239 ;  /* 0x000000ef02006986 */ /* 0x000fe8000c101904 */
[----:B----4-:R1:W-:Y:S04]  /*76e00*/  @P3 STG.E [R164.64], R251 ;  /* 0x000000fba4003986 */ /* 0x0103e8000c101904 */
[----:B-1----:R-:W3:Y:S04]  /*76e10*/  LDL.LU R251, [R1+0x6cc] ;  /* 0x0006cc0001fb7983 */ /* 0x002ee80000300800 */
[----:B------:R1:W-:Y:S04]  /*76e20*/  @P2 STG.E [R166.64], R249 ;  /* 0x000000f9a6002986 */ /* 0x0003e8000c101904 */
[----:B-1----:R-:W4:Y:S01]  /*76e30*/  LDL.LU R249, [R1+0x4c] ;  /* 0x00004c0001f97983 */ /* 0x002f220000300800 */
[----:B------:R-:W-:Y:S01]  /*76e40*/  ISETP.LT.AND P4, PT, R174, c[0x0][0x178], !P4 ;  /* 0x00005e00ae007a0c */ /* 0x000fe20006781270 */
[----:B------:R-:W-:-:S12]  /*76e50*/  IMAD.WIDE R168, R170, 0x4, R4 ;  /* 0x00000004aaa87825 */ /* 0x000fd800078e0204 */
[----:B--2---:R1:W-:Y:S04]  /*76e60*/  @P4 STG.E [R168.64], R248 ;  /* 0x000000f8a8004986 */ /* 0x0043e8000c101904 */
[----:B-1----:R-:W2:Y:S01]  /*76e70*/  LDL.LU R248, [R1+0xc] ;  /* 0x00000c0001f87983 */ /* 0x002ea20000300800 */
[----:B------:R-:W-:Y:S02]  /*76e80*/  ISETP.LT.AND P2, PT, R243, c[0x0][0x178], !P5 ;  /* 0x00005e00f3007a0c */ /* 0x000fe40006f41270 */
[----:B------:R-:W-:Y:S01]  /*76e90*/  ISETP.LT.AND P4, PT, R252, c[0x0][0x178], !P5 ;  /* 0x00005e00fc007a0c */ /* 0x000fe20006f81270 */
[----:B------:R-:W2:Y:S01]  /*76ea0*/  LDL.LU R172, [R1+0x9f8] ;  /* 0x0009f80001ac7983 */ /* 0x000ea20000300800 */
[----:B------:R-:W-:Y:S02]  /*76eb0*/  ISETP.LT.AND P3, PT, R99, c[0x0][0x178], !P5 ;  /* 0x00005e0063007a0c */ /* 0x000fe40006f61270 */
[----:B------:R-:W-:Y:S01]  /*76ec0*/  IADD3 R170, R170, c[0x0][0x198], RZ ;  /* 0x00006600aaaa7a10 */ /* 0x000fe20007ffe0ff */
[----:B------:R-:W2:Y:S01]  /*76ed0*/  LDL.LU R173, [R1+0x7f8] ;  /* 0x0007f80001ad7983 */ /* 0x000ea20000300800 */
[----:B------:R-:W-:-:S03]  /*76ee0*/  IADD3 R2, R242, 0x12, RZ ;  /* 0x00000012f2027810 */ /* 0x000fc60007ffe0ff */
[----:B------:R-:W-:Y:S01]  /*76ef0*/  IMAD.WIDE R166, R170, 0x4, R162 ;  /* 0x00000004aaa67825 */ /* 0x000fe200078e02a2 */
[----:B------:R-:W-:Y:S01]  /*76f00*/  ISETP.GE.AND P0, PT, R2, c[0x0][0x17c], PT ;  /* 0x00005f0002007a0c */ /* 0x000fe20003f06270 */
[----:B------:R-:W2:Y:S01]  /*76f10*/  LDL.LU R239, [R1+0x5a8] ;  /* 0x0005a80001ef7983 */ /* 0x000ea20000300800 */
[----:B------:R-:W-:Y:S01]  /*76f20*/  ISETP.LT.AND P5, PT, R174, c[0x0][0x178], !P5 ;  /* 0x00005e00ae007a0c */ /* 0x000fe20006fa1270 */
[----:B------:R-:W-:Y:S01]  /*76f30*/  IMAD.WIDE R2, R170, 0x4, R160 ;  /* 0x00000004aa027825 */ /* 0x000fe200078e02a0 */
[----:B------:R-:W-:-:S03]  /*76f40*/  ISETP.LT.AND P6, PT, R243, c[0x0][0x178], !P1 ;  /* 0x00005e00f3007a0c */ /* 0x000fc60004fc1270 */
[C---:B------:R-:W-:Y:S01]  /*76f50*/  IMAD.WIDE R164, R170.reuse, 0x4, R6 ;  /* 0x00000004aaa47825 */ /* 0x040fe200078e0206 */
[----:B------:R1:W-:Y:S01]  /*76f60*/  @P2 STG.E [R166.64], R247 ;  /* 0x000000f7a6002986 */ /* 0x0003e2000c101904 */
[----:B------:R-:W-:-:S03]  /*76f70*/  IADD3 R168, R170, c[0x0][0x198], RZ ;  /* 0x00006600aaa87a10 */ /* 0x000fc60007ffe0ff */
[----:B------:R1:W-:Y:S01]  /*76f80*/  @P4 STG.E [R2.64], R246 ;  /* 0x000000f602004986 */ /* 0x0003e2000c101904 */
[----:B------:R-:W-:-:S03]  /*76f90*/  ISETP.LT.AND P4, PT, R99, c[0x0][0x178], !P1 ;  /* 0x00005e0063007a0c */ /* 0x000fc60004f81270 */
[----:B------:R1:W-:Y:S01]  /*76fa0*/  @P3 STG.E [R164.64], R245 ;  /* 0x000000f5a4003986 */ /* 0x0003e2000c101904 */
[----:B------:R-:W-:Y:S01]  /*76fb0*/  ISETP.LT.AND P3, PT, R252, c[0x0][0x178], !P1 ;  /* 0x00005e00fc007a0c */ /* 0x000fe20004f61270 */
[----:B-1----:R-:W-:Y:S02]  /*76fc0*/  IMAD.WIDE R166, R170, 0x4, R4 ;  /* 0x00000004aaa67825 */ /* 0x002fe400078e0204 */
[----:B------:R-:W2:Y:S02]  /*76fd0*/  LDL.LU R247, [R1+0x28] ;  /* 0x0000280001f77983 */ /* 0x000ea40000300800 */
[C---:B------:R-:W-:Y:S02]  /*76fe0*/  IMAD.WIDE R2, R168.reuse, 0x4, R162 ;  /* 0x00000004a8027825 */ /* 0x040fe400078e02a2 */
[----:B------:R-:W-:Y:S02]  /*76ff0*/  @P5 STG.E [R166.64], R244 ;  /* 0x000000f4a6005986 */ /* 0x000fe4000c101904 */
[----:B------:R-:W-:-:S02]  /*77000*/  IMAD.WIDE R164, R168, 0x4, R160 ;  /* 0x00000004a8a47825 */ /* 0x000fc400078e02a0 */
[----:B------:R1:W-:Y:S04]  /*77010*/  @P6 STG.E [R2.64], R250 ;  /* 0x000000fa02006986 */ /* 0x0003e8000c101904 */
[----:B------:R-:W2:Y:S01]  /*77020*/  LDL.LU R246, [R1+0x9fc] ;  /* 0x0009fc0001f67983 */ /* 0x000ea20000300800 */
[----:B-1----:R-:W-:-:S03]  /*77030*/  IMAD.WIDE R2, R168, 0x4, R6 ;  /* 0x00000004a8027825 */ /* 0x002fc600078e0206 */
[----:B---3--:R-:W-:Y:S04]  /*77040*/  @P3 STG.E [R164.64], R251 ;  /* 0x000000fba4003986 */ /* 0x008fe8000c101904 */
[----:B----4-:R1:W-:Y:S04]  /*77050*/  @P4 STG.E [R2.64], R249 ;  /* 0x000000f902004986 */ /* 0x0103e8000c101904 */
[----:B-1----:R-:W3:Y:S04]  /*77060*/  LDL.LU R249, [R1+0x7fc] ;  /* 0x0007fc0001f97983 */ /* 0x002ee80000300800 */
[----:B------:R-:W4:Y:S01]  /*77070*/  LDL.LU R250, [R1+0x5ac] ;  /* 0x0005ac0001fa7983 */ /* 0x000f220000300800 */
[----:B------:R-:W-:-:S02]  /*77080*/  ISETP.LT.AND P5, PT, R174, c[0x0][0x178], !P1 ;  /* 0x00005e00ae007a0c */ /* 0x000fc40004fa1270 */
[----:B------:R-:W-:-:S04]  /*77090*/  IADD3 R166, R242, 0x13, RZ ;  /* 0x00000013f2a67810 */ /* 0x000fc80007ffe0ff */
[----:B------:R-:W-:Y:S01]  /*770a0*/  ISETP.GE.AND P2, PT, R166, c[0x0][0x17c], PT ;  /* 0x00005f00a6007a0c */ /* 0x000fe20003f46270 */
[----:B------:R-:W-:-:S06]  /*770b0*/  IMAD.WIDE R166, R168, 0x4, R4 ;  /* 0x00000004a8a67825 */ /* 0x000fcc00078e0204 */
[----:B--2---:R1:W-:Y:S04]  /*770c0*/  @P5 STG.E [R166.64], R248 ;  /* 0x000000f8a6005986 */ /* 0x0043e8000c101904 */
[----:B-1----:R-:W2:Y:S01]  /*770d0*/  LDL.LU R248, [R1+0x2c] ;  /* 0x00002c0001f87983 */ /* 0x002ea20000300800 */
[----:B------:R-:W-:Y:S02]  /*770e0*/  ISETP.LT.AND P1, PT, R243, c[0x0][0x178], !P0 ;  /* 0x00005e00f3007a0c */ /* 0x000fe40004721270 */
[----:B------:R-:W-:Y:S01]  /*770f0*/  IADD3 R169, R168, c[0x0][0x198], RZ ;  /* 0x00006600a8a97a10 */ /* 0x000fe20007ffe0ff */
[----:B------:R-:W2:Y:S01]  /*77100*/  LDL.LU R175, [R1+0xa68] ;  /* 0x000a680001af7983 */ /* 0x000ea20000300800 */
[----:B------:R-:W-:-:S03]  /*77110*/  ISETP.LT.AND P6, PT, R252, c[0x0][0x178], !P0 ;  /* 0x00005e00fc007a0c */ /* 0x000fc600047c1270 */
[----:B------:R-:W-:Y:S01]  /*77120*/  IMAD.WIDE R164, R169, 0x4, R162 ;  /* 0x00000004a9a47825 */ /* 0x000fe200078e02a2 */
[----:B------:R-:W-:Y:S01]  /*77130*/  ISETP.LT.AND P5, PT, R99, c[0x0][0x178], !P0 ;  /* 0x00005e0063007a0c */ /* 0x000fe200047a1270 */
[----:B------:R-:W2:Y:S02]  /*77140*/  LDL.LU R245, [R1+0x998] ;  /* 0x0009980001f57983 */ /* 0x000ea40000300800 */
[----:B------:R-:W-:Y:S02]  /*77150*/  IMAD.WIDE R2, R169, 0x4, R160 ;  /* 0x00000004a9027825 */ /* 0x000fe400078e02a0 */
[----:B------:R1:W-:Y:S01]  /*77160*/  @P1 STG.E [R164.64], R172 ;  /* 0x000000aca4001986 */ /* 0x0003e2000c101904 */
[----:B------:R-:W-:Y:S02]  /*77170*/  ISETP.LT.AND P1, PT, R174, c[0x0][0x178], !P0 ;  /* 0x00005e00ae007a0c */ /* 0x000fe40004721270 */
[----:B------:R-:W-:Y:S01]  /*77180*/  ISETP.LT.AND P4, PT, R243, c[0x0][0x178], !P2 ;  /* 0x00005e00f3007a0c */ /* 0x000fe20005781270 */
[----:B------:R1:W-:Y:S01]  /*77190*/  @P6 STG.E [R2.64], R173 ;  /* 0x000000ad02006986 */ /* 0x0003e2000c101904 */
[----:B------:R-:W-:-:S02]  /*771a0*/  ISETP.LT.AND P6, PT, R252, c[0x0][0x178], !P2 ;  /* 0x00005e00fc007a0c */ /* 0x000fc400057c1270 */
[----:B------:R-:W-:Y:S01]  /*771b0*/  ISETP.LT.AND P3, PT, R99, c[0x0][0x178], !P2 ;  /* 0x00005e0063007a0c */ /* 0x000fe20005761270 */
[----:B------:R-:W2:Y:S01]  /*771c0*/  LDL.LU R244, [R1+0x7d8] ;  /* 0x0007d80001f47983 */ /* 0x000ea20000300800 */
[C---:B-1----:R-:W-:Y:S01]  /*771d0*/  IMAD.WIDE R164, R169.reuse, 0x4, R4 ;  /* 0x00000004a9a47825 */ /* 0x042fe200078e0204 */
[----:B------:R-:W-:Y:S02]  /*771e0*/  IADD3 R167, R242, 0x1b, RZ ;  /* 0x0000001bf2a77810 */ /* 0x000fe40007ffe0ff */
[----:B------:R-:W2:Y:S01]  /*771f0*/  LDL.LU R251, [R1+0x68] ;  /* 0x0000680001fb7983 */ /* 0x000ea20000300800 */
[C---:B------:R-:W-:Y:S01]  /*77200*/  IMAD.WIDE R2, R169.reuse, 0x4, R6 ;  /* 0x00000004a9027825 */ /* 0x040fe200078e0206 */
[----:B------:R-:W-:-:S04]  /*77210*/  IADD3 R169, R169, c[0x0][0x198], RZ ;  /* 0x00006600a9a97a10 */ /* 0x000fc80007ffe0ff */
[----:B------:R1:W-:Y:S01]  /*77220*/  @P5 STG.E [R2.64], R239 ;  /* 0x000000ef02005986 */ /* 0x0003e2000c101904 */
[----:B------:R-:W-:-:S03]  /*77230*/  IADD3 R166, R242, 0x14, RZ ;  /* 0x00000014f2a67810 */ /* 0x000fc60007ffe0ff */
[----:B------:R1:W-:Y:S01]  /*77240*/  @P1 STG.E [R164.64], R247 ;  /* 0x000000f7a4001986 */ /* 0x0003e2000c101904 */
[----:B------:R-:W-:Y:S01]  /*77250*/  ISETP.GE.AND P0, PT, R167, c[0x0][0x17c], PT ;  /* 0x00005f00a7007a0c */ /* 0x000fe20003f06270 */
[----:B-1----:R-:W-:-:S04]  /*77260*/  IMAD.WIDE R2, R169, 0x4, R162 ;  /* 0x00000004a9027825 */ /* 0x002fc800078e02a2 */
[C---:B------:R-:W-:Y:S01]  /*77270*/  IMAD.WIDE R164, R169.reuse, 0x4, R160 ;  /* 0x00000004a9a47825 */ /* 0x040fe200078e02a0 */
[----:B------:R-:W-:Y:S01]  /*77280*/  @P4 STG.E [R2.64], R246 ;  /* 0x000000f602004986 */ /* 0x000fe2000c101904 */
[----:B------:R-:W-:Y:S02]  /*77290*/  ISETP.GE.AND P5, PT, R166, c[0x0][0x17c], PT ;  /* 0x00005f00a6007a0c */ /* 0x000fe40003fa6270 */
[C---:B------:R-:W-:Y:S01]  /*772a0*/  IMAD.WIDE R166, R169.reuse, 0x4, R6 ;  /* 0x00000004a9a67825 */ /* 0x040fe200078e0206 */
[----:B------:R-:W-:Y:S01]  /*772b0*/  ISETP.LT.AND P2, PT, R174, c[0x0][0x178], !P2 ;  /* 0x00005e00ae007a0c */ /* 0x000fe20005741270 */
[----:B---3--:R1:W-:Y:S04]  /*772c0*/  @P6 STG.E [R164.64], R249 ;  /* 0x000000f9a4006986 */ /* 0x0083e8000c101904 */
[----:B----4-:R3:W-:Y:S04]  /*772d0*/  @P3 STG.E [R166.64], R250 ;  /* 0x000000faa6003986 */ /* 0x0107e8000c101904 */
[----:B-1----:R-:W4:Y:S04]  /*772e0*/  LDL.LU R249, [R1+0xa6c] ;  /* 0x000a6c0001f97983 */ /* 0x002f280000300800 */
[----:B------:R-:W4:Y:S04]  /*772f0*/  LDL.LU R239, [R1+0x99c] ;  /* 0x00099c0001ef7983 */ /* 0x000f280000300800 */
[----:B---3--:R-:W3:Y:S01]  /*77300*/  LDL.LU R250, [R1+0x7dc] ;  /* 0x0007dc0001fa7983 */ /* 0x008ee20000300800 */
[----:B------:R-:W-:-:S05]  /*77310*/  IMAD.WIDE R2, R169, 0x4, R4 ;  /* 0x00000004a9027825 */ /* 0x000fca00078e0204 */
[----:B--2---:R1:W-:Y:S04]  /*77320*/  @P2 STG.E [R2.64], R248 ;  /* 0x000000f802002986 */ /* 0x0043e8000c101904 */
[----:B-1----:R-:W2:Y:S01]  /*77330*/  LDL.LU R248, [R1+0x6c] ;  /* 0x00006c0001f87983 */ /* 0x002ea20000300800 */
[----:B------:R-:W-:Y:S02]  /*77340*/  ISETP.LT.AND P1, PT, R243, c[0x0][0x178], !P5 ;  /* 0x00005e00f3007a0c */ /* 0x000fe40006f21270 */
[----:B------:R-:W-:Y:S01]  /*77350*/  IADD3 R168, R169, c[0x0][0x198], RZ ;  /* 0x00006600a9a87a10 */ /* 0x000fe20007ffe0ff */
[----:B------:R-:W2:Y:S01]  /*77360*/  LDL.LU R247, [R1+0xab8] ;  /* 0x000ab80001f77983 */ /* 0x000ea20000300800 */
[----:B------:R-:W-:Y:S02]  /*77370*/  ISETP.LT.AND P3, PT, R252, c[0x0][0x178], !P5 ;  /* 0x00005e00fc007a0c */ /* 0x000fe40006f61270 */
[----:B------:R-:W-:Y:S01]  /*77380*/  IADD3 R166, R242, 0x15, RZ ;  /* 0x00000015f2a67810 */ /* 0x000fe20007ffe0ff */
[----:B------:R-:W-:Y:S01]  /*77390*/  IMAD.WIDE R164, R168, 0x4, R162 ;  /* 0x00000004a8a47825 */ /* 0x000fe200078e02a2 */
[----:B------:R-:W-:Y:S01]  /*773a0*/  ISETP.LT.AND P6, PT, R99, c[0x0][0x178], !P5 ;  /* 0x00005e0063007a0c */ /* 0x000fe20006fc1270 */
[----:B------:R-:W2:Y:S01]  /*773b0*/  LDL.LU R246, [R1+0xa58] ;  /* 0x000a580001f67983 */ /* 0x000ea20000300800 */
[----:B------:R-:W-:Y:S01]  /*773c0*/  ISETP.GE.AND P4, PT, R166, c[0x0][0x17c], PT ;  /* 0x00005f00a6007a0c */ /* 0x000fe20003f86270 */
[----:B------:R-:W-:Y:S01]  /*773d0*/  IMAD.WIDE R2, R168, 0x4, R6 ;  /* 0x00000004a8027825 */ /* 0x000fe200078e0206 */
[----:B------:R-:W-:Y:S01]  /*773e0*/  ISETP.LT.AND P5, PT, R174, c[0x0][0x178], !P5 ;  /* 0x00005e00ae007a0c */ /* 0x000fe20006fa1270 */
[----:B------:R1:W-:Y:S01]  /*773f0*/  @P1 STG.E [R164.64], R175 ;  /* 0x000000afa4001986 */ /* 0x0003e2000c101904 */
[----:B------:R-:W-:-:S02]  /*77400*/  ISETP.LT.AND P1, PT, R243, c[0x0][0x178], !P4 ;  /* 0x00005e00f3007a0c */ /* 0x000fc40006721270 */
[----:B------:R-:W-:Y:S02]  /*77410*/  IADD3 R166, R242, 0x16, RZ ;  /* 0x00000016f2a67810 */ /* 0x000fe40007ffe0ff */
[C---:B------:R-:W-:Y:S01]  /*77420*/  IADD3 R169, R168.reuse, c[0x0][0x198], RZ ;  /* 0x00006600a8a97a10 */ /* 0x040fe20007ffe0ff */
[----:B-1----:R-:W-:Y:S01]  /*77430*/  IMAD.WIDE R164, R168, 0x4, R160 ;  /* 0x00000004a8a47825 */ /* 0x002fe200078e02a0 */
[----:B------:R-:W-:-:S04]  /*77440*/  ISETP.GE.AND P2, PT, R166, c[0x0][0x17c], PT ;  /* 0x00005f00a6007a0c */ /* 0x000fc80003f46270 */
[----:B------:R1:W-:Y:S01]  /*77450*/  @P3 STG.E [R164.64], R245 ;  /* 0x000000f5a4003986 */ /* 0x0003e2000c101904 */
[----:B------:R-:W-:Y:S01]  /*77460*/  ISETP.LT.AND P3, PT, R252, c[0x0][0x178], !P4 ;  /* 0x00005e00fc007a0c */ /* 0x000fe20006761270 */
[----:B------:R-:W-:Y:S02]  /*77470*/  IMAD.WIDE R166, R168, 0x4, R4 ;  /* 0x00000004a8a67825 */ /* 0x000fe400078e0204 */
[----:B------:R1:W-:Y:S01]  /*77480*/  @P6 STG.E [R2.64], R244 ;  /* 0x000000f402006986 */ /* 0x0003e2000c101904 */
[----:B------:R-:W-:-:S03]  /*77490*/  ISETP.LT.AND P6, PT, R99, c[0x0][0x178], !P4 ;  /* 0x00005e0063007a0c */ /* 0x000fc600067c1270 */
[----:B-1----:R-:W2:Y:S04]  /*774a0*/  LDL.LU R245, [R1+0x938] ;  /* 0x0009380001f57983 */ /* 0x002ea80000300800 */
[----:B------:R-:W2:Y:S01]  /*774b0*/  LDL.LU R244, [R1+0x5e8] ;  /* 0x0005e80001f47983 */ /* 0x000ea20000300800 */
[----:B------:R-:W-:-:S03]  /*774c0*/  IMAD.WIDE R2, R169, 0x4, R162 ;  /* 0x00000004a9027825 */ /* 0x000fc600078e02a2 */
[----:B------:R1:W-:Y:S01]  /*774d0*/  @P5 STG.E [R166.64], R251 ;  /* 0x000000fba6005986 */ /* 0x0003e2000c101904 */
[----:B------:R-:W-:-:S03]  /*774e0*/  IMAD.WIDE R164, R169, 0x4, R160 ;  /* 0x00000004a9a47825 */ /* 0x000fc600078e02a0 */
[----:B-1----:R-:W2:Y:S01]  /*774f0*/  LDL.LU R251, [R1+0xabc] ;  /* 0x000abc0001fb7983 */ /* 0x002ea20000300800 */
[----:B------:R-:W-:-:S03]  /*77500*/  ISETP.LT.AND P4, PT, R174, c[0x0][0x178], !P4 ;  /* 0x00005e00ae007a0c */ /* 0x000fc60006781270 */
[----:B----4-:R1:W-:Y:S04]  /*77510*/  @P1 STG.E [R2.64], R249 ;  /* 0x000000f902001986 */ /* 0x0103e8000c101904 */
[----:B------:R-:W-:Y:S04]  /*77520*/  @P3 STG.E [R164.64], R239 ;  /* 0x000000efa4003986 */ /* 0x000fe8000c101904 */
[----:B-1----:R-:W4:Y:S01]  /*77530*/  LDL.LU R249, [R1+0xa5c] ;  /* 0x000a5c0001f97983 */ /* 0x002f220000300800 */
[----:B------:R-:W-:-:S05]  /*77540*/  IMAD.WIDE R2, R169, 0x4, R6 ;  /* 0x00000004a9027825 */ /* 0x000fca00078e0206 */
[----:B---3--:R1:W-:Y:S04]  /*77550*/  @P6 STG.E [R2.64], R250 ;  /* 0x000000fa02006986 */ /* 0x0083e8000c101904 */
[----:B-1----:R-:W3:Y:S01]  /*77560*/  LDL.LU R250, [R1+0x93c] ;  /* 0x00093c0001fa7983 */ /* 0x002ee20000300800 */
[----:B------:R-:W-:-:S04]  /*77570*/  IADD3 R166, R242, 0x17, RZ ;  /* 0x00000017f2a67810 */ /* 0x000fc80007ffe0ff */
[----:B------:R-:W-:Y:S01]  /*77580*/  ISETP.GE.AND P1, PT, R166, c[0x0][0x17c], PT ;  /* 0x00005f00a6007a0c */ /* 0x000fe20003f26270 */
[----:B------:R-:W-:-:S05]  /*77590*/  IMAD.WIDE R166, R169, 0x4, R4 ;  /* 0x00000004a9a67825 */ /* 0x000fca00078e0204 */
[----:B--2---:R1:W-:Y:S04]  /*775a0*/  @P4 STG.E [R166.64], R248 ;  /* 0x000000f8a6004986 */ /* 0x0043e8000c101904 */
[----:B-1----:R-:W2:Y:S01]  /*775b0*/  LDL.LU R248, [R1+0x5ec] ;  /* 0x0005ec0001f87983 */ /* 0x002ea20000300800 */
[----:B------:R-:W-:Y:S02]  /*775c0*/  ISETP.LT.AND P5, PT, R243, c[0x0][0x178], !P2 ;  /* 0x00005e00f3007a0c */ /* 0x000fe400057a1270 */
[----:B------:R-:W-:Y:S01]  /*775d0*/  IADD3 R168, R169, c[0x0][0x198], RZ ;  /* 0x00006600a9a87a10 */ /* 0x000fe20007ffe0ff */
[----:B------:R-:W2:Y:S01]  /*775e0*/  LDL.LU R172, [R1+0xa98] ;  /* 0x000a980001ac7983 */ /* 0x000ea20000300800 */
[----:B------:R-:W-:Y:S02]  /*775f0*/  ISETP.LT.AND P3, PT, R252, c[0x0][0x178], !P2 ;  /* 0x00005e00fc007a0c */ /* 0x000fe40005761270 */
[----:B------:R-:W-:Y:S01]  /*77600*/  ISETP.LT.AND P4, PT, R99, c[0x0][0x178], !P2 ;  /* 0x00005e0063007a0c */ /* 0x000fe20005781270 */
[----:B------:R-:W-:Y:S01]  /*77610*/  IMAD.WIDE R164, R168, 0x4, R162 ;  /* 0x00000004a8a47825 */ /* 0x000fe200078e02a2 */
[----:B------:R-:W-:Y:S01]  /*77620*/  ISETP.LT.AND P2, PT, R174, c[0x0][0x178], !P2 ;  /* 0x00005e00ae007a0c */ /* 0x000fe20005741270 */
[----:B------:R-:W2:Y:S01]  /*77630*/  LDL.LU R173, [R1+0x9a8] ;  /* 0x0009a80001ad7983 */ /* 0x000ea20000300800 */
[----:B------:R-:W-:Y:S01]  /*77640*/  ISETP.LT.AND P6, PT, R252, c[0x0][0x178], !P1 ;  /* 0x00005e00fc007a0c */ /* 0x000fe20004fc1270 */
[----:B------:R-:W-:-:S02]  /*77650*/  IMAD.WIDE R2, R168, 0x4, R6 ;  /* 0x00000004a8027825 */ /* 0x000fc400078e0206 */
[----:B------:R1:W-:Y:S01]  /*77660*/  @P5 STG.E [R164.64], R247 ;  /* 0x000000f7a4005986 */ /* 0x0003e2000c101904 */
[----:B------:R-:W-:Y:S01]  /*77670*/  ISETP.LT.AND P5, PT, R243, c[0x0][0x178], !P1 ;  /* 0x00005e00f3007a0c */ /* 0x000fe20004fa1270 */
[C---:B------:R-:W-:Y:S01]  /*77680*/  IMAD.WIDE R166, R168.reuse, 0x4, R4 ;  /* 0x00000004a8a67825 */ /* 0x040fe200078e0204 */
[----:B------:R-:W-:-:S03]  /*77690*/  IADD3 R169, R168, c[0x0][0x198], RZ ;  /* 0x00006600a8a97a10 */ /* 0x000fc60007ffe0ff */
[----:B-1----:R-:W-:Y:S01]  /*776a0*/  IMAD.WIDE R164, R168, 0x4, R160 ;  /* 0x00000004a8a47825 */ /* 0x002fe200078e02a0 */
[----:B------:R-:W2:Y:S04]  /*776b0*/  LDL.LU R247, [R1+0x6e8] ;  /* 0x0006e80001f77983 */ /* 0x000ea80000300800 */
[----:B------:R1:W-:Y:S04]  /*776c0*/  @P3 STG.E [R164.64], R246 ;  /* 0x000000f6a4003986 */ /* 0x0003e8000c101904 */
[----:B------:R1:W-:Y:S04]  /*776d0*/  @P4 STG.E [R2.64], R245 ;  /* 0x000000f502004986 */ /* 0x0003e8000c101904 */
[----:B------:R-:W-:Y:S01]  /*776e0*/  @P2 STG.E [R166.64], R244 ;  /* 0x000000f4a6002986 */ /* 0x000fe2000c101904 */
[----:B------:R-:W-:Y:S01]  /*776f0*/  ISETP.LT.AND P2, PT, R99, c[0x0][0x178], !P1 ;  /* 0x00005e0063007a0c */ /* 0x000fe20004f41270 */
[----:B-1----:R-:W-:-:S02]  /*77700*/  IMAD.WIDE R164, R169, 0x4, R162 ;  /* 0x00000004a9a47825 */ /* 0x002fc400078e02a2 */
[----:B------:R-:W2:Y:S02]  /*77710*/  LDL.LU R246, [R1+0xaec] ;  /* 0x000aec0001f67983 */ /* 0x000ea40000300800 */
[----:B------:R-:W-:Y:S02]  /*77720*/  IMAD.WIDE R2, R169, 0x4, R160 ;  /* 0x00000004a9027825 */ /* 0x000fe400078e02a0 */
[----:B------:R1:W-:Y:S04]  /*77730*/  @P5 STG.E [R164.64], R251 ;  /* 0x000000fba4005986 */ /* 0x0003e8000c101904 */
[----:B-1----:R-:W2:Y:S01]  /*77740*/  LDL.LU R251, [R1+0xa9c] ;  /* 0x000a9c0001fb7983 */ /* 0x002ea20000300800 */
[----:B------:R-:W-:-:S03]  /*77750*/  ISETP.LT.AND P1, PT, R174, c[0x0][0x178], !P1 ;  /* 0x00005e00ae007a0c */ /* 0x000fc60004f21270 */
[----:B----4-:R1:W-:Y:S02]  /*77760*/  @P6 STG.E [R2.64], R249 ;  /* 0x000000f902006986 */ /* 0x0103e4000c101904 */
[C---:B-1----:R-:W-:Y:S02]  /*77770*/  IMAD.WIDE R2, R169.reuse, 0x4, R6 ;  /* 0x00000004a9027825 */ /* 0x042fe400078e0206 */
[----:B------:R-:W4:Y:S04]  /*77780*/  LDL.LU R249, [R1+0x9ac] ;  /* 0x0009ac0001f97983 */ /* 0x000f280000300800 */
[----:B---3--:R1:W-:Y:S04]  /*77790*/  @P2 STG.E [R2.64], R250 ;  /* 0x000000fa02002986 */ /* 0x0083e8000c101904 */
[----:B-1----:R-:W3:Y:S01]  /*777a0*/  LDL.LU R3, [R1+0xae8] ;  /* 0x000ae80001037983 */ /* 0x002ee20000300800 */
[----:B------:R-:W-:-:S05]  /*777b0*/  IMAD.WIDE R164, R169, 0x4, R4 ;  /* 0x00000004a9a47825 */ /* 0x000fca00078e0204 */
[----:B--2---:R1:W-:Y:S04]  /*777c0*/  @P1 STG.E [R164.64], R248 ;  /* 0x000000f8a4001986 */ /* 0x0043e8000c101904 */
[----:B-1----:R-:W2:Y:S01]  /*777d0*/  LDL.LU R248, [R1+0x6ec] ;  /* 0x0006ec0001f87983 */ /* 0x002ea20000300800 */
[C---:B------:R-:W-:Y:S02]  /*777e0*/  IADD3 R170, R242.reuse, 0x18, RZ ;  /* 0x00000018f2aa7810 */ /* 0x040fe40007ffe0ff */
[----:B------:R-:W-:Y:S01]  /*777f0*/  IADD3 R171, R242, 0x19, RZ ;  /* 0x00000019f2ab7810 */ /* 0x000fe20007ffe0ff */
[----:B------:R-:W2:Y:S01]  /*77800*/  LDL.LU R175, [R1+0xb08] ;  /* 0x000b080001af7983 */ /* 0x000ea20000300800 */
[----:B------:R-:W-:Y:S02]  /*77810*/  ISETP.GE.AND P3, PT, R170, c[0x0][0x17c], PT ;  /* 0x00005f00aa007a0c */ /* 0x000fe40003f66270 */
[----:B------:R-:W-:Y:S01]  /*77820*/  ISETP.GE.AND P2, PT, R171, c[0x0][0x17c], PT ;  /* 0x00005f00ab007a0c */ /* 0x000fe20003f46270 */
[----:B------:R-:W2:Y:S01]  /*77830*/  LDL.LU R239, [R1+0xac8] ;  /* 0x000ac80001ef7983 */ /* 0x000ea20000300800 */
[----:B------:R-:W-:-:S02]  /*77840*/  ISETP.LT.AND P5, PT, R243, c[0x0][0x178], !P3 ;  /* 0x00005e00f3007a0c */ /* 0x000fc40005fa1270 */
[----:B------:R-:W-:Y:S01]  /*77850*/  ISETP.LT.AND P4, PT, R252, c[0x0][0x178], !P3 ;  /* 0x00005e00fc007a0c */ /* 0x000fe20005f81270 */
[----:B------:R-:W2:Y:S01]  /*77860*/  LDL.LU R245, [R1+0xa78] ;  /* 0x000a780001f57983 */ /* 0x000ea20000300800 */
[----:B------:R-:W-:Y:S02]  /*77870*/  IADD3 R170, R169, c[0x0][0x198], RZ ;  /* 0x00006600a9aa7a10 */ /* 0x000fe40007ffe0ff */
[----:B------:R-:W-:Y:S01]  /*77880*/  ISETP.LT.AND P6, PT, R99, c[0x0][0x178], !P3 ;  /* 0x00005e0063007a0c */ /* 0x000fe20005fc1270 */
[----:B------:R-:W2:Y:S02]  /*77890*/  LDL.LU R244, [R1+0x948] ;  /* 0x0009480001f47983 */ /* 0x000ea40000300800 */
[----:B------:R-:W-:-:S04]  /*778a0*/  IMAD.WIDE R166, R170, 0x4, R162 ;  /* 0x00000004aaa67825 */ /* 0x000fc800078e02a2 */
[----:B------:R-:W-:Y:S01]  /*778b0*/  IMAD.WIDE R168, R170, 0x4, R160 ;  /* 0x00000004aaa87825 */ /* 0x000fe200078e02a0 */
[----:B------:R-:W-:Y:S01]  /*778c0*/  ISETP.LT.AND P3, PT, R174, c[0x0][0x178], !P3 ;  /* 0x00005e00ae007a0c */ /* 0x000fe20005f61270 */
[----:B------:R-:W2:Y:S01]  /*778d0*/  LDL.LU R250, [R1+0xb0c] ;  /* 0x000b0c0001fa7983 */ /* 0x000ea20000300800 */
[----:B------:R-:W-:Y:S02]  /*778e0*/  IADD3 R171, R170, c[0x0][0x198], RZ ;  /* 0x00006600aaab7a10 */ /* 0x000fe40007ffe0ff */
[----:B------:R-:W-:-:S03]  /*778f0*/  ISETP.LT.AND P1, PT, R99, c[0x0][0x178], !P2 ;  /* 0x00005e0063007a0c */ /* 0x000fc60005721270 */
[----:B------:R-:W-:Y:S01]  /*77900*/  IMAD.WIDE R164, R171, 0x4, R162 ;  /* 0x00000004aba47825 */ /* 0x000fe200078e02a2 */
[----:B---3--:R1:W-:Y:S01]  /*77910*/  @P5 STG.E [R166.64], R3 ;  /* 0x00000003a6005986 */ /* 0x0083e2000c101904 */
[----:B------:R-:W-:-:S03]  /*77920*/  ISETP.LT.AND P5, PT, R243, c[0x0][0x178], !P2 ;  /* 0x00005e00f3007a0c */ /* 0x000fc600057a1270 */
[----:B------:R3:W-:Y:S01]  /*77930*/  @P4 STG.E [R168.64], R172 ;  /* 0x000000aca8004986 */ /* 0x0007e2000c101904 */
[----:B------:R-:W-:Y:S01]  /*77940*/  ISETP.LT.AND P4, PT, R252, c[0x0][0x178], !P2 ;  /* 0x00005e00fc007a0c */ /* 0x000fe20005781270 */
[----:B-1----:R-:W-:-:S05]  /*77950*/  IMAD.WIDE R2, R170, 0x4, R6 ;  /* 0x00000004aa027825 */ /* 0x002fca00078e0206 */
[----:B------:R1:W-:Y:S01]  /*77960*/  @P6 STG.E [R2.64], R173 ;  /* 0x000000ad02006986 */ /* 0x0003e2000c101904 */
[----:B------:R-:W-:Y:S01]  /*77970*/  IMAD.WIDE R166, R171, 0x4, R160 ;  /* 0x00000004aba67825 */ /* 0x000fe200078e02a0 */
[----:B------:R-:W-:-:S03]  /*77980*/  ISETP.LT.AND P2, PT, R174, c[0x0][0x178], !P2 ;  /* 0x00005e00ae007a0c */ /* 0x000fc60005741270 */
[----:B---3--:R-:W-:-:S04]  /*77990*/  IMAD.WIDE R168, R171, 0x4, R6 ;  /* 0x00000004aba87825 */ /* 0x008fc800078e0206 */
[----:B-1----:R-:W-:-:S05]  /*779a0*/  IMAD.WIDE R2, R170, 0x4, R4 ;  /* 0x00000004aa027825 */ /* 0x002fca00078e0204 */
[----:B------:R1:W-:Y:S04]  /*779b0*/  @P3 STG.E [R2.64], R247 ;  /* 0x000000f702003986 */ /* 0x0003e8000c101904 */
[----:B------:R-:W-:Y:S04]  /*779c0*/  @P5 STG.E [R164.64], R246 ;  /* 0x000000f6a4005986 */ /* 0x000fe8000c101904 */
[----:B------:R3:W-:Y:S04]  /*779d0*/  @P4 STG.E [R166.64], R251 ;  /* 0x000000fba6004986 */ /* 0x0007e8000c101904 */
[----:B----4-:R4:W-:Y:S01]  /*779e0*/  @P1 STG.E [R168.64], R249 ;  /* 0x000000f9a8001986 */ /* 0x0109e2000c101904 */
[----:B-1----:R-:W-:-:S03]  /*779f0*/  IMAD.WIDE R2, R171, 0x4, R4 ;  /* 0x00000004ab027825 */ /* 0x002fc600078e0204 */
[----:B---3--:R-:W3:Y:S04]  /*77a00*/  LDL.LU R251, [R1+0xacc] ;  /* 0x000acc0001fb7983 */ /* 0x008ee80000300800 */
[----:B----4-:R-:W4:Y:S04]  /*77a10*/  LDL.LU R249, [R1+0xa7c] ;  /* 0x000a7c0001f97983 */ /* 0x010f280000300800 */
[----:B--2---:R1:W-:Y:S04]  /*77a20*/  @P2 STG.E [R2.64], R248 ;  /* 0x000000f802002986 */ /* 0x0043e8000c101904 */
[----:B-1----:R-:W2:Y:S01]  /*77a30*/  LDL.LU R248, [R1+0x94c] ;  /* 0x00094c0001f87983 */ /* 0x002ea20000300800 */
[----:B------:R-:W-:-:S02]  /*77a40*/  IADD3 R172, R242, 0x1a, RZ ;  /* 0x0000001af2ac7810 */ /* 0x000fc40007ffe0ff */
[----:B------:R-:W-:Y:S01]  /*77a50*/  IADD3 R164, R171, c[0x0][0x198], RZ ;  /* 0x00006600aba47a10 */ /* 0x000fe20007ffe0ff */
[----:B------:R-:W2:Y:S01]  /*77a60*/  LDL.LU R247, [R1+0xb48] ;  /* 0x000b480001f77983 */ /* 0x000ea20000300800 */
[----:B------:R-:W-:Y:S02]  /*77a70*/  ISETP.GE.AND P6, PT, R172, c[0x0][0x17c], PT ;  /* 0x00005f00ac007a0c */ /* 0x000fe40003fc6270 */
[C---:B------:R-:W-:Y:S01]  /*77a80*/  ISETP.LT.AND P2, PT, R243.reuse, c[0x0][0x178], !P0 ;  /* 0x00005e00f3007a0c */ /* 0x040fe20004741270 */
[----:B------:R-:W-:Y:S01]  /*77a90*/  IMAD.WIDE R170, R164, 0x4, R162 ;  /* 0x00000004a4aa7825 */ /* 0x000fe200078e02a2 */
[----:B------:R-:W-:Y:S01]  /*77aa0*/  ISETP.LT.AND P3, PT, R243, c[0x0][0x178], !P6 ;  /* 0x00005e00f3007a0c */ /* 0x000fe20007761270 */
[----:B------:R-:W2:Y:S01]  /*77ab0*/  LDL.LU R246, [R1+0xaf8] ;  /* 0x000af80001f67983 */ /* 0x000ea20000300800 */
[----:B------:R-:W-:Y:S02]  /*77ac0*/  ISETP.LT.AND P1, PT, R252, c[0x0][0x178], !P6 ;  /* 0x00005e00fc007a0c */ /* 0x000fe40007721270 */
[----:B------:R-:W-:-:S02]  /*77ad0*/  ISETP.LT.AND P5, PT, R99, c[0x0][0x178], !P6 ;  /* 0x00005e0063007a0c */ /* 0x000fc400077a1270 */
[----:B------:R-:W-:Y:S02]  /*77ae0*/  ISETP.LT.AND P6, PT, R174, c[0x0][0x178], !P6 ;  /* 0x00005e00ae007a0c */ /* 0x000fe400077c1270 */
[----:B------:R-:W-:Y:S02]  /*77af0*/  IADD3 R165, R242, 0x1c, RZ ;  /* 0x0000001cf2a57810 */ /* 0x000fe40007ffe0ff */
[C---:B------:R-:W-:Y:S01]  /*77b00*/  IADD3 R2, R164.reuse, c[0x0][0x198], RZ ;  /* 0x00006600a4027a10 */ /* 0x040fe20007ffe0ff */
[C---:B------:R-:W-:Y:S01]  /*77b10*/  IMAD.WIDE R168, R164.reuse, 0x4, R160 ;  /* 0x00000004a4a87825 */ /* 0x040fe200078e02a0 */
[----:B------:R-:W-:Y:S01]  /*77b20*/  ISETP.GE.AND P4, PT, R165, c[0x0][0x17c], PT ;  /* 0x00005f00a5007a0c */ /* 0x000fe20003f86270 */
[----:B------:R1:W-:Y:S02]  /*77b30*/  @P3 STG.E [R170.64], R175 ;  /* 0x000000afaa003986 */ /* 0x0003e4000c101904 */
[----:B------:R-:W-:Y:S01]  /*77b40*/  IMAD.WIDE R166, R164, 0x4, R6 ;  /* 0x00000004a4a67825 */ /* 0x000fe200078e0206 */
[----:B------:R-:W-:-:S03]  /*77b50*/  ISETP.LT.AND P3, PT, R252, c[0x0][0x178], !P0 ;  /* 0x00005e00fc007a0c */ /* 0x000fc60004761270 */
[----:B------:R-:W-:Y:S01]  /*77b60*/  IMAD.WIDE R164, R164, 0x4, R4 ;  /* 0x00000004a4a47825 */ /* 0x000fe200078e0204 */
[----:B------:R-:W-:Y:S03]  /*77b70*/  @P1 STG.E [R168.64], R239 ;  /* 0x000000efa8001986 */ /* 0x000fe6000c101904 */
[----:B-1----:R-:W-:Y:S01]  /*77b80*/  IMAD.WIDE R170, R2, 0x4, R162 ;  /* 0x0000000402aa7825 */ /* 0x002fe200078e02a2 */
[----:B------:R1:W-:Y:S04]  /*77b90*/  @P5 STG.E [R166.64], R245 ;  /* 0x000000f5a6005986 */ /* 0x0003e8000c101904 */
[----:B------:R1:W-:Y:S04]  /*77ba0*/  @P6 STG.E [R164.64], R244 ;  /* 0x000000f4a4006986 */ /* 0x0003e8000c101904 */
[----:B------:R1:W-:Y:S01]  /*77bb0*/  @P2 STG.E [R170.64], R250 ;  /* 0x000000faaa002986 */ /* 0x0003e2000c101904 */
[----:B------:R-:W-:-:S03]  /*77bc0*/  ISETP.LT.AND P2, PT, R99, c[0x0][0x178], !P0 ;  /* 0x00005e0063007a0c */ /* 0x000fc60004741270 */
[----:B-1----:R-:W2:Y:S01]  /*77bd0*/  LDL.LU R245, [R1+0xaa8] ;  /* 0x000aa80001f57983 */ /* 0x002ea20000300800 */
[----:B------:R-:W-:Y:S01]  /*77be0*/  IMAD.WIDE R166, R2, 0x4, R160 ;  /* 0x0000000402a67825 */ /* 0x000fe200078e02a0 */
[----:B------:R-:W-:Y:S02]  /*77bf0*/  ISETP.LT.AND P0, PT, R174, c[0x0][0x178], !P0 ;  /* 0x00005e00ae007a0c */ /* 0x000fe40004701270 */
[----:B------:R-:W2:Y:S01]  /*77c00*/  LDL.LU R244, [R1+0xa38] ;  /* 0x000a380001f47983 */ /* 0x000ea20000300800 */
[----:B------:R-:W-:Y:S01]  /*77c10*/  IMAD.WIDE R164, R2, 0x4, R6 ;  /* 0x0000000402a47825 */ /* 0x000fe200078e0206 */
[----:B------:R-:W-:Y:S02]  /*77c20*/  IADD3 R3, R242, 0x1d, RZ ;  /* 0x0000001df2037810 */ /* 0x000fe40007ffe0ff */
[----:B------:R-:W2:Y:S01]  /*77c30*/  LDL.LU R250, [R1+0xb4c] ;  /* 0x000b4c0001fa7983 */ /* 0x000ea20000300800 */
[C---:B------:R-:W-:Y:S02]  /*77c40*/  IADD3 R170, R2.reuse, c[0x0][0x198], RZ ;  /* 0x0000660002aa7a10 */ /* 0x040fe40007ffe0ff */
[----:B------:R-:W-:Y:S01]  /*77c50*/  ISETP.GE.AND P1, PT, R3, c[0x0][0x17c], PT ;  /* 0x00005f0003007a0c */ /* 0x000fe20003f26270 */
[----:B------:R-:W-:Y:S01]  /*77c60*/  IMAD.WIDE R2, R2, 0x4, R4 ;  /* 0x0000000402027825 */ /* 0x000fe200078e0204 */
[----:B---3--:R1:W-:Y:S04]  /*77c70*/  @P3 STG.E [R166.64], R251 ;  /* 0x000000fba6003986 */ /* 0x0083e8000c101904 */
[----:B----4-:R3:W-:Y:S04]  /*77c80*/  @P2 STG.E [R164.64], R249 ;  /* 0x000000f9a4002986 */ /* 0x0107e8000c101904 */
[----:B-1----:R-:W4:Y:S04]  /*77c90*/  LDL.LU R251, [R1+0xafc] ;  /* 0x000afc0001fb7983 */ /* 0x002f280000300800 */
[----:B---3--:R-:W3:Y:S04]  /*77ca0*/  LDL.LU R249, [R1+0xaac] ;  /* 0x000aac0001f97983 */ /* 0x008ee80000300800 */
[----:B--2---:R1:W-:Y:S04]  /*77cb0*/  @P0 STG.E [R2.64], R248 ;  /* 0x000000f802000986 */ /* 0x0043e8000c101904 */
[----:B-1----:R-:W2:Y:S01]  /*77cc0*/  LDL.LU R248, [R1+0xa3c] ;  /* 0x000a3c0001f87983 */ /* 0x002ea20000300800 */
[----:B------:R-:W-:-:S02]  /*77cd0*/  ISETP.LT.AND P6, PT, R243, c[0x0][0x178], !P4 ;  /* 0x00005e00f3007a0c */ /* 0x000fc400067c1270 */
[----:B------:R-:W-:Y:S01]  /*77ce0*/  ISETP.LT.AND P5, PT, R252, c[0x0][0x178], !P4 ;  /* 0x00005e00fc007a0c */ /* 0x000fe200067a1270 */
[C---:B------:R-:W-:Y:S01]  /*77cf0*/  IMAD.WIDE R168, R170.reuse, 0x4, R162 ;  /* 0x00000004aaa87825 */ /* 0x040fe200078e02a2 */
[----:B------:R-:W2:Y:S03]  /*77d00*/  LDL.LU R173, [R1+0xbf8] ;  /* 0x000bf80001ad7983 */ /* 0x000ea60000300800 */
[----:B------:R-:W-:Y:S01]  /*77d10*/  IMAD.WIDE R166, R170, 0x4, R160 ;  /* 0x00000004aaa67825 */ /* 0x000fe200078e02a0 */
[----:B------:R-:W2:Y:S05]  /*77d20*/  LDL.LU R239, [R1+0xb18] ;  /* 0x000b180001ef7983 */ /* 0x000eaa0000300800 */
[----:B------:R1:W-:Y:S01]  /*77d30*/  @P6 STG.E [R168.64], R247 ;  /* 0x000000f7a8006986 */ /* 0x0003e2000c101904 */
[----:B------:R-:W-:-:S02]  /*77d40*/  ISETP.LT.AND P6, PT, R99, c[0x0][0x178], !P4 ;  /* 0x00005e0063007a0c */ /* 0x000fc400067c1270 */
[----:B------:R-:W-:Y:S01]  /*77d50*/  ISETP.LT.AND P4, PT, R174, c[0x0][0x178], !P4 ;  /* 0x00005e00ae007a0c */ /* 0x000fe20006781270 */
[----:B------:R1:W-:Y:S01]  /*77d60*/  @P5 STG.E [R166.64], R246 ;  /* 0x000000f6a6005986 */ /* 0x0003e2000c101904 */
[----:B------:R-:W-:Y:S02]  /*77d70*/  ISETP.LT.AND P5, PT, R243, c[0x0][0x178], !P1 ;  /* 0x00005e00f3007a0c */ /* 0x000fe40004fa1270 */
[----:B------:R-:W-:Y:S01]  /*77d80*/  ISETP.LT.AND P3, PT, R252, c[0x0][0x178], !P1 ;  /* 0x00005e00fc007a0c */ /* 0x000fe20004f61270 */
[C---:B------:R-:W-:Y:S01]  /*77d90*/  IMAD.WIDE R2, R170.reuse, 0x4, R6 ;  /* 0x00000004aa027825 */ /* 0x040fe200078e0206 */
[----:B------:R-:W-:Y:S02]  /*77da0*/  ISETP.LT.AND P0, PT, R99, c[0x0][0x178], !P1 ;  /* 0x00005e0063007a0c */ /* 0x000fe40004f01270 */
[C---:B-1----:R-:W-:Y:S01]  /*77db0*/  IADD3 R168, R170.reuse, c[0x0][0x198], RZ ;  /* 0x00006600aaa87a10 */ /* 0x042fe20007ffe0ff */
[----:B------:R-:W-:Y:S01]  /*77dc0*/  IMAD.WIDE R164, R170, 0x4, R4 ;  /* 0x00000004aaa47825 */ /* 0x000fe200078e0204 */
[----:B------:R-:W2:Y:S03]  /*77dd0*/  LDL.LU R247, [R1+0xad8] ;  /* 0x000ad80001f77983 */ /* 0x000ea60000300800 */
[----:B------:R-:W-:Y:S01]  /*77de0*/  IMAD.WIDE R166, R168, 0x4, R162 ;  /* 0x00000004a8a67825 */ /* 0x000fe200078e02a2 */
[----:B------:R-:W2:Y:S04]  /*77df0*/  LDL.LU R246, [R1+0xa88] ;  /* 0x000a880001f67983 */ /* 0x000ea80000300800 */
[----:B------:R1:W-:Y:S01]  /*77e00*/  @P6 STG.E [R2.64], R245 ;  /* 0x000000f502006986 */ /* 0x0003e2000c101904 */
[----:B------:R-:W-:-:S03]  /*77e10*/  ISETP.LT.AND P1, PT, R174, c[0x0][0x178], !P1 ;  /* 0x00005e00ae007a0c */ /* 0x000fc60004f21270 */
[----:B------:R1:W-:Y:S04]  /*77e20*/  @P4 STG.E [R164.64], R244 ;  /* 0x000000f4a4004986 */ /* 0x0003e8000c101904 */
[----:B------:R-:W-:Y:S01]  /*77e30*/  @P5 STG.E [R166.64], R250 ;  /* 0x000000faa6005986 */ /* 0x000fe2000c101904 */
[----:B-1----:R-:W-:-:S04]  /*77e40*/  IMAD.WIDE R2, R168, 0x4, R160 ;  /* 0x00000004a8027825 */ /* 0x002fc800078e02a0 */
[C---:B------:R-:W-:Y:S01]  /*77e50*/  IMAD.WIDE R164, R168.reuse, 0x4, R6 ;  /* 0x00000004a8a47825 */ /* 0x040fe200078e0206 */
[----:B----4-:R1:W-:Y:S04]  /*77e60*/  @P3 STG.E [R2.64], R251 ;  /* 0x000000fb02003986 */ /* 0x0103e8000c101904 */
[----:B---3--:R3:W-:Y:S04]  /*77e70*/  @P0 STG.E [R164.64], R249 ;  /* 0x000000f9a4000986 */ /* 0x0087e8000c101904 */
[----:B-1----:R-:W4:Y:S01]  /*77e80*/  LDL.LU R251, [R1+0xbfc] ;  /* 0x000bfc0001fb7983 */ /* 0x002f220000300800 */
[----:B------:R-:W-:-:S03]  /*77e90*/  IMAD.WIDE R2, R168, 0x4, R4 ;  /* 0x00000004a8027825 */ /* 0x000fc600078e0204 */
[----:B---3--:R-:W3:Y:S04]  /*77ea0*/  LDL.LU R249, [R1+0xb1c] ;  /* 0x000b1c0001f97983 */ /* 0x008ee80000300800 */
[----:B------:R-:W3:Y:S04]  /*77eb0*/  LDL.LU R250, [R1+0xadc] ;  /* 0x000adc0001fa7983 */ /* 0x000ee80000300800 */
[----:B--2---:R1:W-:Y:S04]  /*77ec0*/  @P1 STG.E [R2.64], R248 ;  /* 0x000000f802001986 */ /* 0x0043e8000c101904 */
[----:B-1----:R-:W2:Y:S01]  /*77ed0*/  LDL.LU R248, [R1+0xa8c] ;  /* 0x000a8c0001f87983 */ /* 0x002ea20000300800 */
[----:B------:R-:W-:-:S02]  /*77ee0*/  IADD3 R169, R242, 0x1e, RZ ;  /* 0x0000001ef2a97810 */ /* 0x000fc40007ffe0ff */
[----:B------:R-:W-:Y:S01]  /*77ef0*/  IADD3 R170, R242, 0x1f, RZ ;  /* 0x0000001ff2aa7810 */ /* 0x000fe20007ffe0ff */
[----:B------:R-:W2:Y:S01]  /*77f00*/  LDL.LU R175, [R1+0xb50] ;  /* 0x000b500001af7983 */ /* 0x000ea20000300800 */
[----:B------:R-:W-:Y:S02]  /*77f10*/  ISETP.GE.AND P6, PT, R169, c[0x0][0x17c], PT ;  /* 0x00005f00a9007a0c */ /* 0x000fe40003fc6270 */
[----:B------:R-:W-:Y:S01]  /*77f20*/  ISETP.GE.AND P3, PT, R170, c[0x0][0x17c], PT ;  /* 0x00005f00aa007a0c */ /* 0x000fe20003f66270 */
[----:B------:R-:W2:Y:S01]  /*77f30*/  LDL.LU R245, [R1+0x5d0] ;  /* 0x0005d00001f57983 */ /* 0x000ea20000300800 */
[----:B------:R-:W-:Y:S02]  /*77f40*/  ISETP.LT.AND P4, PT, R243, c[0x0][0x178], !P6 ;  /* 0x00005e00f3007a0c */ /* 0x000fe40007781270 */
[----:B------:R-:W-:Y:S01]  /*77f50*/  ISETP.LT.AND P5, PT, R252, c[0x0][0x178], !P6 ;  /* 0x00005e00fc007a0c */ /* 0x000fe200077a1270 */
[----:B------:R-:W2:Y:S01]  /*77f60*/  LDL.LU R244, [R1+0x50] ;  /* 0x0000500001f47983 */ /* 0x000ea20000300800 */
[----:B------:R-:W-:-:S02]  /*77f70*/  IADD3 R169, R168, c[0x0][0x198], RZ ;  /* 0x00006600a8a97a10 */ /* 0x000fc40007ffe0ff */
[----:B------:R-:W-:-:S03]  /*77f80*/  ISETP.LT.AND P0, PT, R99, c[0x0][0x178], !P6 ;  /* 0x00005e0063007a0c */ /* 0x000fc60007701270 */
[----:B------:R-:W-:-:S04]  /*77f90*/  IMAD.WIDE R164, R169, 0x4, R162 ;  /* 0x00000004a9a47825 */ /* 0x000fc800078e02a2 */
[----:B------:R-:W-:Y:S01]  /*77fa0*/  IMAD.WIDE R166, R169, 0x4, R160 ;  /* 0x00000004a9a67825 */ /* 0x000fe200078e02a0 */
[----:B------:R-:W-:Y:S01]  /*77fb0*/  ISETP.LT.AND P6, PT, R174, c[0x0][0x178], !P6 ;  /* 0x00005e00ae007a0c */ /* 0x000fe200077c1270 */
[----:B------:R1:W-:Y:S04]  /*77fc0*/  @P4 STG.E [R164.64], R173 ;  /* 0x000000ada4004986 */ /* 0x0003e8000c101904 */
[----:B------:R1:W-:Y:S01]  /*77fd0*/  @P5 STG.E [R166.64], R239 ;  /* 0x000000efa6005986 */ /* 0x0003e2000c101904 */
[----:B------:R-:W-:Y:S01]  /*77fe0*/  ISETP.LT.AND P5, PT, R243, c[0x0][0x178], !P3 ;  /* 0x00005e00f3007a0c */ /* 0x000fe20005fa1270 */
[----:B------:R-:W-:Y:S01]  /*77ff0*/  IMAD.WIDE R2, R169, 0x4, R6 ;  /* 0x00000004a9027825 */ /* 0x000fe200078e0206 */
[----:B------:R-:W-:-:S03]  /*78000*/  ISETP.LT.AND P1, PT, R252, c[0x0][0x178], !P3 ;  /* 0x00005e00fc007a0c */ /* 0x000fc60005f21270 */
[C---:B-1----:R-:W-:Y:S01]  /*78010*/  IMAD.WIDE R164, R169.reuse, 0x4, R4 ;  /* 0x00000004a9a47825 */ /* 0x042fe200078e0204 */
[----:B------:R-:W-:Y:S01]  /*78020*/  IADD3 R169, R169, c[0x0][0x198], RZ ;  /* 0x00006600a9a97a10 */ /* 0x000fe20007ffe0ff */
[----:B------:R1:W-:Y:S01]  /*78030*/  @P0 STG.E [R2.64], R247 ;  /* 0x000000f702000986 */ /* 0x0003e2000c101904 */
[----:B------:R-:W-:Y:S02]  /*78040*/  ISETP.LT.AND P4, PT, R99, c[0x0][0x178], !P3 ;  /* 0x00005e0063007a0c */ /* 0x000fe40005f81270 */
[----:B------:R-:W-:Y:S01]  /*78050*/  IADD3 R166, R242, 0x23, RZ ;  /* 0x00000023f2a67810 */ /* 0x000fe20007ffe0ff */
[----:B------:R1:W-:Y:S01]  /*78060*/  @P6 STG.E [R164.64], R246 ;  /* 0x000000f6a4006986 */ /* 0x0003e2000c101904 */
[----:B------:R-:W-:Y:S02]  /*78070*/  ISETP.LT.AND P3, PT, R174, c[0x0][0x178], !P3 ;  /* 0x00005e00ae007a0c */ /* 0x000fe40005f61270 */
[----:B------:R-:W-:Y:S01]  /*78080*/  ISETP.GE.AND P0, PT, R166, c[0x0][0x17c], PT ;  /* 0x00005f00a6007a0c */ /* 0x000fe20003f06270 */
[----:B-1----:R-:W-:-:S04]  /*78090*/  IMAD.WIDE R2, R169, 0x4, R162 ;  /* 0x00000004a9027825 */ /* 0x002fc800078e02a2 */
[----:B------:R-:W-:-:S04]  /*780a0*/  IMAD.WIDE R164, R169, 0x4, R160 ;  /* 0x00000004a9a47825 */ /* 0x000fc800078e02a0 */
[C---:B------:R-:W-:Y:S01]  /*780b0*/  IMAD.WIDE R166, R169.reuse, 0x4, R6 ;  /* 0x00000004a9a67825 */ /* 0x040fe200078e0206 */
[----:B----4-:R1:W-:Y:S04]  /*780c0*/  @P5 STG.E [R2.64], R251 ;  /* 0x000000fb02005986 */ /* 0x0103e8000c101904 */
[----:B---3--:R3:W-:Y:S04]  /*780d0*/  @P1 STG.E [R164.64], R249 ;  /* 0x000000f9a4001986 */ /* 0x0087e8000c101904 */
[----:B-1----:R-:W4:Y:S01]  /*780e0*/  LDL.LU R251, [R1+0x10] ;  /* 0x0000100001fb7983 */ /* 0x002f220000300800 */
[----:B------:R-:W-:-:S03]  /*780f0*/  IMAD.WIDE R2, R169, 0x4, R4 ;  /* 0x00000004a9027825 */ /* 0x000fc600078e0204 */
[----:B---3--:R-:W3:Y:S04]  /*78100*/  LDL.LU R249, [R1+0xb54] ;  /* 0x000b540001f97983 */ /* 0x008ee80000300800 */
[----:B------:R1:W-:Y:S04]  /*78110*/  @P4 STG.E [R166.64], R250 ;  /* 0x000000faa6004986 */ /* 0x0003e8000c101904 */
[----:B------:R-:W3:Y:S04]  /*78120*/  LDL.LU R247, [R1+0x5d4] ;  /* 0x0005d40001f77983 */ /* 0x000ee80000300800 */
[----:B-1----:R-:W3:Y:S04]  /*78130*/  LDL.LU R250, [R1+0x54] ;  /* 0x0000540001fa7983 */ /* 0x002ee80000300800 */
[----:B--2---:R1:W-:Y:S04]  /*78140*/  @P3 STG.E [R2.64], R248 ;  /* 0x000000f802003986 */ /* 0x0043e8000c101904 */
[----:B-1----:R-:W2:Y:S01]  /*78150*/  LDL.LU R248, [R1+0x14] ;  /* 0x0000140001f87983 */ /* 0x002ea20000300800 */
[----:B------:R-:W-:-:S02]  /*78160*/  IADD3 R171, R242, 0x20, RZ ;  /* 0x00000020f2ab7810 */ /* 0x000fc40007ffe0ff */
[----:B------:R-:W-:Y:S01]  /*78170*/  IADD3 R168, R169, c[0x0][0x198], RZ ;  /* 0x00006600a9a87a10 */ /* 0x000fe20007ffe0ff */
[----:B------:R-:W2:Y:S01]  /*78180*/  LDL.LU R239, [R1+0xb60] ;  /* 0x000b600001ef7983 */ /* 0x000ea20000300800 */
[----:B------:R-:W-:Y:S02]  /*78190*/  ISETP.GE.AND P2, PT, R171, c[0x0][0x17c], PT ;  /* 0x00005f00ab007a0c */ /* 0x000fe40003f46270 */
[----:B------:R-:W-:Y:S01]  /*781a0*/  IADD3 R170, R242, 0x21, RZ ;  /* 0x00000021f2aa7810 */ /* 0x000fe20007ffe0ff */
[----:B------:R-:W-:Y:S01]  /*781b0*/  IMAD.WIDE R164, R168, 0x4, R162 ;  /* 0x00000004a8a47825 */ /* 0x000fe200078e02a2 */
[----:B------:R-:W-:Y:S01]  /*781c0*/  ISETP.LT.AND P6, PT, R243, c[0x0][0x178], !P2 ;  /* 0x00005e00f3007a0c */ /* 0x000fe200057c1270 */
[----:B------:R-:W2:Y:S01]  /*781d0*/  LDL.LU R246, [R1+0x600] ;  /* 0x0006000001f67983 */ /* 0x000ea20000300800 */
[----:B------:R-:W-:Y:S02]  /*781e0*/  ISETP.LT.AND P5, PT, R252, c[0x0][0x178], !P2 ;  /* 0x00005e00fc007a0c */ /* 0x000fe400057a1270 */
[----:B------:R-:W-:Y:S01]  /*781f0*/  ISETP.LT.AND P1, PT, R99, c[0x0][0x178], !P2 ;  /* 0x00005e0063007a0c */ /* 0x000fe20005721270 */
[----:B------:R-:W-:Y:S01]  /*78200*/  IMAD.WIDE R166, R168, 0x4, R160 ;  /* 0x00000004a8a67825 */ /* 0x000fe200078e02a0 */
[----:B------:R-:W-:-:S02]  /*78210*/  ISETP.GE.AND P4, PT, R170, c[0x0][0x17c], PT ;  /* 0x00005f00aa007a0c */ /* 0x000fc40003f86270 */
[----:B------:R-:W-:Y:S01]  /*78220*/  ISETP.LT.AND P2, PT, R174, c[0x0][0x178], !P2 ;  /* 0x00005e00ae007a0c */ /* 0x000fe20005741270 */
[----:B------:R-:W-:Y:S01]  /*78230*/  IMAD.WIDE R2, R168, 0x4, R6 ;  /* 0x00000004a8027825 */ /* 0x000fe200078e0206 */
[----:B------:R-:W-:-:S03]  /*78240*/  ISETP.LT.AND P3, PT, R252, c[0x0][0x178], !P4 ;  /* 0x00005e00fc007a0c */ /* 0x000fc60006761270 */
[----:B------:R1:W-:Y:S01]  /*78250*/  @P6 STG.E [R164.64], R175 ;  /* 0x000000afa4006986 */ /* 0x0003e2000c101904 */
[----:B------:R-:W-:-:S03]  /*78260*/  ISETP.LT.AND P6, PT, R243, c[0x0][0x178], !P4 ;  /* 0x00005e00f3007a0c */ /* 0x000fc600067c1270 */
[----:B------:R1:W-:Y:S01]  /*78270*/  @P5 STG.E [R166.64], R245 ;  /* 0x000000f5a6005986 */ /* 0x0003e2000c101904 */
[----:B------:R-:W-:Y:S02]  /*78280*/  ISETP.LT.AND P5, PT, R99, c[0x0][0x178], !P4 ;  /* 0x00005e0063007a0c */ /* 0x000fe400067a1270 */
[C---:B------:R-:W-:Y:S01]  /*78290*/  IADD3 R169, R168.reuse, c[0x0][0x198], RZ ;  /* 0x00006600a8a97a10 */ /* 0x040fe20007ffe0ff */
[----:B------:R1:W-:Y:S02]  /*782a0*/  @P1 STG.E [R2.64], R244 ;  /* 0x000000f402001986 */ /* 0x0003e4000c101904 */
[----:B-1----:R-:W-:Y:S01]  /*782b0*/  IMAD.WIDE R164, R168, 0x4, R4 ;  /* 0x00000004a8a47825 */ /* 0x002fe200078e0204 */
[----:B------:R-:W-:Y:S01]  /*782c0*/  IADD3 R166, R242, 0x22, RZ ;  /* 0x00000022f2a67810 */ /* 0x000fe20007ffe0ff */
[----:B------:R-:W2:Y:S01]  /*782d0*/  LDL.LU R245, [R1+0xc0] ;  /* 0x0000c00001f57983 */ /* 0x000ea20000300800 */
[----:B------:R-:W-:Y:S01]  /*782e0*/  ISETP.LT.AND P4, PT, R174, c[0x0][0x178], !P4 ;  /* 0x00005e00ae007a0c */ /* 0x000fe20006781270 */
[C---:B------:R-:W-:Y:S01]  /*782f0*/  IMAD.WIDE R2, R169.reuse, 0x4, R162 ;  /* 0x00000004a9027825 */ /* 0x040fe200078e02a2 */
[----:B------:R-:W-:Y:S01]  /*78300*/  ISETP.GE.AND P1, PT, R166, c[0x0][0x17c], PT ;  /* 0x00005f00a6007a0c */ /* 0x000fe20003f26270 */
[----:B------:R-:W2:Y:S02]  /*78310*/  LDL.LU R244, [R1+0x30] ;  /* 0x0000300001f47983 */ /* 0x000ea40000300800 */
[----:B------:R-:W-:-:S02]  /*78320*/  IMAD.WIDE R166, R169, 0x4, R160 ;  /* 0x00000004a9a67825 */ /* 0x000fc400078e02a0 */
[----:B----4-:R1:W-:Y:S04]  /*78330*/  @P2 STG.E [R164.64], R251 ;  /* 0x000000fba4002986 */ /* 0x0103e8000c101904 */
[----:B---3--:R3:W-:Y:S01]  /*78340*/  @P6 STG.E [R2.64], R249 ;  /* 0x000000f902006986 */ /* 0x0087e2000c101904 */
[----:B-1----:R-:W-:-:S03]  /*78350*/  IMAD.WIDE R164, R169, 0x4, R6 ;  /* 0x00000004a9a47825 */ /* 0x002fc600078e0206 */
[----:B------:R-:W4:Y:S04]  /*78360*/  LDL.LU R251, [R1+0xb64] ;  /* 0x000b640001fb7983 */ /* 0x000f280000300800 */
[----:B------:R-:W-:Y:S01]  /*78370*/  @P3 STG.E [R166.64], R247 ;  /* 0x000000f7a6003986 */ /* 0x000fe2000c101904 */
[----:B---3--:R-:W-:-:S03]  /*78380*/  IMAD.WIDE R2, R169, 0x4, R4 ;  /* 0x00000004a9027825 */ /* 0x008fc600078e0204 */
[----:B------:R-:W3:Y:S04]  /*78390*/  LDL.LU R249, [R1+0x604] ;  /* 0x0006040001f97983 */ /* 0x000ee80000300800 */
[----:B------:R1:W-:Y:S04]  /*783a0*/  @P5 STG.E [R164.64], R250 ;  /* 0x000000faa4005986 */ /* 0x0003e8000c101904 */
[----:B-1----:R-:W3:Y:S04]  /*783b0*/  LDL.LU R250, [R1+0xc4] ;  /* 0x0000c40001fa7983 */ /* 0x002ee80000300800 */
[----:B--2---:R1:W-:Y:S04]  /*783c0*/  @P4 STG.E [R2.64], R248 ;  /* 0x000000f802004986 */ /* 0x0043e8000c101904 */
[----:B-1----:R-:W2:Y:S01]  /*783d0*/  LDL.LU R248, [R1+0x34] ;  /* 0x0000340001f87983 */ /* 0x002ea20000300800 */
[----:B------:R-:W-:-:S02]  /*783e0*/  ISETP.LT.AND P2, PT, R243, c[0x0][0x178], !P1 ;  /* 0x00005e00f3007a0c */ /* 0x000fc40004f41270 */
[----:B------:R-:W-:Y:S01]  /*783f0*/  ISETP.LT.AND P3, PT, R252, c[0x0][0x178], !P1 ;  /* 0x00005e00fc007a0c */ /* 0x000fe20004f61270 */
[----:B------:R-:W2:Y:S01]  /*78400*/  LDL.LU R173, [R1+0xc00] ;  /* 0x000c000001ad7983 */ /* 0x000ea20000300800 */
[----:B------:R-:W-:Y:S02]  /*78410*/  IADD3 R166, R169, c[0x0][0x198], RZ ;  /* 0x00006600a9a67a10 */ /* 0x000fe40007ffe0ff */
[----:B------:R-:W-:Y:S01]  /*78420*/  ISETP.LT.AND P4, PT, R99, c[0x0][0x178], !P1 ;  /* 0x00005e0063007a0c */ /* 0x000fe20004f81270 */
[----:B------:R-:W2:Y:S01]  /*78430*/  LDL.LU R175, [R1+0x700] ;  /* 0x0007000001af7983 */ /* 0x000ea20000300800 */
[----:B------:R-:W-:Y:S01]  /*78440*/  ISETP.LT.AND P1, PT, R174, c[0x0][0x178], !P1 ;  /* 0x00005e00ae007a0c */ /* 0x000fe20004f21270 */
[C---:B------:R-:W-:Y:S01]  /*78450*/  IMAD.WIDE R2, R166.reuse, 0x4, R162 ;  /* 0x00000004a6027825 */ /* 0x040fe200078e02a2 */
[----:B------:R-:W-:Y:S01]  /*78460*/  ISETP.LT.AND P6, PT, R243, c[0x0][0x178], !P0 ;  /* 0x00005e00f3007a0c */ /* 0x000fe200047c1270 */
[----:B------:R-:W2:Y:S02]  /*78470*/  LDL.LU R247, [R1+0xe0] ;  /* 0x0000e00001f77983 */ /* 0x000ea40000300800 */
[----:B------:R-:W-:Y:S01]  /*78480*/  IMAD.WIDE R164, R166, 0x4, R160 ;  /* 0x00000004a6a47825 */ /* 0x000fe200078e02a0 */
[----:B------:R-:W-:Y:S01]  /*78490*/  ISETP.LT.AND P5, PT, R252, c[0x0][0x178], !P0 ;  /* 0x00005e00fc007a0c */ /* 0x000fe200047a1270 */
[----:B------:R1:W-:Y:S01]  /*784a0*/  @P2 STG.E [R2.64], R239 ;  /* 0x000000ef02002986 */ /* 0x0003e2000c101904 */
[----:B------:R-:W-:-:S03]  /*784b0*/  IADD3 R167, R242, 0x24, RZ ;  /* 0x00000024f2a77810 */ /* 0x000fc60007ffe0ff */
[----:B------:R1:W-:Y:S01]  /*784c0*/  @P3 STG.E [R164.64], R246 ;  /* 0x000000f6a4003986 */ /* 0x0003e2000c101904 */
[----:B------:R-:W-:Y:S02]  /*784d0*/  ISETP.LT.AND P3, PT, R99, c[0x0][0x178], !P0 ;  /* 0x00005e0063007a0c */ /* 0x000fe40004761270 */
[C---:B------:R-:W-:Y:S01]  /*784e0*/  IADD3 R170, R166.reuse, c[0x0][0x198], RZ ;  /* 0x00006600a6aa7a10 */ /* 0x040fe20007ffe0ff */
[----:B-1----:R-:W-:-:S04]  /*784f0*/  IMAD.WIDE R2, R166, 0x4, R6 ;  /* 0x00000004a6027825 */ /* 0x002fc800078e0206 */
[----:B------:R-:W-:Y:S01]  /*78500*/  IMAD.WIDE R164, R166, 0x4, R4 ;  /* 0x00000004a6a47825 */ /* 0x000fe200078e0204 */
[----:B------:R1:W-:Y:S01]  /*78510*/  @P4 STG.E [R2.64], R245 ;  /* 0x000000f502004986 */ /* 0x0003e2000c101904 */
[----:B------:R-:W-:Y:S02]  /*78520*/  ISETP.GE.AND P2, PT, R167, c[0x0][0x17c], PT ;  /* 0x00005f00a7007a0c */ /* 0x000fe40003f46270 */
[----:B------:R-:W-:Y:S01]  /*78530*/  IMAD.WIDE R166, R170, 0x4, R162 ;  /* 0x00000004aaa67825 */ /* 0x000fe200078e02a2 */
[----:B------:R1:W-:Y:S01]  /*78540*/  @P1 STG.E [R164.64], R244 ;  /* 0x000000f4a4001986 */ /* 0x0003e2000c101904 */
[----:B------:R-:W-:Y:S02]  /*78550*/  ISETP.LT.AND P1, PT, R174, c[0x0][0x178], !P0 ;  /* 0x00005e00ae007a0c */ /* 0x000fe40004721270 */
[----:B------:R-:W-:-:S04]  /*78560*/  IMAD.WIDE R168, R170, 0x4, R160 ;  /* 0x00000004aaa87825 */ /* 0x000fc800078e02a0 */
[C---:B-1----:R-:W-:Y:S01]  /*78570*/  IMAD.WIDE R2, R170.reuse, 0x4, R6 ;  /* 0x00000004aa027825 */ /* 0x042fe200078e0206 */
[----:B------:R-:W2:Y:S04]  /*78580*/  LDL.LU R244, [R1+0x80] ;  /* 0x0000800001f47983 */ /* 0x000ea80000300800 */
[----:B----4-:R1:W-:Y:S04]  /*78590*/  @P6 STG.E [R166.64], R251 ;  /* 0x000000fba6006986 */ /* 0x0103e8000c101904 */
[----:B---3--:R3:W-:Y:S04]  /*785a0*/  @P5 STG.E [R168.64], R249 ;  /* 0x000000f9a8005986 */ /* 0x0087e8000c101904 */
[----:B-1----:R-:W4:Y:S04]  /*785b0*/  LDL.LU R251, [R1+0xc04] ;  /* 0x000c040001fb7983 */ /* 0x002f280000300800 */
[----:B---3--:R-:W3:Y:S04]  /*785c0*/  LDL.LU R249, [R1+0x704] ;  /* 0x0007040001f97983 */ /* 0x008ee80000300800 */
[----:B------:R1:W-:Y:S02]  /*785d0*/  @P3 STG.E [R2.64], R250 ;  /* 0x000000fa02003986 */ /* 0x0003e4000c101904 */
[----:B-1----:R-:W-:-:S02]  /*785e0*/  IMAD.WIDE R2, R170, 0x4, R4 ;  /* 0x00000004aa027825 */ /* 0x002fc400078e0204 */
[----:B------:R-:W3:Y:S04]  /*785f0*/  LDL.LU R250, [R1+0xe4] ;  /* 0x0000e40001fa7983 */ /* 0x000ee80000300800 */
[----:B--2---:R1:W-:Y:S04]  /*78600*/  @P1 STG.E [R2.64], R248 ;  /* 0x000000f802001986 */ /* 0x0043e8000c101904 */
[----:B-1----:R-:W2:Y:S01]  /*78610*/  LDL.LU R248, [R1+0x84] ;  /* 0x0000840001f87983 */ /* 0x002ea20000300800 */
[----:B------:R-:W-:Y:S02]  /*78620*/  ISETP.LT.AND P6, PT, R243, c[0x0][0x178], !P2 ;  /* 0x00005e00f3007a0c */ /* 0x000fe400057c1270 */
[----:B------:R-:W-:Y:S01]  /*78630*/  ISETP.LT.AND P5, PT, R252, c[0x0][0x178], !P2 ;  /* 0x00005e00fc007a0c */ /* 0x000fe200057a1270 */
[----:B------:R-:W2:Y:S01]  /*78640*/  LDL.LU R239, [R1+0xc60] ;  /* 0x000c600001ef7983 */ /* 0x000ea20000300800 */
[----:B------:R-:W-:-:S02]  /*78650*/  ISETP.LT.AND P4, PT, R99, c[0x0][0x178], !P2 ;  /* 0x00005e0063007a0c */ /* 0x000fc40005781270 */
[----:B------:R-:W-:Y:S01]  /*78660*/  IADD3 R164, R242, 0x26, RZ ;  /* 0x00000026f2a47810 */ /* 0x000fe20007ffe0ff */
[----:B------:R-:W2:Y:S01]  /*78670*/  LDL.LU R246, [R1+0x950] ;  /* 0x0009500001f67983 */ /* 0x000ea20000300800 */
[----:B------:R-:W-:Y:S02]  /*78680*/  IADD3 R171, R170, c[0x0][0x198], RZ ;  /* 0x00006600aaab7a10 */ /* 0x000fe40007ffe0ff */
[----:B------:R-:W-:Y:S01]  /*78690*/  IADD3 R166, R242, 0x25, RZ ;  /* 0x00000025f2a67810 */ /* 0x000fe20007ffe0ff */
[----:B------:R-:W2:Y:S01]  /*786a0*/  LDL.LU R245, [R1+0x120] ;  /* 0x0001200001f57983 */ /* 0x000ea20000300800 */
[----:B------:R-:W-:Y:S01]  /*786b0*/  ISETP.GE.AND P0, PT, R164, c[0x0][0x17c], PT ;  /* 0x00005f00a4007a0c */ /* 0x000fe20003f06270 */
[----:B------:R-:W-:Y:S01]  /*786c0*/  IMAD.WIDE R164, R171, 0x4, R162 ;  /* 0x00000004aba47825 */ /* 0x000fe200078e02a2 */
[----:B------:R-:W-:-:S03]  /*786d0*/  ISETP.GE.AND P3, PT, R166, c[0x0][0x17c], PT ;  /* 0x00005f00a6007a0c */ /* 0x000fc60003f66270 */
[C---:B------:R-:W-:Y:S01]  /*786e0*/  IMAD.WIDE R166, R171.reuse, 0x4, R160 ;  /* 0x00000004aba67825 */ /* 0x040fe200078e02a0 */
[----:B------:R-:W-:Y:S03]  /*786f0*/  @P6 STG.E [R164.64], R173 ;  /* 0x000000ada4006986 */ /* 0x000fe6000c101904 */
[----:B------:R-:W-:Y:S01]  /*78700*/  IMAD.WIDE R168, R171, 0x4, R6 ;  /* 0x00000004aba87825 */ /* 0x000fe200078e0206 */
[----:B------:R1:W-:Y:S01]  /*78710*/  @P5 STG.E [R166.64], R175 ;  /* 0x000000afa6005986 */ /* 0x0003e2000c101904 */
[----:B------:R-:W-:-:S03]  /*78720*/  ISETP.LT.AND P2, PT, R174, c[0x0][0x178], !P2 ;  /* 0x00005e00ae007a0c */ /* 0x000fc60005741270 */
[----:B------:R1:W-:Y:S01]  /*78730*/  @P4 STG.E [R168.64], R247 ;  /* 0x000000f7a8004986 */ /* 0x0003e2000c101904 */
[----:B------:R-:W-:Y:S02]  /*78740*/  ISETP.LT.AND P4, PT, R243, c[0x0][0x178], !P3 ;  /* 0x00005e00f3007a0c */ /* 0x000fe40005f81270 */
[----:B------:R-:W-:Y:S02]  /*78750*/  ISETP.LT.AND P6, PT, R252, c[0x0][0x178], !P3 ;  /* 0x00005e00fc007a0c */ /* 0x000fe40005fc1270 */
[----:B------:R-:W-:Y:S02]  /*78760*/  ISETP.LT.AND P1, PT, R174, c[0x0][0x178], !P3 ;  /* 0x00005e00ae007a0c */ /* 0x000fe40005f21270 */
[----:B------:R-:W-:Y:S01]  /*78770*/  ISETP.LT.AND P3, PT, R99, c[0x0][0x178], !P3 ;  /* 0x00005e0063007a0c */ /* 0x000fe20005f61270 */
[C---:B-1----:R-:W-:Y:S01]  /*78780*/  IMAD.WIDE R166, R171.reuse, 0x4, R4 ;  /* 0x00000004aba67825 */ /* 0x042fe200078e0204 */
[----:B------:R-:W-:-:S04]  /*78790*/  IADD3 R169, R171, c[0x0][0x198], RZ ;  /* 0x00006600aba97a10 */ /* 0x000fc80007ffe0ff */
[----:B------:R1:W-:Y:S01]  /*787a0*/  @P2 STG.E [R166.64], R244 ;  /* 0x000000f4a6002986 */ /* 0x0003e2000c101904 */
[----:B------:R-:W-:-:S04]  /*787b0*/  IMAD.WIDE R2, R169, 0x4, R162 ;  /* 0x00000004a9027825 */ /* 0x000fc800078e02a2 */
[C---:B------:R-:W-:Y:S01]  /*787c0*/  IMAD.WIDE R164, R169.reuse, 0x4, R160 ;  /* 0x00000004a9a47825 */ /* 0x040fe200078e02a0 */
[----:B-1----:R-:W2:Y:S04]  /*787d0*/  LDL.LU R244, [R1+0xa0] ;  /* 0x0000a00001f47983 */ /* 0x002ea80000300800 */
[----:B----4-:R1:W-:Y:S04]  /*787e0*/  @P4 STG.E [R2.64], R251 ;  /* 0x000000fb02004986 */ /* 0x0103e8000c101904 */
[----:B---3--:R3:W-:Y:S04]  /*787f0*/  @P6 STG.E [R164.64], R249 ;  /* 0x000000f9a4006986 */ /* 0x0087e8000c101904 */
[----:B-1----:R-:W4:Y:S01]  /*78800*/  LDL.LU R251, [R1+0xc64] ;  /* 0x000c640001fb7983 */ /* 0x002f220000300800 */
[----:B------:R-:W-:-:S04]  /*78810*/  IMAD.WIDE R2, R169, 0x4, R6 ;  /* 0x00000004a9027825 */ /* 0x000fc800078e0206 */
[----:B---3--:R-:W-:Y:S01]  /*78820*/  IMAD.WIDE R164, R169, 0x4, R4 ;  /* 0x00000004a9a47825 */ /* 0x008fe200078e0204 */
[----:B------:R-:W3:Y:S04]  /*78830*/  LDL.LU R249, [R1+0x954] ;  /* 0x0009540001f97983 */ /* 0x000ee80000300800 */
[----:B------:R-:W-:Y:S04]  /*78840*/  @P3 STG.E [R2.64], R250 ;  /* 0x000000fa02003986 */ /* 0x000fe8000c101904 */
[----:B--2---:R1:W-:Y:S04]  /*78850*/  @P1 STG.E [R164.64], R248 ;  /* 0x000000f8a4001986 */ /* 0x0043e8000c101904 */
[----:B-1----:R-:W2:Y:S01]  /*78860*/  LDL.LU R248, [R1+0x124] ;  /* 0x0001240001f87983 */ /* 0x002ea20000300800 */
[----:B------:R-:W-:-:S02]  /*78870*/  IADD3 R168, R242, 0x27, RZ ;  /* 0x00000027f2a87810 */ /* 0x000fc40007ffe0ff */
[----:B------:R-:W-:Y:S01]  /*78880*/  ISETP.LT.AND P5, PT, R243, c[0x0][0x178], !P0 ;  /* 0x00005e00f3007a0c */ /* 0x000fe200047a1270 */
[----:B------:R-:W2:Y:S01]  /*78890*/  LDL.LU R250, [R1+0xa4] ;  /* 0x0000a40001fa7983 */ /* 0x000ea20000300800 */
[----:B------:R-:W-:Y:S02]  /*788a0*/  ISETP.LT.AND P6, PT, R252, c[0x0][0x178], !P0 ;  /* 0x00005e00fc007a0c */ /* 0x000fe400047c1270 */
[----:B------:R-:W-:Y:S01]  /*788b0*/  ISETP.GE.AND P2, PT, R168, c[0x0][0x17c], PT ;  /* 0x00005f00a8007a0c */ /* 0x000fe20003f46270 */
[----:B------:R-:W2:Y:S01]  /*788c0*/  LDL.LU R171, [R1+0xca0] ;  /* 0x000ca00001ab7983 */ /* 0x000ea20000300800 */
[----:B------:R-:W-:Y:S02]  /*788d0*/  ISETP.LT.AND P4, PT, R99, c[0x0][0x178], !P0 ;  /* 0x00005e0063007a0c */ /* 0x000fe40004781270 */
[----:B------:R-:W-:Y:S01]  /*788e0*/  IADD3 R168, R169, c[0x0][0x198], RZ ;  /* 0x00006600a9a87a10 */ /* 0x000fe20007ffe0ff */
[----:B------:R-:W2:Y:S01]  /*788f0*/  LDL.LU R172, [R1+0xc30] ;  /* 0x000c300001ac7983 */ /* 0x000ea20000300800 */
[----:B------:R-:W-:-:S03]  /*78900*/  ISETP.LT.AND P1, PT, R174, c[0x0][0x178], !P0 ;  /* 0x00005e00ae007a0c */ /* 0x000fc60004721270 */
[C---:B------:R-:W-:Y:S01]  /*78910*/  IMAD.WIDE R166, R168.reuse, 0x4, R162 ;  /* 0x00000004a8a67825 */ /* 0x040fe200078e02a2 */
[----:B------:R-:W-:Y:S01]  /*78920*/  ISETP.LT.AND P3, PT, R243, c[0x0][0x178], !P2 ;  /* 0x00005e00f3007a0c */ /* 0x000fe20005761270 */
[----:B------:R-:W2:Y:S02]  /*78930*/  LDL.LU R247, [R1+0x810] ;  /* 0x0008100001f77983 */ /* 0x000ea40000300800 */
[----:B------:R-:W-:-:S04]  /*78940*/  IMAD.WIDE R164, R168, 0x4, R160 ;  /* 0x00000004a8a47825 */ /* 0x000fc800078e02a0 */
[C---:B------:R-:W-:Y:S01]  /*78950*/  IMAD.WIDE R2, R168.reuse, 0x4, R6 ;  /* 0x00000004a8027825 */ /* 0x040fe200078e0206 */
[----:B------:R1:W-:Y:S01]  /*78960*/  @P5 STG.E [R166.64], R239 ;  /* 0x000000efa6005986 */ /* 0x0003e2000c101904 */
[----:B------:R-:W-:-:S03]  /*78970*/  IADD3 R169, R168, c[0x0][0x198], RZ ;  /* 0x00006600a8a97a10 */ /* 0x000fc60007ffe0ff */
[----:B------:R1:W-:Y:S01]  /*78980*/  @P6 STG.E [R164.64], R246 ;  /* 0x000000f6a4006986 */ /* 0x0003e2000c101904 */
[----:B------:R-:W-:-:S03]  /*78990*/  ISETP.LT.AND P5, PT, R252, c[0x0][0x178], !P2 ;  /* 0x00005e00fc007a0c */ /* 0x000fc600057a1270 */
[----:B------:R1:W-:Y:S01]  /*789a0*/  @P4 STG.E [R2.64], R245 ;  /* 0x000000f502004986 */ /* 0x0003e2000c101904 */
[----:B------:R-:W-:Y:S02]  /*789b0*/  ISETP.LT.AND P6, PT, R99, c[0x0][0x178], !P2 ;  /* 0x00005e0063007a0c */ /* 0x000fe400057c1270 */
[----:B-1----:R-:W-:Y:S01]  /*789c0*/  IADD3 R166, R242, 0x2a, RZ ;  /* 0x0000002af2a67810 */ /* 0x002fe20007ffe0ff */
[----:B------:R-:W-:Y:S01]  /*789d0*/  IMAD.WIDE R164, R169, 0x4, R162 ;  /* 0x00000004a9a47825 */ /* 0x000fe200078e02a2 */
[----:B------:R-:W2:Y:S03]  /*789e0*/  LDL.LU R245, [R1+0x100] ;  /* 0x0001000001f57983 */ /* 0x000ea60000300800 */
[----:B------:R-:W-:Y:S01]  /*789f0*/  IMAD.WIDE R2, R168, 0x4, R4 ;  /* 0x00000004a8027825 */ /* 0x000fe200078e0204 */
[----:B------:R-:W-:-:S04]  /*78a00*/  ISETP.GE.AND P0, PT, R166, c[0x0][0x17c], PT ;  /* 0x00005f00a6007a0c */ /* 0x000fc80003f06270 */
[----:B------:R1:W-:Y:S01]  /*78a10*/  @P1 STG.E [R2.64], R244 ;  /* 0x000000f402001986 */ /* 0x0003e2000c101904 */
[----:B------:R-:W-:-:S04]  /*78a20*/  IMAD.WIDE R166, R169, 0x4, R160 ;  /* 0x00000004a9a67825 */ /* 0x000fc800078e02a0 */
[----:B-1----:R-:W-:Y:S01]  /*78a30*/  IMAD.WIDE R2, R169, 0x4, R6 ;  /* 0x00000004a9027825 */ /* 0x002fe200078e0206 */
[----:B----4-:R1:W-:Y:S04]  /*78a40*/  @P3 STG.E [R164.64], R251 ;  /* 0x000000fba4003986 */ /* 0x0103e8000c101904 */
[----:B-1----:R-:W4:Y:S04]  /*78a50*/  LDL.LU R251, [R1+0xca4] ;  /* 0x000ca40001fb7983 */ /* 0x002f280000300800 */
[----:B---3--:R1:W-:Y:S04]  /*78a60*/  @P5 STG.E [R166.64], R249 ;  /* 0x000000f9a6005986 */ /* 0x0083e8000c101904 */
[----:B------:R-:W3:Y:S04]  /*78a70*/  LDL.LU R244, [R1+0xc34] ;  /* 0x000c340001f47983 */ /* 0x000ee80000300800 */
[----:B-1----:R-:W3:Y:S04]  /*78a80*/  LDL.LU R249, [R1+0x814] ;  /* 0x0008140001f97983 */ /* 0x002ee80000300800 */
[----:B--2---:R1:W-:Y:S04]  /*78a90*/  @P6 STG.E [R2.64], R248 ;  /* 0x000000f802006986 */ /* 0x0043e8000c101904 */
[----:B-1----:R-:W2:Y:S01]  /*78aa0*/  LDL.LU R248, [R1+0x104] ;  /* 0x0001040001f87983 */ /* 0x002ea20000300800 */
[----:B------:R-:W-:-:S02]  /*78ab0*/  IADD3 R170, R242, 0x28, RZ ;  /* 0x00000028f2aa7810 */ /* 0x000fc40007ffe0ff */
[----:B------:R-:W-:Y:S01]  /*78ac0*/  ISETP.LT.AND P2, PT, R174, c[0x0][0x178], !P2 ;  /* 0x00005e00ae007a0c */ /* 0x000fe20005741270 */
[----:B------:R-:W2:Y:S01]  /*78ad0*/  LDL.LU R173, [R1+0xcc0] ;  /* 0x000cc00001ad7983 */ /* 0x000ea20000300800 */
[----:B------:R-:W-:Y:S02]  /*78ae0*/  ISETP.GE.AND P4, PT, R170, c[0x0][0x17c], PT ;  /* 0x00005f00aa007a0c */ /* 0x000fe40003f86270 */
[----:B------:R-:W-:Y:S01]  /*78af0*/  IADD3 R164, R242, 0x29, RZ ;  /* 0x00000029f2a47810 */ /* 0x000fe20007ffe0ff */
[----:B------:R-:W2:Y:S01]  /*78b00*/  LDL.LU R175, [R1+0xc80] ;  /* 0x000c800001af7983 */ /* 0x000ea20000300800 */
[----:B------:R-:W-:Y:S02]  /*78b10*/  ISETP.LT.AND P5, PT, R243, c[0x0][0x178], !P4 ;  /* 0x00005e00f3007a0c */ /* 0x000fe400067a1270 */
[----:B------:R-:W-:Y:S01]  /*78b20*/  ISETP.LT.AND P3, PT, R252, c[0x0][0x178], !P4 ;  /* 0x00005e00fc007a0c */ /* 0x000fe20006761270 */
[----:B------:R-:W2:Y:S01]  /*78b30*/  LDL.LU R239, [R1+0x970] ;  /* 0x0009700001ef7983 */ /* 0x000ea20000300800 */
[----:B------:R-:W-:-:S02]  /*78b40*/  ISETP.LT.AND P1, PT, R99, c[0x0][0x178], !P4 ;  /* 0x00005e0063007a0c */ /* 0x000fc40006721270 */
[C---:B------:R-:W-:Y:S01]  /*78b50*/  IADD3 R170, R169.reuse, c[0x0][0x198], RZ ;  /* 0x00006600a9aa7a10 */ /* 0x040fe20007ffe0ff */
[----:B------:R-:W2:Y:S01]  /*78b60*/  LDL.LU R246, [R1+0x6d0] ;  /* 0x0006d00001f67983 */ /* 0x000ea20000300800 */
[----:B------:R-:W-:Y:S01]  /*78b70*/  ISETP.LT.AND P4, PT, R174, c[0x0][0x178], !P4 ;  /* 0x00005e00ae007a0c */ /* 0x000fe20006781270 */
[----:B------:R-:W-:Y:S01]  /*78b80*/  IMAD.WIDE R168, R169, 0x4, R4 ;  /* 0x00000004a9a87825 */ /* 0x000fe200078e0204 */
[----:B------:R-:W-:-:S03]  /*78b90*/  ISETP.GE.AND P6, PT, R164, c[0x0][0x17c], PT ;  /* 0x00005f00a4007a0c */ /* 0x000fc60003fc6270 */
[C---:B------:R-:W-:Y:S01]  /*78ba0*/  IMAD.WIDE R2, R170.reuse, 0x4, R162 ;  /* 0x00000004aa027825 */ /* 0x040fe200078e02a2 */
[----:B------:R1:W-:Y:S03]  /*78bb0*/  @P2 STG.E [R168.64], R250 ;  /* 0x000000faa8002986 */ /* 0x0003e6000c101904 */
[----:B------:R-:W-:Y:S01]  /*78bc0*/  IMAD.WIDE R164, R170, 0x4, R160 ;  /* 0x00000004aaa47825 */ /* 0x000fe200078e02a0 */
[----:B------:R-:W-:-:S03]  /*78bd0*/  ISETP.LT.AND P2, PT, R243, c[0x0][0x178], !P6 ;  /* 0x00005e00f3007a0c */ /* 0x000fc60007741270 */
[C---:B------:R-:W-:Y:S01]  /*78be0*/  IMAD.WIDE R166, R170.reuse, 0x4, R6 ;  /* 0x00000004aaa67825 */ /* 0x040fe200078e0206 */
[----:B------:R1:W-:Y:S03]  /*78bf0*/  @P5 STG.E [R2.64], R171 ;  /* 0x000000ab02005986 */ /* 0x0003e6000c101904 */
[C---:B-1----:R-:W-:Y:S01]  /*78c00*/  IMAD.WIDE R168, R170.reuse, 0x4, R4 ;  /* 0x00000004aaa87825 */ /* 0x042fe200078e0204 */
[----:B------:R-:W-:Y:S01]  /*78c10*/  @P3 STG.E [R164.64], R172 ;  /* 0x000000aca4003986 */ /* 0x000fe2000c101904 */
[----:B------:R-:W-:-:S03]  /*78c20*/  IADD3 R170, R170, c[0x0][0x198], RZ ;  /* 0x00006600aaaa7a10 */ /* 0x000fc60007ffe0ff */
[----:B------:R1:W-:Y:S01]  /*78c30*/  @P1 STG.E [R166.64], R247 ;  /* 0x000000f7a6001986 */ /* 0x0003e2000c101904 */
[----:B------:R-:W-:-:S03]  /*78c40*/  ISETP.LT.AND P3, PT, R99, c[0x0][0x178], !P6 ;  /* 0x00005e0063007a0c */ /* 0x000fc60007761270 */
[----:B------:R-:W-:Y:S01]  /*78c50*/  @P4 STG.E [R168.64], R245 ;  /* 0x000000f5a8004986 */ /* 0x000fe2000c101904 */
[----:B------:R-:W-:Y:S02]  /*78c60*/  ISETP.LT.AND P4, PT, R252, c[0x0][0x178], !P6 ;  /* 0x00005e00fc007a0c */ /* 0x000fe40007781270 */
[----:B------:R-:W-:Y:S01]  /*78c70*/  ISETP.LT.AND P6, PT, R174, c[0x0][0x178], !P6 ;  /* 0x00005e00ae007a0c */ /* 0x000fe200077c1270 */
[----:B------:R-:W2:Y:S01]  /*78c80*/  LDL.LU R250, [R1+0xcc4] ;  /* 0x000cc40001fa7983 */ /* 0x000ea20000300800 */
[----:B------:R-:W-:Y:S01]  /*78c90*/  IADD3 R2, R242, 0x2b, RZ ;  /* 0x0000002bf2027810 */ /* 0x000fe20007ffe0ff */
[----:B-1----:R-:W-:-:S03]  /*78ca0*/  IMAD.WIDE R166, R170, 0x4, R162 ;  /* 0x00000004aaa67825 */ /* 0x002fc600078e02a2 */
[----:B------:R-:W-:Y:S01]  /*78cb0*/  ISETP.GE.AND P1, PT, R2, c[0x0][0x17c], PT ;  /* 0x00005f0002007a0c */ /* 0x000fe20003f26270 */
[----:B------:R-:W-:-:S04]  /*78cc0*/  IMAD.WIDE R2, R170, 0x4, R160 ;  /* 0x00000004aa027825 */ /* 0x000fc800078e02a0 */
[C---:B------:R-:W-:Y:S01]  /*78cd0*/  IMAD.WIDE R164, R170.reuse, 0x4, R6 ;  /* 0x00000004aaa47825 */ /* 0x040fe200078e0206 */
[----:B----4-:R1:W-:Y:S04]  /*78ce0*/  @P2 STG.E [R166.64], R251 ;  /* 0x000000fba6002986 */ /* 0x0103e8000c101904 */
[----:B---3--:R-:W-:Y:S04]  /*78cf0*/  @P4 STG.E [R2.64], R244 ;  /* 0x000000f402004986 */ /* 0x008fe8000c101904 */
[----:B-1----:R-:W3:Y:S01]  /*78d00*/  LDL.LU R251, [R1+0xc84] ;  /* 0x000c840001fb7983 */ /* 0x002ee20000300800 */
[----:B------:R-:W-:-:S03]  /*78d10*/  IMAD.WIDE R166, R170, 0x4, R4 ;  /* 0x00000004aaa67825 */ /* 0x000fc600078e0204 */
[----:B------:R1:W-:Y:S04]  /*78d20*/  @P3 STG.E [R164.64], R249 ;  /* 0x000000f9a4003986 */ /* 0x0003e8000c101904 */
[----:B-1----:R-:W4:Y:S04]  /*78d30*/  LDL.LU R249, [R1+0x974] ;  /* 0x0009740001f97983 */ /* 0x002f280000300800 */
[----:B--2---:R1:W-:Y:S04]  /*78d40*/  @P6 STG.E [R166.64], R248 ;  /* 0x000000f8a6006986 */ /* 0x0043e8000c101904 */
[----:B-1----:R-:W2:Y:S01]  /*78d50*/  LDL.LU R248, [R1+0x6d4] ;  /* 0x0006d40001f87983 */ /* 0x002ea20000300800 */
[----:B------:R-:W-:-:S02]  /*78d60*/  ISETP.LT.AND P5, PT, R243, c[0x0][0x178], !P0 ;  /* 0x00005e00f3007a0c */ /* 0x000fc400047a1270 */
[----:B------:R-:W-:Y:S01]  /*78d70*/  IADD3 R168, R170, c[0x0][0x198], RZ ;  /* 0x00006600aaa87a10 */ /* 0x000fe20007ffe0ff */
[----:B------:R-:W2:Y:S04]  /*78d80*/  LDL.LU R247, [R1+0xce0] ;  /* 0x000ce00001f77983 */ /* 0x000ea80000300800 */
[----:B------:R-:W-:Y:S01]  /*78d90*/  IMAD.WIDE R2, R168, 0x4, R162 ;  /* 0x00000004a8027825 */ /* 0x000fe200078e02a2 */
[----:B------:R-:W-:Y:S01]  /*78da0*/  ISETP.LT.AND P3, PT, R252, c[0x0][0x178], !P0 ;  /* 0x00005e00fc007a0c */ /* 0x000fe20004761270 */
[----:B------:R-:W2:Y:S01]  /*78db0*/  LDL.LU R245, [R1+0xcb0] ;  /* 0x000cb00001f57983 */ /* 0x000ea20000300800 */
[----:B------:R-:W-:-:S03]  /*78dc0*/  ISETP.LT.AND P4, PT, R99, c[0x0][0x178], !P0 ;  /* 0x00005e0063007a0c */ /* 0x000fc60004781270 */
[----:B------:R1:W-:Y:S01]  /*78dd0*/  @P5 STG.E [R2.64], R173 ;  /* 0x000000ad02005986 */ /* 0x0003e2000c101904 */
[----:B------:R-:W-:Y:S02]  /*78de0*/  ISETP.LT.AND P5, PT, R174, c[0x0][0x178], !P0 ;  /* 0x00005e00ae007a0c */ /* 0x000fe400047a1270 */
[----:B------:R-:W-:Y:S01]  /*78df0*/  IADD3 R166, R242, 0x2c, RZ ;  /* 0x0000002cf2a67810 */ /* 0x000fe20007ffe0ff */
[----:B------:R-:W-:Y:S01]  /*78e00*/  IMAD.WIDE R164, R168, 0x4, R160 ;  /* 0x00000004a8a47825 */ /* 0x000fe200078e02a0 */
[----:B------:R-:W-:Y:S01]  /*78e10*/  ISETP.LT.AND P6, PT, R243, c[0x0][0x178], !P1 ;  /* 0x00005e00f3007a0c */ /* 0x000fe20004fc1270 */
[----:B------:R-:W2:Y:S01]  /*78e20*/  LDL.LU R244, [R1+0xc50] ;  /* 0x000c500001f47983 */ /* 0x000ea20000300800 */
[----:B------:R-:W-:Y:S01]  /*78e30*/  ISETP.GE.AND P2, PT, R166, c[0x0][0x17c], PT ;  /* 0x00005f00a6007a0c */ /* 0x000fe20003f46270 */
[----:B------:R-:W-:Y:S01]  /*78e40*/  IMAD.WIDE R166, R168, 0x4, R4 ;  /* 0x00000004a8a67825 */ /* 0x000fe200078e0204 */
[----:B------:R-:W-:-:S03]  /*78e50*/  ISETP.LT.AND P0, PT, R252, c[0x0][0x178], !P1 ;  /* 0x00005e00fc007a0c */ /* 0x000fc60004f01270 */
[C---:B-1----:R-:W-:Y:S01]  /*78e60*/  IMAD.WIDE R2, R168.reuse, 0x4, R6 ;  /* 0x00000004a8027825 */ /* 0x042fe200078e0206 */
[----:B------:R-:W-:Y:S01]  /*78e70*/  IADD3 R169, R168, c[0x0][0x198], RZ ;  /* 0x00006600a8a97a10 */ /* 0x000fe20007ffe0ff */
[----:B------:R1:W-:Y:S04]  /*78e80*/  @P3 STG.E [R164.64], R175 ;  /* 0x000000afa4003986 */ /* 0x0003e8000c101904 */
[----:B------:R1:W-:Y:S04]  /*78e90*/  @P4 STG.E [R2.64], R239 ;  /* 0x000000ef02004986 */ /* 0x0003e8000c101904 */
[----:B------:R-:W-:Y:S01]  /*78ea0*/  @P5 STG.E [R166.64], R246 ;  /* 0x000000f6a6005986 */ /* 0x000fe2000c101904 */
[----:B------:R-:W-:-:S02]  /*78eb0*/  ISETP.LT.AND P5, PT, R99, c[0x0][0x178], !P1 ;  /* 0x00005e0063007a0c */ /* 0x000fc40004fa1270 */
[----:B------:R-:W-:Y:S01]  /*78ec0*/  ISETP.LT.AND P1, PT, R174, c[0x0][0x178], !P1 ;  /* 0x00005e00ae007a0c */ /* 0x000fe20004f21270 */
[----:B-1----:R-:W-:-:S04]  /*78ed0*/  IMAD.WIDE R164, R169, 0x4, R162 ;  /* 0x00000004a9a47825 */ /* 0x002fc800078e02a2 */
[C---:B------:R-:W-:Y:S01]  /*78ee0*/  IMAD.WIDE R2, R169.reuse, 0x4, R160 ;  /* 0x00000004a9027825 */ /* 0x040fe200078e02a0 */
[----:B------:R1:W-:Y:S04]  /*78ef0*/  @P6 STG.E [R164.64], R250 ;  /* 0x000000faa4006986 */ /* 0x0003e8000c101904 */
[----:B-1----:R-:W2:Y:S01]  /*78f00*/  LDL.LU R250, [R1+0x820] ;  /* 0x0008200001fa7983 */ /* 0x002ea20000300800 */
[----:B------:R-:W-:-:S03]  /*78f10*/  IMAD.WIDE R164, R169, 0x4, R4 ;  /* 0x00000004a9a47825 */ /* 0x000fc600078e0204 */
[----:B---3--:R1:W-:Y:S04]  /*78f20*/  @P0 STG.E [R2.64], R251 ;  /* 0x000000fb02000986 */ /* 0x0083e8000c101904 */
[----:B-1----:R-:W3:Y:S01]  /*78f30*/  LDL.LU R251, [R1+0xce4] ;  /* 0x000ce40001fb7983 */ /* 0x002ee20000300800 */
[----:B------:R-:W-:-:S03]  /*78f40*/  IMAD.WIDE R2, R169, 0x4, R6 ;  /* 0x00000004a9027825 */ /* 0x000fc600078e0206 */
[----:B------:R-:W3:Y:S04]  /*78f50*/  LDL.LU R246, [R1+0xcb4] ;  /* 0x000cb40001f67983 */ /* 0x000ee80000300800 */
[----:B----4-:R1:W-:Y:S04]  /*78f60*/  @P5 STG.E [R2.64], R249 ;  /* 0x000000f902005986 */ /* 0x0103e8000c101904 */
[----:B-1----:R-:W4:Y:S04]  /*78f70*/  LDL.LU R249, [R1+0xc54] ;  /* 0x000c540001f97983 */ /* 0x002f280000300800 */
[----:B--2---:R1:W-:Y:S04]  /*78f80*/  @P1 STG.E [R164.64], R248 ;  /* 0x000000f8a4001986 */ /* 0x0043e8000c101904 */
[----:B-1----:R-:W2:Y:S01]  /*78f90*/  LDL.LU R248, [R1+0x824] ;  /* 0x0008240001f87983 */ /* 0x002ea20000300800 */
[----:B------:R-:W-:-:S02]  /*78fa0*/  ISETP.LT.AND P4, PT, R243, c[0x0][0x178], !P2 ;  /* 0x00005e00f3007a0c */ /* 0x000fc40005781270 */
[----:B------:R-:W-:Y:S01]  /*78fb0*/  ISETP.LT.AND P6, PT, R252, c[0x0][0x178], !P2 ;  /* 0x00005e00fc007a0c */ /* 0x000fe200057c1270 */
[----:B------:R-:W2:Y:S01]  /*78fc0*/  LDL.LU R175, [R1+0xcf0] ;  /* 0x000cf00001af7983 */ /* 0x000ea20000300800 */
[----:B------:R-:W-:Y:S02]  /*78fd0*/  ISETP.LT.AND P3, PT, R99, c[0x0][0x178], !P2 ;  /* 0x00005e0063007a0c */ /* 0x000fe40005761270 */
[C---:B------:R-:W-:Y:S02]  /*78fe0*/  IADD3 R166, R242.reuse, 0x2d, RZ ;  /* 0x0000002df2a67810 */ /* 0x040fe40007ffe0ff */
[----:B------:R-:W-:Y:S02]  /*78ff0*/  IADD3 R168, R169, c[0x0][0x198], RZ ;  /* 0x00006600a9a87a10 */ /* 0x000fe40007ffe0ff */
[----:B------:R-:W-:Y:S02]  /*79000*/  IADD3 R167, R242, 0x34, RZ ;  /* 0x00000034f2a77810 */ /* 0x000fe40007ffe0ff */
[----:B------:R-:W-:Y:S01]  /*79010*/  ISETP.GE.AND P5, PT, R166, c[0x0][0x17c], PT ;  /* 0x00005f00a6007a0c */ /* 0x000fe20003fa6270 */
[----:B------:R-:W-:Y:S01]  /*79020*/  IMAD.WIDE R2, R168, 0x4, R162 ;  /* 0x00000004a8027825 */ /* 0x000fe200078e02a2 */
[----:B------:R-:W-:-:S02]  /*79030*/  ISETP.GE.AND P0, PT, R167, c[0x0][0x17c], PT ;  /* 0x00005f00a7007a0c */ /* 0x000fc40003f06270 */
        /* <DEDUP_REMOVED lines=9> */
[----:B------:R-:W-:Y:S02]  /*790d0*/  ISETP.LT.AND P3, PT, R252, c[0x0][0x178], !P5 ;  /* 0x00005e00fc007a0c */ /* 0x000fe40006f61270 */
[----:B------:R-:W-:Y:S01]  /*790e0*/  ISETP.LT.AND P5, PT, R174, c[0x0][0x178], !P5 ;  /* 0x00005e00ae007a0c */ /* 0x000fe20006fa1270 */
[----:B-1----:R-:W-:Y:S01]  /*790f0*/  IMAD.WIDE R2, R168, 0x4, R4 ;  /* 0x00000004a8027825 */ /* 0x002fe200078e0204 */
[----:B------:R-:W2:Y:S03]  /*79100*/  LDL.LU R245, [R1+0xcd0] ;  /* 0x000cd00001f57983 */ /* 0x000ea60000300800 */
[----:B------:R-:W-:Y:S01]  /*79110*/  IMAD.WIDE R164, R169, 0x4, R162 ;  /* 0x00000004a9a47825 */ /* 0x000fe200078e02a2 */
[----:B------:R-:W-:Y:S01]  /*79120*/  IADD3 R166, R242, 0x2e, RZ ;  /* 0x0000002ef2a67810 */ /* 0x000fe20007ffe0ff */
[----:B------:R-:W2:Y:S03]  /*79130*/  LDL.LU R244, [R1+0xc90] ;  /* 0x000c900001f47983 */ /* 0x000ea60000300800 */
[----:B------:R-:W-:Y:S01]  /*79140*/  ISETP.GE.AND P4, PT, R166, c[0x0][0x17c], PT ;  /* 0x00005f00a6007a0c */ /* 0x000fe20003f86270 */
[----:B------:R1:W-:Y:S01]  /*79150*/  @P2 STG.E [R2.64], R250 ;  /* 0x000000fa02002986 */ /* 0x0003e2000c101904 */
[----:B------:R-:W-:-:S04]  /*79160*/  IADD3 R166, R242, 0x2f, RZ ;  /* 0x0000002ff2a67810 */ /* 0x000fc80007ffe0ff */
[----:B------:R-:W-:Y:S01]  /*79170*/  ISETP.GE.AND P2, PT, R166, c[0x0][0x17c], PT ;  /* 0x00005f00a6007a0c */ /* 0x000fe20003f46270 */
[C---:B------:R-:W-:Y:S01]  /*79180*/  IMAD.WIDE R166, R169.reuse, 0x4, R4 ;  /* 0x00000004a9a67825 */ /* 0x040fe200078e0204 */
[----:B-1----:R-:W2:Y:S03]  /*79190*/  LDL.LU R250, [R1+0xc40] ;  /* 0x000c400001fa7983 */ /* 0x002ea60000300800 */
[C---:B------:R-:W-:Y:S01]  /*791a0*/  IMAD.WIDE R2, R169.reuse, 0x4, R160 ;  /* 0x00000004a9027825 */ /* 0x040fe200078e02a0 */
[----:B---3--:R1:W-:Y:S04]  /*791b0*/  @P1 STG.E [R164.64], R251 ;  /* 0x000000fba4001986 */ /* 0x0083e8000c101904 */
[----:B------:R-:W-:Y:S01]  /*791c0*/  @P3 STG.E [R2.64], R246 ;  /* 0x000000f602003986 */ /* 0x000fe2000c101904 */
[----:B-1----:R-:W-:-:S03]  /*791d0*/  IMAD.WIDE R164, R169, 0x4, R6 ;  /* 0x00000004a9a47825 */ /* 0x002fc600078e0206 */
[----:B------:R-:W3:Y:S04]  /*791e0*/  LDL.LU R251, [R1+0xcf4] ;  /* 0x000cf40001fb7983 */ /* 0x000ee80000300800 */
[----:B----4-:R-:W-:Y:S04]  /*791f0*/  @P6 STG.E [R164.64], R249 ;  /* 0x000000f9a4006986 */ /* 0x010fe8000c101904 */
[----:B--2---:R1:W-:Y:S04]  /*79200*/  @P5 STG.E [R166.64], R248 ;  /* 0x000000f8a6005986 */ /* 0x0043e8000c101904 */
[----:B-1----:R-:W2:Y:S04]  /*79210*/  LDL.LU R248, [R1+0xcd4] ;  /* 0x000cd40001f87983 */ /* 0x002ea80000300800 */
[----:B------:R-:W4:Y:S04]  /*79220*/  LDL.LU R239, [R1+0xc94] ;  /* 0x000c940001ef7983 */ /* 0x000f280000300800 */
[----:B------:R-:W4:Y:S01]  /*79230*/  LDL.LU R249, [R1+0xc44] ;  /* 0x000c440001f97983 */ /* 0x000f220000300800 */
[----:B------:R-:W-:-:S02]  /*79240*/  ISETP.LT.AND P1, PT, R243, c[0x0][0x178], !P4 ;  /* 0x00005e00f3007a0c */ /* 0x000fc40006721270 */
[----:B------:R-:W-:Y:S01]  /*79250*/  ISETP.LT.AND P3, PT, R252, c[0x0][0x178], !P4 ;  /* 0x00005e00fc007a0c */ /* 0x000fe20006761270 */
[----:B------:R-:W4:Y:S01]  /*79260*/  LDL.LU R247, [R1+0xb58] ;  /* 0x000b580001f77983 */ /* 0x000f220000300800 */
[----:B------:R-:W-:Y:S02]  /*79270*/  IADD3 R168, R169, c[0x0][0x198], RZ ;  /* 0x00006600a9a87a10 */ /* 0x000fe40007ffe0ff */
[----:B------:R-:W-:Y:S01]  /*79280*/  ISETP.LT.AND P6, PT, R99, c[0x0][0x178], !P4 ;  /* 0x00005e0063007a0c */ /* 0x000fe200067c1270 */
[----:B------:R-:W4:Y:S01]  /*79290*/  LDL.LU R246, [R1+0x5d8] ;  /* 0x0005d80001f67983 */ /* 0x000f220000300800 */
[----:B------:R-:W-:Y:S01]  /*792a0*/  ISETP.LT.AND P4, PT, R174, c[0x0][0x178], !P4 ;  /* 0x00005e00ae007a0c */ /* 0x000fe20006781270 */
[----:B------:R-:W-:Y:S01]  /*792b0*/  IMAD.WIDE R2, R168, 0x4, R162 ;  /* 0x00000004a8027825 */ /* 0x000fe200078e02a2 */
[----:B------:R-:W-:Y:S02]  /*792c0*/  IADD3 R166, R242, 0x30, RZ ;  /* 0x00000030f2a67810 */ /* 0x000fe40007ffe0ff */
[----:B------:R-:W-:Y:S01]  /*792d0*/  ISETP.LT.AND P5, PT, R243, c[0x0][0x178], !P2 ;  /* 0x00005e00f3007a0c */ /* 0x000fe200057a1270 */
[C---:B------:R-:W-:Y:S01]  /*792e0*/  IMAD.WIDE R164, R168.reuse, 0x4, R160 ;  /* 0x00000004a8a47825 */ /* 0x040fe200078e02a0 */
[----:B------:R1:W-:Y:S01]  /*792f0*/  @P1 STG.E [R2.64], R175 ;  /* 0x000000af02001986 */ /* 0x0003e2000c101904 */
[----:B------:R-:W-:-:S02]  /*79300*/  IADD3 R169, R168, c[0x0][0x198], RZ ;  /* 0x00006600a8a97a10 */ /* 0x000fc40007ffe0ff */
[----:B------:R-:W-:Y:S01]  /*79310*/  ISETP.GE.AND P1, PT, R166, c[0x0][0x17c], PT ;  /* 0x00005f00a6007a0c */ /* 0x000fe20003f26270 */
[----:B------:R-:W-:Y:S01]  /*79320*/  IMAD.WIDE R166, R168, 0x4, R4 ;  /* 0x00000004a8a67825 */ /* 0x000fe200078e0204 */
[----:B------:R1:W-:Y:S01]  /*79330*/  @P3 STG.E [R164.64], R245 ;  /* 0x000000f5a4003986 */ /* 0x0003e2000c101904 */
[----:B------:R-:W-:Y:S02]  /*79340*/  ISETP.LT.AND P3, PT, R252, c[0x0][0x178], !P2 ;  /* 0x00005e00fc007a0c */ /* 0x000fe40005761270 */
[----:B-1----:R-:W-:-:S04]  /*79350*/  IMAD.WIDE R2, R168, 0x4, R6 ;  /* 0x00000004a8027825 */ /* 0x002fc800078e0206 */
[----:B------:R-:W-:Y:S01]  /*79360*/  IMAD.WIDE R164, R169, 0x4, R162 ;  /* 0x00000004a9a47825 */ /* 0x000fe200078e02a2 */
[----:B------:R1:W-:Y:S04]  /*79370*/  @P6 STG.E [R2.64], R244 ;  /* 0x000000f402006986 */ /* 0x0003e8000c101904 */
[----:B------:R-:W4:Y:S04]  /*79380*/  LDL.LU R245, [R1+0x58] ;  /* 0x0000580001f57983 */ /* 0x000f280000300800 */
[----:B------:R1:W-:Y:S01]  /*79390*/  @P4 STG.E [R166.64], R250 ;  /* 0x000000faa6004986 */ /* 0x0003e2000c101904 */
[----:B------:R-:W-:-:S02]  /*793a0*/  ISETP.LT.AND P4, PT, R99, c[0x0][0x178], !P2 ;  /* 0x00005e0063007a0c */ /* 0x000fc40005781270 */
[----:B------:R-:W-:Y:S01]  /*793b0*/  ISETP.LT.AND P2, PT, R174, c[0x0][0x178], !P2 ;  /* 0x00005e00ae007a0c */ /* 0x000fe20005741270 */
[----:B-1----:R-:W4:Y:S01]  /*793c0*/  LDL.LU R244, [R1+0x18] ;  /* 0x0000180001f47983 */ /* 0x002f220000300800 */
[----:B------:R-:W-:-:S03]  /*793d0*/  IMAD.WIDE R2, R169, 0x4, R6 ;  /* 0x00000004a9027825 */ /* 0x000fc600078e0206 */
[----:B------:R-:W4:Y:S01]  /*793e0*/  LDL.LU R250, [R1+0xb5c] ;  /* 0x000b5c0001fa7983 */ /* 0x000f220000300800 */
[----:B------:R-:W-:-:S03]  /*793f0*/  IMAD.WIDE R166, R169, 0x4, R4 ;  /* 0x00000004a9a67825 */ /* 0x000fc600078e0204 */
[----:B---3--:R1:W-:Y:S02]  /*79400*/  @P5 STG.E [R164.64], R251 ;  /* 0x000000fba4005986 */ /* 0x0083e4000c101904 */
[----:B-1----:R-:W-:Y:S02]  /*79410*/  IMAD.WIDE R164, R169, 0x4, R160 ;  /* 0x00000004a9a47825 */ /* 0x002fe400078e02a0 */
[----:B------:R-:W3:Y:S04]  /*79420*/  LDL.LU R251, [R1+0x5dc] ;  /* 0x0005dc0001fb7983 */ /* 0x000ee80000300800 */
[----:B--2---:R1:W-:Y:S04]  /*79430*/  @P3 STG.E [R164.64], R248 ;  /* 0x000000f8a4003986 */ /* 0x0043e8000c101904 */
[----:B----4-:R-:W-:Y:S04]  /*79440*/  @P4 STG.E [R2.64], R239 ;  /* 0x000000ef02004986 */ /* 0x010fe8000c101904 */
[----:B-1----:R-:W2:Y:S04]  /*79450*/  LDL.LU R248, [R1+0x5c] ;  /* 0x00005c0001f87983 */ /* 0x002ea80000300800 */
[----:B------:R1:W-:Y:S04]  /*79460*/  @P2 STG.E [R166.64], R249 ;  /* 0x000000f9a6002986 */ /* 0x0003e8000c101904 */
[----:B-1----:R-:W4:Y:S01]  /*79470*/  LDL.LU R249, [R1+0x1c] ;  /* 0x00001c0001f97983 */ /* 0x002f220000300800 */
[----:B------:R-:W-:-:S02]  /*79480*/  ISETP.LT.AND P5, PT, R243, c[0x0][0x178], !P1 ;  /* 0x00005e00f3007a0c */ /* 0x000fc40004fa1270 */
[----:B------:R-:W-:Y:S01]  /*79490*/  ISETP.LT.AND P6, PT, R252, c[0x0][0x178], !P1 ;  /* 0x00005e00fc007a0c */ /* 0x000fe20004fc1270 */
[----:B------:R-:W4:Y:S01]  /*794a0*/  LDL.LU R173, [R1+0x38] ;  /* 0x0000380001ad7983 */ /* 0x000f220000300800 */
[----:B------:R-:W-:Y:S02]  /*794b0*/  IADD3 R168, R169, c[0x0][0x198], RZ ;  /* 0x00006600a9a87a10 */ /* 0x000fe40007ffe0ff */
[----:B------:R-:W-:Y:S01]  /*794c0*/  IADD3 R170, R242, 0x31, RZ ;  /* 0x00000031f2aa7810 */ /* 0x000fe20007ffe0ff */
[----:B------:R-:W4:Y:S02]  /*794d0*/  LDL.LU R175, [R1+0xb6c] ;  /* 0x000b6c0001af7983 */ /* 0x000f240000300800 */
[----:B------:R-:W-:Y:S01]  /*794e0*/  IMAD.WIDE R164, R168, 0x4, R162 ;  /* 0x00000004a8a47825 */ /* 0x000fe200078e02a2 */
[----:B------:R-:W-:Y:S01]  /*794f0*/  ISETP.GE.AND P3, PT, R170, c[0x0][0x17c], PT ;  /* 0x00005f00aa007a0c */ /* 0x000fe20003f66270 */
[----:B------:R-:W4:Y:S01]  /*79500*/  LDL.LU R239, [R1+0x60c] ;  /* 0x00060c0001ef7983 */ /* 0x000f220000300800 */
[----:B------:R-:W-:Y:S01]  /*79510*/  ISETP.LT.AND P2, PT, R99, c[0x0][0x178], !P1 ;  /* 0x00005e0063007a0c */ /* 0x000fe20004f41270 */
[----:B------:R-:W-:Y:S01]  /*79520*/  IMAD.WIDE R2, R168, 0x4, R160 ;  /* 0x00000004a8027825 */ /* 0x000fe200078e02a0 */
[----:B------:R-:W-:Y:S01]  /*79530*/  ISETP.LT.AND P1, PT, R174, c[0x0][0x178], !P1 ;  /* 0x00005e00ae007a0c */ /* 0x000fe20004f21270 */
[----:B------:R1:W-:Y:S01]  /*79540*/  @P5 STG.E [R164.64], R247 ;  /* 0x000000f7a4005986 */ /* 0x0003e2000c101904 */
[----:B------:R-:W-:-:S02]  /*79550*/  ISETP.LT.AND P5, PT, R243, c[0x0][0x178], !P3 ;  /* 0x00005e00f3007a0c */ /* 0x000fc40005fa1270 */
[----:B------:R-:W-:Y:S01]  /*79560*/  ISETP.LT.AND P4, PT, R252, c[0x0][0x178], !P3 ;  /* 0x00005e00fc007a0c */ /* 0x000fe20005f81270 */
[----:B------:R1:W-:Y:S01]  /*79570*/  @P6 STG.E [R2.64], R246 ;  /* 0x000000f602006986 */ /* 0x0003e2000c101904 */
[----:B------:R-:W-:Y:S02]  /*79580*/  ISETP.LT.AND P6, PT, R99, c[0x0][0x178], !P3 ;  /* 0x00005e0063007a0c */ /* 0x000fe40005fc1270 */
[----:B------:R-:W-:Y:S02]  /*79590*/  IADD3 R170, R168, c[0x0][0x198], RZ ;  /* 0x00006600a8aa7a10 */ /* 0x000fe40007ffe0ff */
[----:B------:R-:W-:Y:S01]  /*795a0*/  ISETP.LT.AND P3, PT, R174, c[0x0][0x178], !P3 ;  /* 0x00005e00ae007a0c */ /* 0x000fe20005f61270 */
[----:B-1----:R-:W-:-:S04]  /*795b0*/  IMAD.WIDE R164, R168, 0x4, R4 ;  /* 0x00000004a8a47825 */ /* 0x002fc800078e0204 */
[----:B------:R-:W-:-:S04]  /*795c0*/  IMAD.WIDE R2, R168, 0x4, R6 ;  /* 0x00000004a8027825 */ /* 0x000fc800078e0206 */
[C---:B------:R-:W-:Y:S01]  /*795d0*/  IMAD.WIDE R166, R170.reuse, 0x4, R162 ;  /* 0x00000004aaa67825 */ /* 0x040fe200078e02a2 */
[----:B------:R1:W-:Y:S03]  /*795e0*/  @P2 STG.E [R2.64], R245 ;  /* 0x000000f502002986 */ /* 0x0003e6000c101904 */
[----:B------:R-:W-:Y:S01]  /*795f0*/  IMAD.WIDE R168, R170, 0x4, R160 ;  /* 0x00000004aaa87825 */ /* 0x000fe200078e02a0 */
[----:B------:R-:W-:Y:S01]  /*79600*/  @P1 STG.E [R164.64], R244 ;  /* 0x000000f4a4001986 */ /* 0x000fe2000c101904 */
[----:B------:R-:W-:-:S03]  /*79610*/  IADD3 R171, R242, 0x32, RZ ;  /* 0x00000032f2ab7810 */ /* 0x000fc60007ffe0ff */
[----:B------:R1:W-:Y:S02]  /*79620*/  @P5 STG.E [R166.64], R250 ;  /* 0x000000faa6005986 */ /* 0x0003e4000c101904 */
[----:B-1----:R-:W-:Y:S01]  /*79630*/  IMAD.WIDE R2, R170, 0x4, R6 ;  /* 0x00000004aa027825 */ /* 0x002fe200078e0206 */
[----:B------:R-:W-:Y:S02]  /*79640*/  IADD3 R172, R242, 0x33, RZ ;  /* 0x00000033f2ac7810 */ /* 0x000fe40007ffe0ff */
[----:B------:R-:W-:Y:S02]  /*79650*/  ISETP.GE.AND P2, PT, R171, c[0x0][0x17c], PT ;  /* 0x00005f00ab007a0c */ /* 0x000fe40003f46270 */
[----:B------:R-:W-:Y:S01]  /*79660*/  IADD3 R171, R170, c[0x0][0x198], RZ ;  /* 0x00006600aaab7a10 */ /* 0x000fe20007ffe0ff */
[----:B------:R-:W4:Y:S04]  /*79670*/  LDL.LU R250, [R1+0xcc] ;  /* 0x0000cc0001fa7983 */ /* 0x000f280000300800 */
[----:B---3--:R-:W-:Y:S04]  /*79680*/  @P4 STG.E [R168.64], R251 ;  /* 0x000000fba8004986 */ /* 0x008fe8000c101904 */
[----:B--2---:R1:W-:Y:S01]  /*79690*/  @P6 STG.E [R2.64], R248 ;  /* 0x000000f802006986 */ /* 0x0043e2000c101904 */
[----:B------:R-:W-:Y:S01]  /*796a0*/  ISETP.GE.AND P6, PT, R172, c[0x0][0x17c], PT ;  /* 0x00005f00ac007a0c */ /* 0x000fe20003fc6270 */
[----:B-1----:R-:W-:-:S02]  /*796b0*/  IMAD.WIDE R2, R170, 0x4, R4 ;  /* 0x00000004aa027825 */ /* 0x002fc400078e0204 */
[----:B------:R-:W2:Y:S04]  /*796c0*/  LDL.LU R248, [R1+0x3c] ;  /* 0x00003c0001f87983 */ /* 0x000ea80000300800 */
[----:B------:R-:W3:Y:S04]  /*796d0*/  LDL.LU R170, [R1+0xc8] ;  /* 0x0000c80001aa7983 */ /* 0x000ee80000300800 */
[----:B------:R-:W2:Y:S04]  /*796e0*/  LDL.LU R172, [R1+0x608] ;  /* 0x0006080001ac7983 */ /* 0x000ea80000300800 */
[----:B----4-:R1:W-:Y:S04]  /*796f0*/  @P3 STG.E [R2.64], R249 ;  /* 0x000000f902003986 */ /* 0x0103e8000c101904 */
[----:B-1----:R-:W4:Y:S04]  /*79700*/  LDL.LU R3, [R1+0xb68] ;  /* 0x000b680001037983 */ /* 0x002f280000300800 */
[----:B------:R-:W2:Y:S04]  /*79710*/  LDL.LU R247, [R1+0xc08] ;  /* 0x000c080001f77983 */ /* 0x000ea80000300800 */
[----:B------:R-:W3:Y:S04]  /*79720*/  LDL.LU R246, [R1+0x708] ;  /* 0x0007080001f67983 */ /* 0x000ee80000300800 */
[----:B------:R-:W3:Y:S01]  /*79730*/  LDL.LU R245, [R1+0xe8] ;  /* 0x0000e80001f57983 */ /* 0x000ee20000300800 */
[----:B------:R-:W-:-:S03]  /*79740*/  ISETP.LT.AND P5, PT, R243, c[0x0][0x178], !P2 ;  /* 0x00005e00f3007a0c */ /* 0x000fc600057a1270 */
[----:B------:R-:W3:Y:S01]  /*79750*/  LDL.LU R244, [R1+0x88] ;  /* 0x0000880001f47983 */ /* 0x000ee20000300800 */
[----:B------:R-:W-:-:S03]  /*79760*/  ISETP.LT.AND P4, PT, R252, c[0x0][0x178], !P2 ;  /* 0x00005e00fc007a0c */ /* 0x000fc60005781270 */
[----:B------:R-:W3:Y:S01]  /*79770*/  LDL.LU R251, [R1+0xc0c] ;  /* 0x000c0c0001fb7983 */ /* 0x000ee20000300800 */
[----:B------:R-:W-:-:S03]  /*79780*/  ISETP.LT.AND P1, PT, R99, c[0x0][0x178], !P2 ;  /* 0x00005e0063007a0c */ /* 0x000fc60005721270 */
[----:B------:R-:W3:Y:S01]  /*79790*/  LDL.LU R249, [R1+0x70c] ;  /* 0x00070c0001f97983 */ /* 0x000ee20000300800 */
[----:B------:R-:W-:Y:S01]  /*797a0*/  IMAD.WIDE R164, R171, 0x4, R162 ;  /* 0x00000004aba47825 */ /* 0x000fe200078e02a2 */
[----:B------:R-:W-:-:S03]  /*797b0*/  ISETP.LT.AND P2, PT, R174, c[0x0][0x178], !P2 ;  /* 0x00005e00ae007a0c */ /* 0x000fc60005741270 */
[----:B------:R-:W-:-:S04]  /*797c0*/  IMAD.WIDE R166, R171, 0x4, R160 ;  /* 0x00000004aba67825 */ /* 0x000fc800078e02a0 */
[----:B------:R-:W-:Y:S01]  /*797d0*/  IMAD.WIDE R168, R171, 0x4, R6 ;  /* 0x00000004aba87825 */ /* 0x000fe200078e0206 */
[----:B------:R-:W-:Y:S01]  /*797e0*/  ISETP.LT.AND P3, PT, R243, c[0x0][0x178], !P6 ;  /* 0x00005e00f3007a0c */ /* 0x000fe20007761270 */
[----:B----4-:R1:W-:Y:S01]  /*797f0*/  @P5 STG.E [R164.64], R3 ;  /* 0x00000003a4005986 */ /* 0x0103e2000c101904 */
[----:B------:R-:W-:-:S03]  /*79800*/  ISETP.LT.AND P5, PT, R99, c[0x0][0x178], !P6 ;  /* 0x00005e0063007a0c */ /* 0x000fc600077a1270 */
[----:B--2---:R2:W-:Y:S04]  /*79810*/  @P4 STG.E [R166.64], R172 ;  /* 0x000000aca6004986 */ /* 0x0045e8000c101904 */
[----:B---3--:R3:W-:Y:S01]  /*79820*/  @P1 STG.E [R168.64], R170 ;  /* 0x000000aaa8001986 */ /* 0x0087e2000c101904 */
[----:B------:R-:W-:Y:S02]  /*79830*/  ISETP.LT.AND P1, PT, R252, c[0x0][0x178], !P6 ;  /* 0x00005e00fc007a0c */ /* 0x000fe40007721270 */
[----:B------:R-:W-:Y:S01]  /*79840*/  ISETP.LT.AND P6, PT, R174, c[0x0][0x178], !P6 ;  /* 0x00005e00ae007a0c */ /* 0x000fe200077c1270 */
[C---:B-1----:R-:W-:Y:S01]  /*79850*/  IMAD.WIDE R2, R171.reuse, 0x4, R4 ;  /* 0x00000004ab027825 */ /* 0x042fe200078e0204 */
[----:B------:R-:W-:Y:S02]  /*79860*/  IADD3 R164, R171, c[0x0][0x198], RZ ;  /* 0x00006600aba47a10 */ /* 0x000fe40007ffe0ff */
[----:B------:R-:W-:-:S02]  /*79870*/  IADD3 R165, R242, 0x35, RZ ;  /* 0x00000035f2a57810 */ /* 0x000fc40007ffe0ff */
[----:B------:R1:W-:Y:S01]  /*79880*/  @P2 STG.E [R2.64], R173 ;  /* 0x000000ad02002986 */ /* 0x0003e2000c101904 */
[----:B--2---:R-:W-:Y:S01]  /*79890*/  IMAD.WIDE R166, R164, 0x4, R6 ;  /* 0x00000004a4a67825 */ /* 0x004fe200078e0206 */
[----:B------:R-:W-:-:S03]  /*798a0*/  ISETP.GE.AND P4, PT, R165, c[0x0][0x17c], PT ;  /* 0x00005f00a5007a0c */ /* 0x000fc60003f86270 */
[----:B---3--:R-:W-:-:S04]  /*798b0*/  IMAD.WIDE R170, R164, 0x4, R162 ;  /* 0x00000004a4aa7825 */ /* 0x008fc800078e02a2 */
[C---:B------:R-:W-:Y:S01]  /*798c0*/  IMAD.WIDE R168, R164.reuse, 0x4, R160 ;  /* 0x00000004a4a87825 */ /* 0x040fe200078e02a0 */
[----:B-1----:R-:W-:-:S03]  /*798d0*/  IADD3 R2, R164, c[0x0][0x198], RZ ;  /* 0x00006600a4027a10 */ /* 0x002fc60007ffe0ff */
[----:B------:R-:W-:Y:S01]  /*798e0*/  IMAD.WIDE R164, R164, 0x4, R4 ;  /* 0x00000004a4a47825 */ /* 0x000fe200078e0204 */
[----:B------:R-:W-:Y:S04]  /*798f0*/  @P3 STG.E [R170.64], R175 ;  /* 0x000000afaa003986 */ /* 0x000fe8000c101904 */
[----:B------:R-:W-:Y:S04]  /*79900*/  @P1 STG.E [R168.64], R239 ;  /* 0x000000efa8001986 */ /* 0x000fe8000c101904 */
[----:B------:R1:W-:Y:S04]  /*79910*/  @P5 STG.E [R166.64], R250 ;  /* 0x000000faa6005986 */ /* 0x0003e8000c101904 */
[----:B------:R2:W-:Y:S04]  /*79920*/  @P6 STG.E [R164.64], R248 ;  /* 0x000000f8a4006986 */ /* 0x0005e8000c101904 */
[----:B-1----:R-:W3:Y:S04]  /*79930*/  LDL.LU R250, [R1+0xec] ;  /* 0x0000ec0001fa7983 */ /* 0x002ee80000300800 */
[----:B--2---:R-:W2:Y:S01]  /*79940*/  LDL.LU R248, [R1+0x8c] ;  /* 0x00008c0001f87983 */ /* 0x004ea20000300800 */
[C---:B------:R-:W-:Y:S01]  /*79950*/  ISETP.LT.AND P2, PT, R243.reuse, c[0x0][0x178], !P0 ;  /* 0x00005e00f3007a0c */ /* 0x040fe20004741270 */
[----:B------:R-:W-:Y:S01]  /*79960*/  IMAD.WIDE R170, R2, 0x4, R162 ;  /* 0x0000000402aa7825 */ /* 0x000fe200078e02a2 */
[----:B------:R-:W-:Y:S01]  /*79970*/  ISETP.LT.AND P3, PT, R252, c[0x0][0x178], !P0 ;  /* 0x00005e00fc007a0c */ /* 0x000fe20004761270 */
[----:B------:R-:W4:Y:S01]  /*79980*/  LDL.LU R173, [R1+0xc68] ;  /* 0x000c680001ad7983 */ /* 0x000f220000300800 */
[----:B------:R-:W-:Y:S01]  /*79990*/  ISETP.LT.AND P6, PT, R243, c[0x0][0x178], !P4 ;  /* 0x00005e00f3007a0c */ /* 0x000fe200067c1270 */
[----:B------:R-:W-:-:S08]  /*799a0*/  IMAD.WIDE R166, R2, 0x4, R160 ;  /* 0x0000000402a67825 */ /* 0x000fd000078e02a0 */
[----:B------:R1:W-:Y:S01]  /*799b0*/  @P2 STG.E [R170.64], R247 ;  /* 0x000000f7aa002986 */ /* 0x0003e2000c101904 */
[----:B------:R-:W-:Y:S02]  /*799c0*/  ISETP.LT.AND P2, PT, R99, c[0x0][0x178], !P0 ;  /* 0x00005e0063007a0c */ /* 0x000fe40004741270 */
[----:B------:R-:W-:Y:S01]  /*799d0*/  ISETP.LT.AND P0, PT, R174, c[0x0][0x178], !P0 ;  /* 0x00005e00ae007a0c */ /* 0x000fe20004701270 */
[----:B------:R-:W-:Y:S01]  /*799e0*/  IMAD.WIDE R164, R2, 0x4, R6 ;  /* 0x0000000402a47825 */ /* 0x000fe200078e0206 */
[----:B------:R-:W-:Y:S02]  /*799f0*/  ISETP.LT.AND P5, PT, R252, c[0x0][0x178], !P4 ;  /* 0x00005e00fc007a0c */ /* 0x000fe400067a1270 */
[----:B------:R-:W-:Y:S01]  /*79a00*/  IADD3 R3, R242, 0x36, RZ ;  /* 0x00000036f2037810 */ /* 0x000fe20007ffe0ff */
[----:B------:R1:W-:Y:S02]  /*79a10*/  @P3 STG.E [R166.64], R246 ;  /* 0x000000f6a6003986 */ /* 0x0003e4000c101904 */
[----:B-1----:R-:W-:-:S02]  /*79a20*/  IADD3 R170, R2, c[0x0][0x198], RZ ;  /* 0x0000660002aa7a10 */ /* 0x002fc40007ffe0ff */
[----:B------:R-:W4:Y:S01]  /*79a30*/  LDL.LU R247, [R1+0x958] ;  /* 0x0009580001f77983 */ /* 0x000f220000300800 */
[----:B------:R-:W-:Y:S01]  /*79a40*/  ISETP.GE.AND P1, PT, R3, c[0x0][0x17c], PT ;  /* 0x00005f0003007a0c */ /* 0x000fe20003f26270 */
[----:B------:R-:W-:Y:S02]  /*79a50*/  IMAD.WIDE R2, R2, 0x4, R4 ;  /* 0x0000000402027825 */ /* 0x000fe400078e0204 */
[----:B------:R1:W-:Y:S02]  /*79a60*/  @P2 STG.E [R164.64], R245 ;  /* 0x000000f5a4002986 */ /* 0x0003e4000c101904 */
[----:B------:R-:W-:-:S04]  /*79a70*/  IMAD.WIDE R168, R170, 0x4, R162 ;  /* 0x00000004aaa87825 */ /* 0x000fc800078e02a2 */
[----:B------:R-:W-:Y:S01]  /*79a80*/  IMAD.WIDE R166, R170, 0x4, R160 ;  /* 0x00000004aaa67825 */ /* 0x000fe200078e02a0 */
[----:B------:R1:W-:Y:S04]  /*79a90*/  @P0 STG.E [R2.64], R244 ;  /* 0x000000f402000986 */ /* 0x0003e8000c101904 */
[----:B-1----:R-:W4:Y:S04]  /*79aa0*/  LDL.LU R245, [R1+0x128] ;  /* 0x0001280001f57983 */ /* 0x002f280000300800 */
[----:B------:R1:W-:Y:S04]  /*79ab0*/  @P6 STG.E [R168.64], R251 ;  /* 0x000000fba8006986 */ /* 0x0003e8000c101904 */
[----:B------:R-:W4:Y:S04]  /*79ac0*/  LDL.LU R244, [R1+0xa8] ;  /* 0x0000a80001f47983 */ /* 0x000f280000300800 */
[----:B------:R1:W-:Y:S04]  /*79ad0*/  @P5 STG.E [R166.64], R249 ;  /* 0x000000f9a6005986 */ /* 0x0003e8000c101904 */
[----:B-1----:R-:W4:Y:S04]  /*79ae0*/  LDL.LU R251, [R1+0xc6c] ;  /* 0x000c6c0001fb7983 */ /* 0x002f280000300800 */
        /* <DEDUP_REMOVED lines=26> */
[----:B------:R-:W2:Y:S01]  /*79c90*/  LDL.LU R246, [R1+0x818] ;  /* 0x0008180001f67983 */ /* 0x000ea20000300800 */
[----:B-1----:R-:W-:-:S03]  /*79ca0*/  IMAD.WIDE R166, R169, 0x4, R160 ;  /* 0x00000004a9a67825 */ /* 0x002fc600078e02a0 */
[----:B------:R1:W-:Y:S01]  /*79cb0*/  @P0 STG.E [R2.64], R245 ;  /* 0x000000f502000986 */ /* 0x0003e2000c101904 */
[----:B----4-:R-:W-:-:S04]  /*79cc0*/  IMAD.WIDE R164, R169, 0x4, R162 ;  /* 0x00000004a9a47825 */ /* 0x010fc800078e02a2 */
[----:B-1----:R-:W-:Y:S01]  /*79cd0*/  IMAD.WIDE R2, R168, 0x4, R4 ;  /* 0x00000004a8027825 */ /* 0x002fe200078e0204 */
[----:B------:R-:W4:Y:S04]  /*79ce0*/  LDL.LU R245, [R1+0x108] ;  /* 0x0001080001f57983 */ /* 0x000f280000300800 */
        /* <DEDUP_REMOVED lines=19> */
[----:B------:R-:W-:Y:S02]  /*79e20*/  IADD3 R171, R242, 0x39, RZ ;  /* 0x00000039f2ab7810 */ /* 0x000fe40007ffe0ff */
[----:B------:R-:W-:Y:S02]  /*79e30*/  ISETP.LT.AND P1, PT, R252, c[0x0][0x178], !P3 ;  /* 0x00005e00fc007a0c */ /* 0x000fe40005f21270 */
[----:B------:R-:W-:Y:S02]  /*79e40*/  ISETP.LT.AND P4, PT, R99, c[0x0][0x178], !P3 ;  /* 0x00005e0063007a0c */ /* 0x000fe40005f81270 */
[----:B------:R-:W-:Y:S01]  /*79e50*/  ISETP.GE.AND P0, PT, R166, c[0x0][0x17c], PT ;  /* 0x00005f00a6007a0c */ /* 0x000fe20003f06270 */
[----:B------:R-:W-:Y:S01]  /*79e60*/  IMAD.WIDE R166, R168, 0x4, R162 ;  /* 0x00000004a8a67825 */ /* 0x000fe200078e02a2 */
[----:B------:R-:W-:Y:S01]  /*79e70*/  ISETP.GE.AND P2, PT, R171, c[0x0][0x17c], PT ;  /* 0x00005f00ab007a0c */ /* 0x000fe20003f46270 */
[----:B------:R-:W3:Y:S01]  /*79e80*/  LDL.LU R247, [R1+0xc88] ;  /* 0x000c880001f77983 */ /* 0x000ee20000300800 */
[----:B------:R-:W-:Y:S01]  /*79e90*/  ISETP.LT.AND P3, PT, R174, c[0x0][0x178], !P3 ;  /* 0x00005e00ae007a0c */ /* 0x000fe20005f61270 */
[----:B------:R-:W-:Y:S01]  /*79ea0*/  IMAD.WIDE R2, R168, 0x4, R160 ;  /* 0x00000004a8027825 */ /* 0x000fe200078e02a0 */
[----:B------:R-:W-:Y:S01]  /*79eb0*/  ISETP.LT.AND P6, PT, R243, c[0x0][0x178], !P2 ;  /* 0x00005e00f3007a0c */ /* 0x000fe200057c1270 */
        /* <DEDUP_REMOVED lines=33> */
[C---:B------:R-:W-:Y:S01]  /*7a0d0*/  IMAD.WIDE R164, R168.reuse, 0x4, R160 ;  /* 0x00000004a8a47825 */ /* 0x040fe200078e02a0 */
[----:B------:R-:W-:Y:S01]  /*7a0e0*/  ISETP.LT.AND P2, PT, R243, c[0x0][0x178], !P1 ;  /* 0x00005e00f3007a0c */ /* 0x000fe20004f41270 */
[----:B-1----:R-:W3:Y:S02]  /*7a0f0*/  LDL.LU R250, [R1+0x6dc] ;  /* 0x0006dc0001fa7983 */ /* 0x002ee40000300800 */
[----:B------:R-:W-:-:S02]  /*7a100*/  IMAD.WIDE R2, R168, 0x4, R6 ;  /* 0x00000004a8027825 */ /* 0x000fc400078e0206 */
[----:B------:R-:W3:Y:S04]  /*7a110*/  LDL.LU R175, [R1+0xce8] ;  /* 0x000ce80001af7983 */ /* 0x000ee80000300800 */
        /* <DEDUP_REMOVED lines=20> */
[----:B------:R-:W-:Y:S01]  /*7a260*/  ISETP.LT.AND P5, PT, R252, c[0x0][0x178], !P0 ;  /* 0x00005e00fc007a0c */ /* 0x000fe200047a1270 */
[----:B------:R-:W-:Y:S01]  /*7a270*/  IMAD.WIDE R2, R168, 0x4, R6 ;  /* 0x00000004a8027825 */ /* 0x000fe200078e0206 */
[----:B------:R-:W-:-:S02]  /*7a280*/  IADD3 R166, R242, 0x3d, RZ ;  /* 0x0000003df2a67810 */ /* 0x000fc40007ffe0ff */
[C---:B------:R-:W-:Y:S01]  /*7a290*/  IADD3 R170, R168.reuse, c[0x0][0x198], RZ ;  /* 0x00006600a8aa7a10 */ /* 0x040fe20007ffe0ff */
[----:B------:R-:W-:Y:S01]  /*7a2a0*/  IMAD.WIDE R164, R168, 0x4, R4 ;  /* 0x00000004a8a47825 */ /* 0x000fe200078e0204 */
[----:B------:R-:W-:Y:S02]  /*7a2b0*/  ISETP.GE.AND P2, PT, R166, c[0x0][0x17c], PT ;  /* 0x00005f00a6007a0c */ /* 0x000fe40003f46270 */
[----:B------:R-:W-:Y:S01]  /*7a2c0*/  ISETP.LT.AND P3, PT, R99, c[0x0][0x178], !P0 ;  /* 0x00005e0063007a0c */ /* 0x000fe20004761270 */
[C---:B------:R-:W-:Y:S01]  /*7a2d0*/  IMAD.WIDE R166, R170.reuse, 0x4, R162 ;  /* 0x00000004aaa67825 */ /* 0x040fe200078e02a2 */
[----:B------:R-:W-:Y:S03]  /*7a2e0*/  @P4 STG.E [R2.64], R246 ;  /* 0x000000f602004986 */ /* 0x000fe6000c101904 */
[----:B------:R-:W-:Y:S01]  /*7a2f0*/  IMAD.WIDE R168, R170, 0x4, R160 ;  /* 0x00000004aaa87825 */ /* 0x000fe200078e02a0 */
[----:B---3--:R1:W-:Y:S01]  /*7a300*/  @P1 STG.E [R164.64], R250 ;  /* 0x000000faa4001986 */ /* 0x0083e2000c101904 */
[----:B------:R-:W-:-:S03]  /*7a310*/  ISETP.LT.AND P1, PT, R174, c[0x0][0x178], !P0 ;  /* 0x00005e00ae007a0c */ /* 0x000fc60004721270 */
[----:B------:R3:W-:Y:S01]  /*7a320*/  @P6 STG.E [R166.64], R175 ;  /* 0x000000afa6006986 */ /* 0x0007e2000c101904 */
[----:B------:R-:W-:-:S03]  /*7a330*/  ISETP.LT.AND P6, PT, R243, c[0x0][0x178], !P2 ;  /* 0x00005e00f3007a0c */ /* 0x000fc600057c1270 */
[----:B------:R-:W-:Y:S04]  /*7a340*/  @P5 STG.E [R168.64], R239 ;  /* 0x000000efa8005986 */ /* 0x000fe8000c101904 */
[----:B-1----:R-:W2:Y:S01]  /*7a350*/  LDL.LU R250, [R1+0x82c] ;  /* 0x00082c0001fa7983 */ /* 0x002ea20000300800 */
[----:B------:R-:W-:Y:S01]  /*7a360*/  IMAD.WIDE R2, R170, 0x4, R6 ;  /* 0x00000004aa027825 */ /* 0x000fe200078e0206 */
[----:B------:R-:W-:Y:S02]  /*7a370*/  ISETP.LT.AND P5, PT, R252, c[0x0][0x178], !P2 ;  /* 0x00005e00fc007a0c */ /* 0x000fe400057a1270 */
[----:B------:R-:W2:Y:S01]  /*7a380*/  LDL.LU R247, [R1+0xcf8] ;  /* 0x000cf80001f77983 */ /* 0x000ea20000300800 */
[----:B------:R-:W-:-:S03]  /*7a390*/  IADD3 R164, R242, 0x3f, RZ ;  /* 0x0000003ff2a47810 */ /* 0x000fc60007ffe0ff */
[----:B------:R-:W2:Y:S01]  /*7a3a0*/  LDL.LU R246, [R1+0xcd8] ;  /* 0x000cd80001f67983 */ /* 0x000ea20000300800 */
[----:B------:R-:W-:Y:S02]  /*7a3b0*/  IADD3 R171, R170, c[0x0][0x198], RZ ;  /* 0x00006600aaab7a10 */ /* 0x000fe40007ffe0ff */
[----:B---3--:R-:W-:Y:S01]  /*7a3c0*/  IADD3 R166, R242, 0x3e, RZ ;  /* 0x0000003ef2a67810 */ /* 0x008fe20007ffe0ff */
        /* <DEDUP_REMOVED lines=9> */
[----:B------:R4:W-:Y:S04]  /*7a460*/  @P5 STG.E [R166.64], R249 ;  /* 0x000000f9a6005986 */ /* 0x0009e8000c101904 */
[----:B-1----:R-:W3:Y:S04]  /*7a470*/  LDL.LU R244, [R1+0xc48] ;  /* 0x000c480001f47983 */ /* 0x002ee80000300800 */
[----:B----4-:R-:W4:Y:S04]  /*7a480*/  LDL.LU R251, [R1+0xcfc] ;  /* 0x000cfc0001fb7983 */ /* 0x010f280000300800 */
[----:B------:R-:W4:Y:S01]  /*7a490*/  LDL.LU R249, [R1+0xcdc] ;  /* 0x000cdc0001f97983 */ /* 0x000f220000300800 */
        /* <DEDUP_REMOVED lines=15> */
[----:B------:R1:W-:Y:S01]  /*7a590*/  @P2 STG.E [R2.64], R250 ;  /* 0x000000fa02002986 */ /* 0x0003e2000c101904 */
[----:B------:R-:W-:-:S03]  /*7a5a0*/  ISETP.GE.AND P2, PT, R168, c[0x0][0x17c], PT ;  /* 0x00005f00a8007a0c */ /* 0x000fc60003f46270 */
[----:B------:R3:W-:Y:S01]  /*7a5b0*/  @P4 STG.E [R164.64], R247 ;  /* 0x000000f7a4004986 */ /* 0x0007e2000c101904 */
[----:B------:R-:W-:-:S03]  /*7a5c0*/  IADD3 R168, R169, c[0x0][0x198], RZ ;  /* 0x00006600a9a87a10 */ /* 0x000fc60007ffe0ff */
[----:B------:R3:W-:Y:S04]  /*7a5d0*/  @P6 STG.E [R166.64], R246 ;  /* 0x000000f6a6006986 */ /* 0x0007e8000c101904 */
[----:B-1----:R-:W2:Y:S01]  /*7a5e0*/  LDL.LU R250, [R1+0xc4c] ;  /* 0x000c4c0001fa7983 */ /* 0x002ea20000300800 */
[----:B------:R-:W-:-:S03]  /*7a5f0*/  ISETP.LT.AND P6, PT, R252, c[0x0][0x178], !P0 ;  /* 0x00005e00fc007a0c */ /* 0x000fc600047c1270 */
[----:B------:R-:W2:Y:S04]  /*7a600*/  LDL.LU R171, [R1+0xb70] ;  /* 0x000b700001ab7983 */ /* 0x000ea80000300800 */
[----:B------:R-:W2:Y:S01]  /*7a610*/  LDL.LU R172, [R1+0x5f0] ;  /* 0x0005f00001ac7983 */ /* 0x000ea20000300800 */
[----:B------:R-:W-:-:S03]  /*7a620*/  IMAD.WIDE R2, R169, 0x4, R6 ;  /* 0x00000004a9027825 */ /* 0x000fc600078e0206 */
[----:B------:R-:W2:Y:S01]  /*7a630*/  LDL.LU R173, [R1+0xb0] ;  /* 0x0000b00001ad7983 */ /* 0x000ea20000300800 */
[----:B---3--:R-:W-:-:S03]  /*7a640*/  IMAD.WIDE R164, R169, 0x4, R4 ;  /* 0x00000004a9a47825 */ /* 0x008fc600078e0204 */
[----:B------:R1:W-:Y:S01]  /*7a650*/  @P3 STG.E [R2.64], R245 ;  /* 0x000000f502003986 */ /* 0x0003e2000c101904 */
[----:B------:R-:W-:-:S03]  /*7a660*/  IMAD.WIDE R166, R168, 0x4, R162 ;  /* 0x00000004a8a67825 */ /* 0x000fc600078e02a2 */
[----:B------:R-:W3:Y:S04]  /*7a670*/  LDL.LU R175, [R1+0x70] ;  /* 0x0000700001af7983 */ /* 0x000ee80000300800 */
[----:B------:R-:W3:Y:S01]  /*7a680*/  LDL.LU R239, [R1+0xb74] ;  /* 0x000b740001ef7983 */ /* 0x000ee20000300800 */
[----:B-1----:R-:W-:-:S03]  /*7a690*/  IMAD.WIDE R2, R168, 0x4, R160 ;  /* 0x00000004a8027825 */ /* 0x002fc600078e02a0 */
[----:B------:R-:W-:Y:S04]  /*7a6a0*/  @P1 STG.E [R164.64], R244 ;  /* 0x000000f4a4001986 */ /* 0x000fe8000c101904 */
[----:B----4-:R1:W-:Y:S04]  /*7a6b0*/  @P5 STG.E [R166.64], R251 ;  /* 0x000000fba6005986 */ /* 0x0103e8000c101904 */
[----:B------:R4:W-:Y:S04]  /*7a6c0*/  @P6 STG.E [R2.64], R249 ;  /* 0x000000f902006986 */ /* 0x0009e8000c101904 */
[----:B-1----:R-:W3:Y:S04]  /*7a6d0*/  LDL.LU R251, [R1+0x5f4] ;  /* 0x0005f40001fb7983 */ /* 0x002ee80000300800 */
[----:B----4-:R-:W4:Y:S01]  /*7a6e0*/  LDL.LU R249, [R1+0xb4] ;  /* 0x0000b40001f97983 */ /* 0x010f220000300800 */
        /* <DEDUP_REMOVED lines=15> */
[----:B------:R-:W2:Y:S02]  /*7a7e0*/  LDL.LU R246, [R1+0x620] ;  /* 0x0006200001f67983 */ /* 0x000ea40000300800 */
[----:B------:R-:W-:Y:S01]  /*7a7f0*/  IMAD.WIDE R166, R169, 0x4, R160 ;  /* 0x00000004a9a67825 */ /* 0x000fe200078e02a0 */
[----:B------:R-:W-:Y:S01]  /*7a800*/  ISETP.GE.AND P4, PT, R170, c[0x0][0x17c], PT ;  /* 0x00005f00aa007a0c */ /* 0x000fe20003f86270 */
[----:B------:R-:W2:Y:S01]  /*7a810*/  LDL.LU R245, [R1+0xf0] ;  /* 0x0000f00001f57983 */ /* 0x000ea20000300800 */
[----:B------:R-:W-:-:S03]  /*7a820*/  ISETP.LT.AND P2, PT, R174, c[0x0][0x178], !P2 ;  /* 0x00005e00ae007a0c */ /* 0x000fc60005741270 */
[----:B------:R1:W-:Y:S04]  /*7a830*/  @P1 STG.E [R2.64], R250 ;  /* 0x000000fa02001986 */ /* 0x0003e8000c101904 */
[----:B------:R1:W-:Y:S01]  /*7a840*/  @P3 STG.E [R164.64], R171 ;  /* 0x000000aba4003986 */ /* 0x0003e2000c101904 */
[----:B------:R-:W-:-:S03]  /*7a850*/  ISETP.LT.AND P3, PT, R252, c[0x0][0x178], !P4 ;  /* 0x00005e00fc007a0c */ /* 0x000fc60006761270 */
[----:B------:R3:W-:Y:S01]  /*7a860*/  @P5 STG.E [R166.64], R172 ;  /* 0x000000aca6005986 */ /* 0x0007e2000c101904 */
[----:B------:R-:W-:Y:S02]  /*7a870*/  ISETP.LT.AND P5, PT, R243, c[0x0][0x178], !P4 ;  /* 0x00005e00f3007a0c */ /* 0x000fe400067a1270 */
[----:B------:R-:W-:Y:S01]  /*7a880*/  ISETP.LT.AND P1, PT, R99, c[0x0][0x178], !P4 ;  /* 0x00005e0063007a0c */ /* 0x000fe20006721270 */
[C---:B-1----:R-:W-:Y:S01]  /*7a890*/  IMAD.WIDE R2, R169.reuse, 0x4, R6 ;  /* 0x00000004a9027825 */ /* 0x042fe200078e0206 */
[C---:B------:R-:W-:Y:S01]  /*7a8a0*/  IADD3 R170, R169.reuse, c[0x0][0x198], RZ ;  /* 0x00006600a9aa7a10 */ /* 0x040fe20007ffe0ff */
[----:B------:R-:W2:Y:S01]  /*7a8b0*/  LDL.LU R244, [R1+0x90] ;  /* 0x0000900001f47983 */ /* 0x000ea20000300800 */
[----:B------:R-:W-:Y:S01]  /*7a8c0*/  IADD3 R164, R242, 0x42, RZ ;  /* 0x00000042f2a47810 */ /* 0x000fe20007ffe0ff */
[----:B------:R-:W-:Y:S02]  /*7a8d0*/  IMAD.WIDE R168, R169, 0x4, R4 ;  /* 0x00000004a9a87825 */ /* 0x000fe400078e0204 */
[----:B------:R1:W-:Y:S01]  /*7a8e0*/  @P6 STG.E [R2.64], R173 ;  /* 0x000000ad02006986 */ /* 0x0003e2000c101904 */
[----:B------:R-:W-:Y:S01]  /*7a8f0*/  ISETP.GE.AND P6, PT, R164, c[0x0][0x17c], PT ;  /* 0x00005f00a4007a0c */ /* 0x000fe20003fc6270 */
[----:B------:R-:W-:-:S02]  /*7a900*/  IMAD.WIDE R164, R170, 0x4, R160 ;  /* 0x00000004aaa47825 */ /* 0x000fc400078e02a0 */
[----:B------:R-:W2:Y:S02]  /*7a910*/  LDL.LU R250, [R1+0xbb4] ;  /* 0x000bb40001fa7983 */ /* 0x000ea40000300800 */
[C---:B---3--:R-:W-:Y:S02]  /*7a920*/  IMAD.WIDE R166, R170.reuse, 0x4, R6 ;  /* 0x00000004aaa67825 */ /* 0x048fe400078e0206 */
[----:B------:R-:W-:Y:S02]  /*7a930*/  @P2 STG.E [R168.64], R175 ;  /* 0x000000afa8002986 */ /* 0x000fe4000c101904 */
[----:B-1----:R-:W-:-:S05]  /*7a940*/  IMAD.WIDE R2, R170, 0x4, R162 ;  /* 0x00000004aa027825 */ /* 0x002fca00078e02a2 */
[----:B------:R-:W-:Y:S04]  /*7a950*/  @P5 STG.E [R2.64], R239 ;  /* 0x000000ef02005986 */ /* 0x000fe8000c101904 */
[----:B------:R1:W-:Y:S04]  /*7a960*/  @P3 STG.E [R164.64], R251 ;  /* 0x000000fba4003986 */ /* 0x0003e8000c101904 */
[----:B----4-:R3:W-:Y:S04]  /*7a970*/  @P1 STG.E [R166.64], R249 ;  /* 0x000000f9a6001986 */ /* 0x0107e8000c101904 */
[----:B-1----:R-:W4:Y:S04]  /*7a980*/  LDL.LU R251, [R1+0x624] ;  /* 0x0006240001fb7983 */ /* 0x002f280000300800 */
[----:B---3--:R-:W3:Y:S01]  /*7a990*/  LDL.LU R249, [R1+0xf4] ;  /* 0x0000f40001f97983 */ /* 0x008ee20000300800 */
        /* <DEDUP_REMOVED lines=32> */
[----:B----4-:R-:W-:Y:S04]  /*7aba0*/  @P3 STG.E [R164.64], R251 ;  /* 0x000000fba4003986 */ /* 0x010fe8000c101904 */
[----:B---3--:R1:W-:Y:S04]  /*7abb0*/  @P4 STG.E [R2.64], R249 ;  /* 0x000000f902004986 */ /* 0x0083e8000c101904 */
        /* <DEDUP_REMOVED lines=9> */
[----:B------:R-:W-:Y:S01]  /*7ac50*/  ISETP.LT.AND P0, PT, R252, c[0x0][0x178], !P1 ;  /* 0x00005e00fc007a0c */ /* 0x000fe20004f01270 */
[----:B------:R-:W2:Y:S01]  /*7ac60*/  LDL.LU R175, [R1+0xd10] ;  /* 0x000d100001af7983 */ /* 0x000ea20000300800 */
[----:B------:R-:W-:Y:S02]  /*7ac70*/  IADD3 R169, R168, c[0x0][0x198], RZ ;  /* 0x00006600a8a97a10 */ /* 0x000fe40007ffe0ff */
[----:B------:R-:W-:Y:S01]  /*7ac80*/  ISETP.LT.AND P5, PT, R99, c[0x0][0x178], !P1 ;  /* 0x00005e0063007a0c */ /* 0x000fe20004fa1270 */
[----:B------:R-:W2:Y:S01]  /*7ac90*/  LDL.LU R245, [R1+0x730] ;  /* 0x0007300001f57983 */ /* 0x000ea20000300800 */
[----:B------:R-:W-:Y:S01]  /*7aca0*/  ISETP.LT.AND P1, PT, R174, c[0x0][0x178], !P1 ;  /* 0x00005e00ae007a0c */ /* 0x000fe20004f21270 */
[----:B------:R-:W-:Y:S01]  /*7acb0*/  IMAD.WIDE R164, R169, 0x4, R162 ;  /* 0x00000004a9a47825 */ /* 0x000fe200078e02a2 */
[----:B------:R-:W-:Y:S01]  /*7acc0*/  ISETP.LT.AND P4, PT, R243, c[0x0][0x178], !P2 ;  /* 0x00005e00f3007a0c */ /* 0x000fe20005781270 */
[----:B------:R-:W2:Y:S02]  /*7acd0*/  LDL.LU R244, [R1+0x1a0] ;  /* 0x0001a00001f47983 */ /* 0x000ea40000300800 */
[----:B------:R-:W-:-:S02]  /*7ace0*/  IMAD.WIDE R2, R169, 0x4, R160 ;  /* 0x00000004a9027825 */ /* 0x000fc400078e02a0 */
[----:B------:R1:W-:Y:S01]  /*7acf0*/  @P6 STG.E [R164.64], R172 ;  /* 0x000000aca4006986 */ /* 0x0003e2000c101904 */
[----:B------:R-:W-:-:S03]  /*7ad00*/  ISETP.LT.AND P6, PT, R252, c[0x0][0x178], !P2 ;  /* 0x00005e00fc007a0c */ /* 0x000fc600057c1270 */
[----:B------:R1:W-:Y:S01]  /*7ad10*/  @P0 STG.E [R2.64], R173 ;  /* 0x000000ad02000986 */ /* 0x0003e2000c101904 */
[----:B------:R-:W-:Y:S02]  /*7ad20*/  IADD3 R168, R169, c[0x0][0x198], RZ ;  /* 0x00006600a9a87a10 */ /* 0x000fe40007ffe0ff */
[----:B------:R-:W-:Y:S01]  /*7ad30*/  ISETP.LT.AND P3, PT, R99, c[0x0][0x178], !P2 ;  /* 0x00005e0063007a0c */ /* 0x000fe20005761270 */
[----:B------:R-:W2:Y:S01]  /*7ad40*/  LDL.LU R251, [R1+0x110] ;  /* 0x0001100001fb7983 */ /* 0x000ea20000300800 */
[----:B-1----:R-:W-:-:S04]  /*7ad50*/  IMAD.WIDE R164, R169, 0x4, R4 ;  /* 0x00000004a9a47825 */ /* 0x002fc800078e0204 */
[----:B------:R-:W-:Y:S01]  /*7ad60*/  IMAD.WIDE R2, R169, 0x4, R6 ;  /* 0x00000004a9027825 */ /* 0x000fe200078e0206 */
[----:B------:R-:W-:-:S04]  /*7ad70*/  IADD3 R167, R242, 0x4d, RZ ;  /* 0x0000004df2a77810 */ /* 0x000fc80007ffe0ff */
[----:B------:R1:W-:Y:S01]  /*7ad80*/  @P5 STG.E [R2.64], R239 ;  /* 0x000000ef02005986 */ /* 0x0003e2000c101904 */
[----:B------:R-:W-:-:S03]  /*7ad90*/  IADD3 R166, R242, 0x46, RZ ;  /* 0x00000046f2a67810 */ /* 0x000fc60007ffe0ff */
[----:B------:R1:W-:Y:S01]  /*7ada0*/  @P1 STG.E [R164.64], R247 ;  /* 0x000000f7a4001986 */ /* 0x0003e2000c101904 */
[----:B------:R-:W-:Y:S01]  /*7adb0*/  ISETP.GE.AND P0, PT, R167, c[0x0][0x17c], PT ;  /* 0x00005f00a7007a0c */ /* 0x000fe20003f06270 */
[----:B-1----:R-:W-:-:S04]  /*7adc0*/  IMAD.WIDE R2, R168, 0x4, R162 ;  /* 0x00000004a8027825 */ /* 0x002fc800078e02a2 */
[----:B------:R-:W-:Y:S01]  /*7add0*/  IMAD.WIDE R164, R168, 0x4, R160 ;  /* 0x00000004a8a47825 */ /* 0x000fe200078e02a0 */
[----:B------:R-:W-:Y:S01]  /*7ade0*/  @P4 STG.E [R2.64], R246 ;  /* 0x000000f602004986 */ /* 0x000fe2000c101904 */
[----:B------:R-:W-:Y:S02]  /*7adf0*/  ISETP.GE.AND P5, PT, R166, c[0x0][0x17c], PT ;  /* 0x00005f00a6007a0c */ /* 0x000fe40003fa6270 */
[----:B------:R-:W-:Y:S01]  /*7ae00*/  IMAD.WIDE R166, R168, 0x4, R6 ;  /* 0x00000004a8a67825 */ /* 0x000fe200078e0206 */
[----:B---3--:R1:W-:Y:S04]  /*7ae10*/  @P6 STG.E [R164.64], R249 ;  /* 0x000000f9a4006986 */ /* 0x0083e8000c101904 */
[----:B----4-:R3:W-:Y:S04]  /*7ae20*/  @P3 STG.E [R166.64], R250 ;  /* 0x000000faa6003986 */ /* 0x0107e8000c101904 */
[----:B-1----:R-:W4:Y:S04]  /*7ae30*/  LDL.LU R249, [R1+0xd14] ;  /* 0x000d140001f97983 */ /* 0x002f280000300800 */
[----:B------:R-:W4:Y:S04]  /*7ae40*/  LDL.LU R239, [R1+0x734] ;  /* 0x0007340001ef7983 */ /* 0x000f280000300800 */
[----:B---3--:R-:W3:Y:S01]  /*7ae50*/  LDL.LU R250, [R1+0x1a4] ;  /* 0x0001a40001fa7983 */ /* 0x008ee20000300800 */
[----:B------:R-:W-:Y:S01]  /*7ae60*/  ISETP.LT.AND P2, PT, R174, c[0x0][0x178], !P2 ;  /* 0x00005e00ae007a0c */ /* 0x000fe20005741270 */
[----:B------:R-:W-:-:S12]  /*7ae70*/  IMAD.WIDE R2, R168, 0x4, R4 ;  /* 0x00000004a8027825 */ /* 0x000fd800078e0204 */
[----:B--2---:R1:W-:Y:S04]  /*7ae80*/  @P2 STG.E [R2.64], R248 ;  /* 0x000000f802002986 */ /* 0x0043e8000c101904 */
[----:B-1----:R-:W2:Y:S01]  /*7ae90*/  LDL.LU R248, [R1+0x114] ;  /* 0x0001140001f87983 */ /* 0x002ea20000300800 */
[----:B------:R-:W-:Y:S02]  /*7aea0*/  ISETP.LT.AND P1, PT, R243, c[0x0][0x178], !P5 ;  /* 0x00005e00f3007a0c */ /* 0x000fe40006f21270 */
[----:B------:R-:W-:Y:S01]  /*7aeb0*/  IADD3 R169, R168, c[0x0][0x198], RZ ;  /* 0x00006600a8a97a10 */ /* 0x000fe20007ffe0ff */
[----:B------:R-:W2:Y:S01]  /*7aec0*/  LDL.LU R247, [R1+0xd30] ;  /* 0x000d300001f77983 */ /* 0x000ea20000300800 */
[----:B------:R-:W-:Y:S02]  /*7aed0*/  ISETP.LT.AND P3, PT, R252, c[0x0][0x178], !P5 ;  /* 0x00005e00fc007a0c */ /* 0x000fe40006f61270 */
[----:B------:R-:W-:-:S02]  /*7aee0*/  IADD3 R166, R242, 0x47, RZ ;  /* 0x00000047f2a67810 */ /* 0x000fc40007ffe0ff */
[----:B------:R-:W-:Y:S01]  /*7aef0*/  ISETP.LT.AND P6, PT, R99, c[0x0][0x178], !P5 ;  /* 0x00005e0063007a0c */ /* 0x000fe20006fc1270 */
[C---:B------:R-:W-:Y:S01]  /*7af00*/  IMAD.WIDE R164, R169.reuse, 0x4, R162 ;  /* 0x00000004a9a47825 */ /* 0x040fe200078e02a2 */
[----:B------:R-:W-:Y:S01]  /*7af10*/  ISETP.GE.AND P4, PT, R166, c[0x0][0x17c], PT ;  /* 0x00005f00a6007a0c */ /* 0x000fe20003f86270 */
[----:B------:R-:W2:Y:S01]  /*7af20*/  LDL.LU R246, [R1+0x980] ;  /* 0x0009800001f67983 */ /* 0x000ea20000300800 */
[----:B------:R-:W-:Y:S01]  /*7af30*/  ISETP.LT.AND P5, PT, R174, c[0x0][0x178], !P5 ;  /* 0x00005e00ae007a0c */ /* 0x000fe20006fa1270 */
[----:B------:R-:W-:Y:S02]  /*7af40*/  IMAD.WIDE R2, R169, 0x4, R160 ;  /* 0x00000004a9027825 */ /* 0x000fe400078e02a0 */
[----:B------:R1:W-:Y:S01]  /*7af50*/  @P1 STG.E [R164.64], R175 ;  /* 0x000000afa4001986 */ /* 0x0003e2000c101904 */
[----:B------:R-:W-:Y:S02]  /*7af60*/  ISETP.LT.AND P1, PT, R243, c[0x0][0x178], !P4 ;  /* 0x00005e00f3007a0c */ /* 0x000fe40006721270 */
[----:B------:R-:W-:Y:S01]  /*7af70*/  IADD3 R166, R242, 0x48, RZ ;  /* 0x00000048f2a67810 */ /* 0x000fe20007ffe0ff */
[----:B------:R1:W-:Y:S01]  /*7af80*/  @P3 STG.E [R2.64], R245 ;  /* 0x000000f502003986 */ /* 0x0003e2000c101904 */
[----:B------:R-:W-:-:S02]  /*7af90*/  IADD3 R168, R169, c[0x0][0x198], RZ ;  /* 0x00006600a9a87a10 */ /* 0x000fc40007ffe0ff */
[----:B------:R-:W-:Y:S01]  /*7afa0*/  ISETP.LT.AND P3, PT, R252, c[0x0][0x178], !P4 ;  /* 0x00005e00fc007a0c */ /* 0x000fe20006761270 */
[C---:B-1----:R-:W-:Y:S01]  /*7afb0*/  IMAD.WIDE R164, R169.reuse, 0x4, R6 ;  /* 0x00000004a9a47825 */ /* 0x042fe200078e0206 */
[----:B------:R-:W-:Y:S01]  /*7afc0*/  ISETP.GE.AND P2, PT, R166, c[0x0][0x17c], PT ;  /* 0x00005f00a6007a0c */ /* 0x000fe20003f46270 */
[----:B------:R-:W2:Y:S02]  /*7afd0*/  LDL.LU R245, [R1+0x1e0] ;  /* 0x0001e00001f57983 */ /* 0x000ea40000300800 */
[----:B------:R-:W-:Y:S02]  /*7afe0*/  IMAD.WIDE R166, R169, 0x4, R4 ;  /* 0x00000004a9a67825 */ /* 0x000fe400078e0204 */
[----:B------:R1:W-:Y:S01]  /*7aff0*/  @P6 STG.E [R164.64], R244 ;  /* 0x000000f4a4006986 */ /* 0x0003e2000c101904 */
[----:B------:R-:W-:Y:S01]  /*7b000*/  ISETP.LT.AND P6, PT, R99, c[0x0][0x178], !P4 ;  /* 0x00005e0063007a0c */ /* 0x000fe200067c1270 */
[C---:B------:R-:W-:Y:S02]  /*7b010*/  IMAD.WIDE R2, R168.reuse, 0x4, R162 ;  /* 0x00000004a8027825 */ /* 0x040fe400078e02a2 */
[----:B------:R1:W-:Y:S04]  /*7b020*/  @P5 STG.E [R166.64], R251 ;  /* 0x000000fba6005986 */ /* 0x0003e8000c101904 */
[----:B-1----:R-:W2:Y:S01]  /*7b030*/  LDL.LU R244, [R1+0x140] ;  /* 0x0001400001f47983 */ /* 0x002ea20000300800 */
[----:B------:R-:W-:-:S03]  /*7b040*/  IMAD.WIDE R164, R168, 0x4, R160 ;  /* 0x00000004a8a47825 */ /* 0x000fc600078e02a0 */
[----:B------:R-:W2:Y:S04]  /*7b050*/  LDL.LU R251, [R1+0xd34] ;  /* 0x000d340001fb7983 */ /* 0x000ea80000300800 */
[----:B----4-:R1:W-:Y:S04]  /*7b060*/  @P1 STG.E [R2.64], R249 ;  /* 0x000000f902001986 */ /* 0x0103e8000c101904 */
[----:B------:R-:W-:Y:S04]  /*7b070*/  @P3 STG.E [R164.64], R239 ;  /* 0x000000efa4003986 */ /* 0x000fe8000c101904 */
[----:B-1----:R-:W4:Y:S01]  /*7b080*/  LDL.LU R249, [R1+0x984] ;  /* 0x0009840001f97983 */ /* 0x002f220000300800 */
[----:B------:R-:W-:-:S05]  /*7b090*/  IMAD.WIDE R2, R168, 0x4, R6 ;  /* 0x00000004a8027825 */ /* 0x000fca00078e0206 */
[----:B---3--:R1:W-:Y:S04]  /*7b0a0*/  @P6 STG.E [R2.64], R250 ;  /* 0x000000fa02006986 */ /* 0x0083e8000c101904 */
[----:B-1----:R-:W3:Y:S01]  /*7b0b0*/  LDL.LU R250, [R1+0x1e4] ;  /* 0x0001e40001fa7983 */ /* 0x002ee20000300800 */
[----:B------:R-:W-:Y:S02]  /*7b0c0*/  ISETP.LT.AND P4, PT, R174, c[0x0][0x178], !P4 ;  /* 0x00005e00ae007a0c */ /* 0x000fe40006781270 */
        /* <DEDUP_REMOVED lines=8> */
[----:B------:R-:W-:Y:S02]  /*7b150*/  ISETP.LT.AND P3, PT, R252, c[0x0][0x178], !P2 ;  /* 0x00005e00fc007a0c */ /* 0x000fe40005761270 */
[----:B------:R-:W-:Y:S01]  /*7b160*/  ISETP.LT.AND P4, PT, R99, c[0x0][0x178], !P2 ;  /* 0x00005e0063007a0c */ /* 0x000fe20005781270 */
[C---:B------:R-:W-:Y:S01]  /*7b170*/  IMAD.WIDE R164, R169.reuse, 0x4, R162 ;  /* 0x00000004a9a47825 */ /* 0x040fe200078e02a2 */
        /* <DEDUP_REMOVED lines=16> */
[C---:B------:R-:W-:Y:S02]  /*7b280*/  IMAD.WIDE R2, R168.reuse, 0x4, R160 ;  /* 0x00000004a8027825 */ /* 0x040fe400078e02a0 */
[----:B------:R1:W-:Y:S04]  /*7b290*/  @P5 STG.E [R164.64], R251 ;  /* 0x000000fba4005986 */ /* 0x0003e8000c101904 */
[----:B-1----:R-:W2:Y:S04]  /*7b2a0*/  LDL.LU R251, [R1+0xd24] ;  /* 0x000d240001fb7983 */ /* 0x002ea80000300800 */
[----:B----4-:R1:W-:Y:S02]  /*7b2b0*/  @P6 STG.E [R2.64], R249 ;  /* 0x000000f902006986 */ /* 0x0103e4000c101904 */
[----:B-1----:R-:W-:-:S02]  /*7b2c0*/  IMAD.WIDE R2, R168, 0x4, R6 ;  /* 0x00000004a8027825 */ /* 0x002fc400078e0206 */
[----:B------:R-:W4:Y:S04]  /*7b2d0*/  LDL.LU R249, [R1+0x864] ;  /* 0x0008640001f97983 */ /* 0x000f280000300800 */
[----:B---3--:R1:W-:Y:S04]  /*7b2e0*/  @P2 STG.E [R2.64], R250 ;  /* 0x000000fa02002986 */ /* 0x0083e8000c101904 */
[----:B-1----:R-:W3:Y:S01]  /*7b2f0*/  LDL.LU R3, [R1+0xdb0] ;  /* 0x000db00001037983 */ /* 0x002ee20000300800 */
[----:B------:R-:W-:Y:S01]  /*7b300*/  ISETP.LT.AND P1, PT, R174, c[0x0][0x178], !P1 ;  /* 0x00005e00ae007a0c */ /* 0x000fe20004f21270 */
[----:B------:R-:W-:-:S12]  /*7b310*/  IMAD.WIDE R164, R168, 0x4, R4 ;  /* 0x00000004a8a47825 */ /* 0x000fd800078e0204 */
        /* <DEDUP_REMOVED lines=66> */
[----:B------:R-:W-:-:S03]  /*7b740*/  IMAD.WIDE R166, R2, 0x4, R160 ;  /* 0x0000000402a67825 */ /* 0x000fc600078e02a0 */
[----:B------:R-:W2:Y:S01]  /*7b750*/  LDL.LU R244, [R1+0x830] ;  /* 0x0008300001f47983 */ /* 0x000ea20000300800 */
[----:B------:R-:W-:Y:S01]  /*7b760*/  ISETP.LT.AND P0, PT, R174, c[0x0][0x178], !P0 ;  /* 0x00005e00ae007a0c */ /* 0x000fe20004701270 */
[----:B------:R-:W-:Y:S02]  /*7b770*/  IMAD.WIDE R164, R2, 0x4, R6 ;  /* 0x0000000402a47825 */ /* 0x000fe400078e0206 */
[----:B------:R-:W2:Y:S01]  /*7b780*/  LDL.LU R250, [R1+0xe54] ;  /* 0x000e540001fa7983 */ /* 0x000ea20000300800 */
[----:B------:R-:W-:Y:S02]  /*7b790*/  IADD3 R3, R242, 0x4f, RZ ;  /* 0x0000004ff2037810 */ /* 0x000fe40007ffe0ff */
        /* <DEDUP_REMOVED lines=19> */
[----:B------:R-:W-:Y:S01]  /*7b8d0*/  ISETP.LT.AND P5, PT, R243, c[0x0][0x178], !P1 ;  /* 0x00005e00f3007a0c */ /* 0x000fe20004fa1270 */
[----:B------:R-:W-:Y:S01]  /*7b8e0*/  IMAD.WIDE R2, R170, 0x4, R6 ;  /* 0x00000004aa027825 */ /* 0x000fe200078e0206 */
[----:B------:R-:W-:-:S03]  /*7b8f0*/  ISETP.LT.AND P3, PT, R252, c[0x0][0x178], !P1 ;  /* 0x00005e00fc007a0c */ /* 0x000fc60004f61270 */
[C---:B------:R-:W-:Y:S01]  /*7b900*/  IMAD.WIDE R164, R170.reuse, 0x4, R4 ;  /* 0x00000004aaa47825 */ /* 0x040fe200078e0204 */
[----:B-1----:R-:W-:Y:S01]  /*7b910*/  IADD3 R168, R170, c[0x0][0x198], RZ ;  /* 0x00006600aaa87a10 */ /* 0x002fe20007ffe0ff */
[----:B------:R-:W2:Y:S01]  /*7b920*/  LDL.LU R247, [R1+0xb8] ;  /* 0x0000b80001f77983 */ /* 0x000ea20000300800 */
[----:B------:R-:W-:-:S03]  /*7b930*/  ISETP.LT.AND P0, PT, R99, c[0x0][0x178], !P1 ;  /* 0x00005e0063007a0c */ /* 0x000fc60004f01270 */
[----:B------:R-:W-:Y:S01]  /*7b940*/  IMAD.WIDE R166, R168, 0x4, R162 ;  /* 0x00000004a8a67825 */ /* 0x000fe200078e02a2 */
[----:B------:R-:W2:Y:S04]  /*7b950*/  LDL.LU R246, [R1+0x78] ;  /* 0x0000780001f67983 */ /* 0x000ea80000300800 */
[----:B------:R1:W-:Y:S04]  /*7b960*/  @P6 STG.E [R2.64], R245 ;  /* 0x000000f502006986 */ /* 0x0003e8000c101904 */
[----:B------:R1:W-:Y:S01]  /*7b970*/  @P4 STG.E [R164.64], R244 ;  /* 0x000000f4a4004986 */ /* 0x0003e2000c101904 */
[----:B------:R-:W-:-:S03]  /*7b980*/  ISETP.LT.AND P1, PT, R174, c[0x0][0x178], !P1 ;  /* 0x00005e00ae007a0c */ /* 0x000fc60004f21270 */
[----:B------:R-:W-:Y:S01]  /*7b990*/  @P5 STG.E [R166.64], R250 ;  /* 0x000000faa6005986 */ /* 0x000fe2000c101904 */
[----:B-1----:R-:W-:-:S04]  /*7b9a0*/  IMAD.WIDE R2, R168, 0x4, R6 ;  /* 0x00000004a8027825 */ /* 0x002fc800078e0206 */
[----:B------:R-:W-:-:S05]  /*7b9b0*/  IMAD.WIDE R164, R168, 0x4, R160 ;  /* 0x00000004a8a47825 */ /* 0x000fca00078e02a0 */
[----:B----4-:R1:W-:Y:S04]  /*7b9c0*/  @P3 STG.E [R164.64], R251 ;  /* 0x000000fba4003986 */ /* 0x0103e8000c101904 */
[----:B---3--:R3:W-:Y:S04]  /*7b9d0*/  @P0 STG.E [R2.64], R249 ;  /* 0x000000f902000986 */ /* 0x0087e8000c101904 */
[----:B-1----:R-:W4:Y:S04]  /*7b9e0*/  LDL.LU R251, [R1+0xb7c] ;  /* 0x000b7c0001fb7983 */ /* 0x002f280000300800 */
[----:B---3--:R-:W3:Y:S01]  /*7b9f0*/  LDL.LU R249, [R1+0x5fc] ;  /* 0x0005fc0001f97983 */ /* 0x008ee20000300800 */
[----:B------:R-:W-:-:S03]  /*7ba00*/  IMAD.WIDE R2, R168, 0x4, R4 ;  /* 0x00000004a8027825 */ /* 0x000fc600078e0204 */
[----:B------:R-:W3:Y:S04]  /*7ba10*/  LDL.LU R250, [R1+0xbc] ;  /* 0x0000bc0001fa7983 */ /* 0x000ee80000300800 */
[----:B--2---:R1:W-:Y:S04]  /*7ba20*/  @P1 STG.E [R2.64], R248 ;  /* 0x000000f802001986 */ /* 0x0043e8000c101904 */
[----:B-1----:R-:W2:Y:S01]  /*7ba30*/  LDL.LU R248, [R1+0x7c] ;  /* 0x00007c0001f87983 */ /* 0x002ea20000300800 */
[C---:B------:R-:W-:Y:S02]  /*7ba40*/  IADD3 R169, R242.reuse, 0x50, RZ ;  /* 0x00000050f2a97810 */ /* 0x040fe40007ffe0ff */
[----:B------:R-:W-:Y:S01]  /*7ba50*/  IADD3 R170, R242, 0x51, RZ ;  /* 0x00000051f2aa7810 */ /* 0x000fe20007ffe0ff */
[----:B------:R-:W2:Y:S01]  /*7ba60*/  LDL.LU R175, [R1+0xbb8] ;  /* 0x000bb80001af7983 */ /* 0x000ea20000300800 */
[----:B------:R-:W-:-:S02]  /*7ba70*/  ISETP.GE.AND P6, PT, R169, c[0x0][0x17c], PT ;  /* 0x00005f00a9007a0c */ /* 0x000fc40003fc6270 */
[----:B------:R-:W-:Y:S01]  /*7ba80*/  ISETP.GE.AND P3, PT, R170, c[0x0][0x17c], PT ;  /* 0x00005f00aa007a0c */ /* 0x000fe20003f66270 */
[----:B------:R-:W2:Y:S01]  /*7ba90*/  LDL.LU R245, [R1+0x628] ;  /* 0x0006280001f57983 */ /* 0x000ea20000300800 */
[----:B------:R-:W-:Y:S02]  /*7baa0*/  ISETP.LT.AND P4, PT, R243, c[0x0][0x178], !P6 ;  /* 0x00005e00f3007a0c */ /* 0x000fe40007781270 */
[----:B------:R-:W-:Y:S01]  /*7bab0*/  ISETP.LT.AND P5, PT, R252, c[0x0][0x178], !P6 ;  /* 0x00005e00fc007a0c */ /* 0x000fe200077a1270 */
[----:B------:R-:W2:Y:S01]  /*7bac0*/  LDL.LU R244, [R1+0xf8] ;  /* 0x0000f80001f47983 */ /* 0x000ea20000300800 */
[----:B------:R-:W-:Y:S02]  /*7bad0*/  IADD3 R169, R168, c[0x0][0x198], RZ ;  /* 0x00006600a8a97a10 */ /* 0x000fe40007ffe0ff */
        /* <DEDUP_REMOVED lines=121> */
[----:B------:R-:W-:Y:S01]  /*7c270*/  @P5 STG.E [R166.64], R175 ;  /* 0x000000afa6005986 */ /* 0x000fe2000c101904 */
[----:B------:R-:W-:-:S03]  /*7c280*/  ISETP.LT.AND P2, PT, R174, c[0x0][0x178], !P2 ;  /* 0x00005e00ae007a0c */ /* 0x000fc60005741270 */
[----:B------:R1:W-:Y:S01]  /*7c290*/  @P4 STG.E [R168.64], R247 ;  /* 0x000000f7a8004986 */ /* 0x0003e2000c101904 */
[----:B------:R-:W-:Y:S02]  /*7c2a0*/  ISETP.LT.AND P4, PT, R243, c[0x0][0x178], !P3 ;  /* 0x00005e00f3007a0c */ /* 0x000fe40005f81270 */
[----:B------:R-:W-:Y:S02]  /*7c2b0*/  ISETP.LT.AND P6, PT, R252, c[0x0][0x178], !P3 ;  /* 0x00005e00fc007a0c */ /* 0x000fe40005fc1270 */
[----:B------:R-:W-:Y:S01]  /*7c2c0*/  ISETP.LT.AND P1, PT, R174, c[0x0][0x178], !P3 ;  /* 0x00005e00ae007a0c */ /* 0x000fe20005f21270 */
[----:B------:R-:W-:Y:S01]  /*7c2d0*/  IMAD.WIDE R2, R171, 0x4, R4 ;  /* 0x00000004ab027825 */ /* 0x000fe200078e0204 */
[----:B------:R-:W-:Y:S02]  /*7c2e0*/  ISETP.LT.AND P3, PT, R99, c[0x0][0x178], !P3 ;  /* 0x00005e0063007a0c */ /* 0x000fe40005f61270 */
[----:B-1----:R-:W-:Y:S02]  /*7c2f0*/  IADD3 R169, R171, c[0x0][0x198], RZ ;  /* 0x00006600aba97a10 */ /* 0x002fe40007ffe0ff */
[----:B------:R1:W-:Y:S03]  /*7c300*/  @P2 STG.E [R2.64], R244 ;  /* 0x000000f402002986 */ /* 0x0003e6000c101904 */
[----:B------:R-:W-:-:S04]  /*7c310*/  IMAD.WIDE R164, R169, 0x4, R162 ;  /* 0x00000004a9a47825 */ /* 0x000fc800078e02a2 */
[C---:B------:R-:W-:Y:S01]  /*7c320*/  IMAD.WIDE R166, R169.reuse, 0x4, R160 ;  /* 0x00000004a9a67825 */ /* 0x040fe200078e02a0 */
[----:B-1----:R-:W2:Y:S03]  /*7c330*/  LDL.LU R244, [R1+0x148] ;  /* 0x0001480001f47983 */ /* 0x002ea60000300800 */
[C---:B------:R-:W-:Y:S01]  /*7c340*/  IMAD.WIDE R2, R169.reuse, 0x4, R6 ;  /* 0x00000004a9027825 */ /* 0x040fe200078e0206 */
[----:B----4-:R1:W-:Y:S04]  /*7c350*/  @P4 STG.E [R164.64], R251 ;  /* 0x000000fba4004986 */ /* 0x0103e8000c101904 */
[----:B---3--:R3:W-:Y:S04]  /*7c360*/  @P6 STG.E [R166.64], R249 ;  /* 0x000000f9a6006986 */ /* 0x0087e8000c101904 */
[----:B-1----:R-:W4:Y:S01]  /*7c370*/  LDL.LU R251, [R1+0xd3c] ;  /* 0x000d3c0001fb7983 */ /* 0x002f220000300800 */
[----:B------:R-:W-:-:S03]  /*7c380*/  IMAD.WIDE R164, R169, 0x4, R4 ;  /* 0x00000004a9a47825 */ /* 0x000fc600078e0204 */
[----:B---3--:R-:W3:Y:S04]  /*7c390*/  LDL.LU R249, [R1+0x98c] ;  /* 0x00098c0001f97983 */ /* 0x008ee80000300800 */
        /* <DEDUP_REMOVED lines=174> */
[C---:B------:R-:W-:Y:S01]  /*7ce80*/  IMAD.WIDE R166, R169.reuse, 0x4, R4 ;  /* 0x00000004a9a67825 */ /* 0x040fe200078e0204 */
        /* <DEDUP_REMOVED lines=38> */
[C---:B------:R-:W-:Y:S02]  /*7d0f0*/  IADD3 R170, R169.reuse, c[0x0][0x198], RZ ;  /* 0x00006600a9aa7a10 */ /* 0x040fe40007ffe0ff */
        /* <DEDUP_REMOVED lines=103> */
[----:B------:R-:W-:Y:S01]  /*7d770*/  IADD3 R169, R242, 0x6b, RZ ;  /* 0x0000006bf2a97810 */ /* 0x000fe20007ffe0ff */
[----:B------:R-:W-:Y:S01]  /*7d780*/  IMAD.WIDE R164, R168, 0x4, R160 ;  /* 0x00000004a8a47825 */ /* 0x000fe200078e02a0 */
[----:B------:R-:W-:Y:S01]  /*7d790*/  ISETP.LT.AND P1, PT, R174, c[0x0][0x178], !P1 ;  /* 0x00005e00ae007a0c */ /* 0x000fe20004f21270 */
[----:B----4-:R1:W-:Y:S01]  /*7d7a0*/  @P5 STG.E [R166.64], R173 ;  /* 0x000000ada6005986 */ /* 0x0103e2000c101904 */
[----:B------:R-:W-:Y:S01]  /*7d7b0*/  ISETP.LT.AND P4, PT, R243, c[0x0][0x178], !P6 ;  /* 0x00005e00f3007a0c */ /* 0x000fe20007781270 */
[----:B------:R-:W-:Y:S01]  /*7d7c0*/  IMAD.WIDE R2, R168, 0x4, R6 ;  /* 0x00000004a8027825 */ /* 0x000fe200078e0206 */
[----:B------:R-:W-:Y:S01]  /*7d7d0*/  ISETP.LT.AND P5, PT, R252, c[0x0][0x178], !P6 ;  /* 0x00005e00fc007a0c */ /* 0x000fe200077a1270 */
[----:B------:R-:W4:Y:S01]  /*7d7e0*/  LDL.LU R246, [R1+0x870] ;  /* 0x0008700001f67983 */ /* 0x000f220000300800 */
[----:B------:R-:W-:-:S02]  /*7d7f0*/  ISETP.GE.AND P2, PT, R169, c[0x0][0x17c], PT ;  /* 0x00005f00a9007a0c */ /* 0x000fc40003f46270 */
[----:B------:R-:W-:Y:S01]  /*7d800*/  IADD3 R169, R168, c[0x0][0x198], RZ ;  /* 0x00006600a8a97a10 */ /* 0x000fe20007ffe0ff */
[----:B------:R1:W-:Y:S04]  /*7d810*/  @P3 STG.E [R164.64], R247 ;  /* 0x000000f7a4003986 */ /* 0x0003e8000c101904 */
[C---:B-1----:R-:W-:Y:S01]  /*7d820*/  IMAD.WIDE R166, R169.reuse, 0x4, R160 ;  /* 0x00000004a9a67825 */ /* 0x042fe200078e02a0 */
[----:B------:R1:W-:Y:S03]  /*7d830*/  @P0 STG.E [R2.64], R245 ;  /* 0x000000f502000986 */ /* 0x0003e6000c101904 */
[----:B------:R-:W-:-:S04]  /*7d840*/  IMAD.WIDE R164, R169, 0x4, R162 ;  /* 0x00000004a9a47825 */ /* 0x000fc800078e02a2 */
        /* <DEDUP_REMOVED lines=34> */
[----:B----4-:R4:W-:Y:S04]  /*7da70*/  @P4 STG.E [R164.64], R246 ;  /* 0x000000f6a4004986 */ /* 0x0109e8000c101904 */
        /* <DEDUP_REMOVED lines=224> */
[----:B------:R-:W-:Y:S02]  /*7e880*/  ISETP.LT.AND P3, PT, R99, c[0x0][0x178], !P2 ;  /* 0x00005e0063007a0c */ /* 0x000fe40005761270 */
[----:B------:R-:W-:Y:S01]  /*7e890*/  IADD3 R166, R242, 0x7f, RZ ;  /* 0x0000007ff2a67810 */ /* 0x000fe20007ffe0ff */
[----:B------:R-:W2:Y:S01]  /*7e8a0*/  LDL.LU R251, [R1+0x228] ;  /* 0x0002280001fb7983 */ /* 0x000ea20000300800 */
[----:B-1----:R-:W-:-:S04]  /*7e8b0*/  IMAD.WIDE R164, R169, 0x4, R4 ;  /* 0x00000004a9a47825 */ /* 0x002fc800078e0204 */
[C---:B------:R-:W-:Y:S01]  /*7e8c0*/  IMAD.WIDE R2, R169.reuse, 0x4, R6 ;  /* 0x00000004a9027825 */ /* 0x040fe200078e0206 */
[----:B------:R-:W-:-:S04]  /*7e8d0*/  IADD3 R169, R169, c[0x0][0x198], RZ ;  /* 0x00006600a9a97a10 */ /* 0x000fc80007ffe0ff */
        /* <DEDUP_REMOVED lines=8> */
[C---:B------:R-:W-:Y:S01]  /*7e960*/  IMAD.WIDE R166, R169.reuse, 0x4, R6 ;  /* 0x00000004a9a67825 */ /* 0x040fe200078e0206 */
        /* <DEDUP_REMOVED lines=36> */
[----:B-1----:R-:W2:Y:S04]  /*7ebb0*/  LDL.LU R251, [R1+0xecc] ;  /* 0x000ecc0001fb7983 */ /* 0x002ea80000300800 */
        /* <DEDUP_REMOVED lines=143> */
[----:B------:R1:W-:Y:S04]  /*7f4b0*/  @P6 STG.E [R2.64], R245 ;  /* 0x000000f502006986 */ /* 0x0003e8000c101904 */
[----:B------:R1:W-:Y:S01]  /*7f4c0*/  @P4 STG.E [R164.64], R244 ;  /* 0x000000f4a4004986 */ /* 0x0003e2000c101904 */
[----:B------:R-:W-:-:S03]  /*7f4d0*/  ISETP.LT.AND P1, PT, R174, c[0x0][0x178], !P1 ;  /* 0x00005e00ae007a0c */ /* 0x000fc60004f21270 */
[----:B------:R-:W-:Y:S01]  /*7f4e0*/  @P5 STG.E [R166.64], R250 ;  /* 0x000000faa6005986 */ /* 0x000fe2000c101904 */
[----:B-1----:R-:W-:-:S03]  /*7f4f0*/  IMAD.WIDE R2, R168, 0x4, R6 ;  /* 0x00000004a8027825 */ /* 0x002fc600078e0206 */
[----:B------:R-:W2:Y:S01]  /*7f500*/  LDL.LU R246, [R1+0x210] ;  /* 0x0002100001f67983 */ /* 0x000ea20000300800 */
        /* <DEDUP_REMOVED lines=19> */
[----:B------:R-:W-:Y:S02]  /*7f640*/  IADD3 R170, R242, 0x83, RZ ;  /* 0x00000083f2aa7810 */ /* 0x000fe40007ffe0ff */
[----:B------:R-:W-:Y:S01]  /*7f650*/  ISETP.LT.AND P0, PT, R99, c[0x0][0x178], !P6 ;  /* 0x00005e0063007a0c */ /* 0x000fe20007701270 */
[----:B------:R-:W-:Y:S01]  /*7f660*/  IMAD.WIDE R164, R169, 0x4, R162 ;  /* 0x00000004a9a47825 */ /* 0x000fe200078e02a2 */
[----:B------:R-:W-:-:S03]  /*7f670*/  ISETP.GE.AND P3, PT, R170, c[0x0][0x17c], PT ;  /* 0x00005f00aa007a0c */ /* 0x000fc60003f66270 */
[----:B------:R-:W-:Y:S01]  /*7f680*/  IMAD.WIDE R166, R169, 0x4, R160 ;  /* 0x00000004a9a67825 */ /* 0x000fe200078e02a0 */
[----:B------:R-:W-:Y:S01]  /*7f690*/  @P4 STG.E [R164.64], R173 ;  /* 0x000000ada4004986 */ /* 0x000fe2000c101904 */
[----:B------:R-:W-:-:S03]  /*7f6a0*/  ISETP.LT.AND P6, PT, R174, c[0x0][0x178], !P6 ;  /* 0x00005e00ae007a0c */ /* 0x000fc600077c1270 */
[----:B------:R1:W-:Y:S01]  /*7f6b0*/  @P5 STG.E [R166.64], R239 ;  /* 0x000000efa6005986 */ /* 0x0003e2000c101904 */
[----:B------:R-:W-:Y:S01]  /*7f6c0*/  ISETP.LT.AND P5, PT, R243, c[0x0][0x178], !P3 ;  /* 0x00005e00f3007a0c */ /* 0x000fe20005fa1270 */
[C---:B------:R-:W-:Y:S01]  /*7f6d0*/  IMAD.WIDE R2, R169.reuse, 0x4, R6 ;  /* 0x00000004a9027825 */ /* 0x040fe200078e0206 */
[----:B------:R-:W-:Y:S02]  /*7f6e0*/  IADD3 R168, R169, c[0x0][0x198], RZ ;  /* 0x00006600a9a87a10 */ /* 0x000fe40007ffe0ff */
[----:B------:R-:W-:Y:S02]  /*7f6f0*/  ISETP.LT.AND P1, PT, R252, c[0x0][0x178], !P3 ;  /* 0x00005e00fc007a0c */ /* 0x000fe40005f21270 */
[----:B------:R-:W-:Y:S01]  /*7f700*/  ISETP.LT.AND P4, PT, R99, c[0x0][0x178], !P3 ;  /* 0x00005e0063007a0c */ /* 0x000fe20005f81270 */
[----:B------:R1:W-:Y:S02]  /*7f710*/  @P0 STG.E [R2.64], R247 ;  /* 0x000000f702000986 */ /* 0x0003e4000c101904 */
[----:B-1----:R-:W-:Y:S01]  /*7f720*/  IADD3 R166, R242, 0x87, RZ ;  /* 0x00000087f2a67810 */ /* 0x002fe20007ffe0ff */
[----:B------:R-:W-:-:S03]  /*7f730*/  IMAD.WIDE R164, R169, 0x4, R4 ;  /* 0x00000004a9a47825 */ /* 0x000fc600078e0204 */
[----:B------:R-:W-:Y:S01]  /*7f740*/  ISETP.GE.AND P0, PT, R166, c[0x0][0x17c], PT ;  /* 0x00005f00a6007a0c */ /* 0x000fe20003f06270 */
[----:B------:R-:W-:Y:S01]  /*7f750*/  IMAD.WIDE R166, R168, 0x4, R162 ;  /* 0x00000004a8a67825 */ /* 0x000fe200078e02a2 */
[----:B------:R1:W-:Y:S01]  /*7f760*/  @P6 STG.E [R164.64], R246 ;  /* 0x000000f6a4006986 */ /* 0x0003e2000c101904 */
[----:B------:R-:W-:Y:S02]  /*7f770*/  ISETP.LT.AND P3, PT, R174, c[0x0][0x178], !P3 ;  /* 0x00005e00ae007a0c */ /* 0x000fe40005f61270 */
[----:B------:R-:W-:-:S04]  /*7f780*/  IMAD.WIDE R2, R168, 0x4, R160 ;  /* 0x00000004a8027825 */ /* 0x000fc800078e02a0 */
[C---:B-1----:R-:W-:Y:S01]  /*7f790*/  IMAD.WIDE R164, R168.reuse, 0x4, R6 ;  /* 0x00000004a8a47825 */ /* 0x042fe200078e0206 */
[----:B----4-:R1:W-:Y:S04]  /*7f7a0*/  @P5 STG.E [R166.64], R251 ;  /* 0x000000fba6005986 */ /* 0x0103e8000c101904 */
[----:B---3--:R3:W-:Y:S04]  /*7f7b0*/  @P1 STG.E [R2.64], R249 ;  /* 0x000000f902001986 */ /* 0x0087e8000c101904 */
[----:B-1----:R-:W4:Y:S04]  /*7f7c0*/  LDL.LU R251, [R1+0x240] ;  /* 0x0002400001fb7983 */ /* 0x002f280000300800 */
[----:B---3--:R-:W3:Y:S01]  /*7f7d0*/  LDL.LU R249, [R1+0xe14] ;  /* 0x000e140001f97983 */ /* 0x008ee20000300800 */
[----:B------:R-:W-:-:S03]  /*7f7e0*/  IMAD.WIDE R2, R168, 0x4, R4 ;  /* 0x00000004a8027825 */ /* 0x000fc600078e0204 */
[----:B------:R1:W-:Y:S04]  /*7f7f0*/  @P4 STG.E [R164.64], R250 ;  /* 0x000000faa4004986 */ /* 0x0003e8000c101904 */
[----:B------:R-:W3:Y:S04]  /*7f800*/  LDL.LU R247, [R1+0x744] ;  /* 0x0007440001f77983 */ /* 0x000ee80000300800 */
[----:B-1----:R-:W3:Y:S04]  /*7f810*/  LDL.LU R250, [R1+0x2d4] ;  /* 0x0002d40001fa7983 */ /* 0x002ee80000300800 */
[----:B--2---:R1:W-:Y:S04]  /*7f820*/  @P3 STG.E [R2.64], R248 ;  /* 0x000000f802003986 */ /* 0x0043e8000c101904 */
[----:B-1----:R-:W2:Y:S01]  /*7f830*/  LDL.LU R248, [R1+0x244] ;  /* 0x0002440001f87983 */ /* 0x002ea20000300800 */
[----:B------:R-:W-:-:S02]  /*7f840*/  ISETP.LT.AND P6, PT, R243, c[0x0][0x178], !P2 ;  /* 0x00005e00f3007a0c */ /* 0x000fc400057c1270 */
[----:B------:R-:W-:Y:S01]  /*7f850*/  ISETP.LT.AND P5, PT, R252, c[0x0][0x178], !P2 ;  /* 0x00005e00fc007a0c */ /* 0x000fe200057a1270 */
[----:B------:R-:W2:Y:S01]  /*7f860*/  LDL.LU R239, [R1+0xe40] ;  /* 0x000e400001ef7983 */ /* 0x000ea20000300800 */
[----:B------:R-:W-:Y:S02]  /*7f870*/  IADD3 R169, R168, c[0x0][0x198], RZ ;  /* 0x00006600a8a97a10 */ /* 0x000fe40007ffe0ff */
[----:B------:R-:W-:Y:S01]  /*7f880*/  IADD3 R170, R242, 0x85, RZ ;  /* 0x00000085f2aa7810 */ /* 0x000fe20007ffe0ff */
[----:B------:R-:W2:Y:S01]  /*7f890*/  LDL.LU R246, [R1+0x780] ;  /* 0x0007800001f67983 */ /* 0x000ea20000300800 */
[----:B------:R-:W-:Y:S01]  /*7f8a0*/  ISETP.LT.AND P1, PT, R99, c[0x0][0x178], !P2 ;  /* 0x00005e0063007a0c */ /* 0x000fe20005721270 */
[C---:B------:R-:W-:Y:S01]  /*7f8b0*/  IMAD.WIDE R164, R169.reuse, 0x4, R162 ;  /* 0x00000004a9a47825 */ /* 0x040fe200078e02a2 */
[----:B------:R-:W-:Y:S02]  /*7f8c0*/  ISETP.GE.AND P4, PT, R170, c[0x0][0x17c], PT ;  /* 0x00005f00aa007a0c */ /* 0x000fe40003f86270 */
[----:B------:R-:W-:Y:S01]  /*7f8d0*/  ISETP.LT.AND P2, PT, R174, c[0x0][0x178], !P2 ;  /* 0x00005e00ae007a0c */ /* 0x000fe20005741270 */
[----:B------:R-:W-:Y:S01]  /*7f8e0*/  IMAD.WIDE R166, R169, 0x4, R160 ;  /* 0x00000004a9a67825 */ /* 0x000fe200078e02a0 */
[----:B------:R1:W-:Y:S01]  /*7f8f0*/  @P6 STG.E [R164.64], R175 ;  /* 0x000000afa4006986 */ /* 0x0003e2000c101904 */
[----:B------:R-:W-:-:S02]  /*7f900*/  ISETP.LT.AND P6, PT, R243, c[0x0][0x178], !P4 ;  /* 0x00005e00f3007a0c */ /* 0x000fc400067c1270 */
[----:B------:R-:W-:Y:S01]  /*7f910*/  ISETP.LT.AND P3, PT, R252, c[0x0][0x178], !P4 ;  /* 0x00005e00fc007a0c */ /* 0x000fe20006761270 */
[----:B------:R1:W-:Y:S01]  /*7f920*/  @P5 STG.E [R166.64], R245 ;  /* 0x000000f5a6005986 */ /* 0x0003e2000c101904 */
[----:B------:R-:W-:Y:S01]  /*7f930*/  ISETP.LT.AND P5, PT, R99, c[0x0][0x178], !P4 ;  /* 0x00005e0063007a0c */ /* 0x000fe200067a1270 */
[C---:B------:R-:W-:Y:S01]  /*7f940*/  IMAD.WIDE R2, R169.reuse, 0x4, R4 ;  /* 0x00000004a9027825 */ /* 0x040fe200078e0204 */
[----:B------:R-:W-:-:S03]  /*7f950*/  IADD3 R168, R169, c[0x0][0x198], RZ ;  /* 0x00006600a9a87a10 */ /* 0x000fc60007ffe0ff */
[----:B-1----:R-:W-:Y:S01]  /*7f960*/  IMAD.WIDE R164, R169, 0x4, R6 ;  /* 0x00000004a9a47825 */ /* 0x002fe200078e0206 */
[----:B------:R-:W-:Y:S01]  /*7f970*/  ISETP.LT.AND P4, PT, R174, c[0x0][0x178], !P4 ;  /* 0x00005e00ae007a0c */ /* 0x000fe20006781270 */
[----:B------:R-:W2:Y:S02]  /*7f980*/  LDL.LU R245, [R1+0x320] ;  /* 0x0003200001f57983 */ /* 0x000ea40000300800 */
[C---:B------:R-:W-:Y:S02]  /*7f990*/  IMAD.WIDE R166, R168.reuse, 0x4, R162 ;  /* 0x00000004a8a67825 */ /* 0x040fe400078e02a2 */
[----:B------:R1:W-:Y:S04]  /*7f9a0*/  @P1 STG.E [R164.64], R244 ;  /* 0x000000f4a4001986 */ /* 0x0003e8000c101904 */
[----:B-1----:R-:W2:Y:S01]  /*7f9b0*/  LDL.LU R244, [R1+0x290] ;  /* 0x0002900001f47983 */ /* 0x002ea20000300800 */
[----:B------:R-:W-:-:S03]  /*7f9c0*/  IMAD.WIDE R164, R168, 0x4, R160 ;  /* 0x00000004a8a47825 */ /* 0x000fc600078e02a0 */
        /* <DEDUP_REMOVED lines=11> */
[----:B------:R-:W-:-:S02]  /*7fa80*/  IADD3 R170, R242, 0x86, RZ ;  /* 0x00000086f2aa7810 */ /* 0x000fc40007ffe0ff */
[----:B------:R-:W-:Y:S01]  /*7fa90*/  IADD3 R168, R168, c[0x0][0x198], RZ ;  /* 0x00006600a8a87a10 */ /* 0x000fe20007ffe0ff */
[----:B------:R-:W2:Y:S01]  /*7faa0*/  LDL.LU R173, [R1+0xf10] ;  /* 0x000f100001ad7983 */ /* 0x000ea20000300800 */
[----:B------:R-:W-:-:S03]  /*7fab0*/  ISETP.GE.AND P1, PT, R170, c[0x0][0x17c], PT ;  /* 0x00005f00aa007a0c */ /* 0x000fc60003f26270 */
[----:B------:R-:W-:Y:S01]  /*7fac0*/  IMAD.WIDE R2, R168, 0x4, R162 ;  /* 0x00000004a8027825 */ /* 0x000fe200078e02a2 */
[----:B------:R-:W-:Y:S01]  /*7fad0*/  ISETP.LT.AND P2, PT, R243, c[0x0][0x178], !P1 ;  /* 0x00005e00f3007a0c */ /* 0x000fe20004f41270 */
[----:B------:R-:W2:Y:S01]  /*7fae0*/  LDL.LU R175, [R1+0x8c0] ;  /* 0x0008c00001af7983 */ /* 0x000ea20000300800 */
[----:B------:R-:W-:Y:S02]  /*7faf0*/  ISETP.LT.AND P3, PT, R252, c[0x0][0x178], !P1 ;  /* 0x00005e00fc007a0c */ /* 0x000fe40004f61270 */
[----:B------:R-:W-:Y:S01]  /*7fb00*/  ISETP.LT.AND P4, PT, R99, c[0x0][0x178], !P1 ;  /* 0x00005e0063007a0c */ /* 0x000fe20004f81270 */
[----:B------:R-:W-:Y:S01]  /*7fb10*/  IMAD.WIDE R164, R168, 0x4, R160 ;  /* 0x00000004a8a47825 */ /* 0x000fe200078e02a0 */
[----:B------:R-:W-:Y:S01]  /*7fb20*/  ISETP.LT.AND P1, PT, R174, c[0x0][0x178], !P1 ;  /* 0x00005e00ae007a0c */ /* 0x000fe20004f21270 */
[----:B------:R-:W2:Y:S01]  /*7fb30*/  LDL.LU R247, [R1+0x380] ;  /* 0x0003800001f77983 */ /* 0x000ea20000300800 */
[----:B------:R-:W-:Y:S02]  /*7fb40*/  ISETP.LT.AND P6, PT, R243, c[0x0][0x178], !P0 ;  /* 0x00005e00f3007a0c */ /* 0x000fe400047c1270 */
[----:B------:R-:W-:-:S03]  /*7fb50*/  ISETP.LT.AND P5, PT, R252, c[0x0][0x178], !P0 ;  /* 0x00005e00fc007a0c */ /* 0x000fc600047a1270 */
        /* <DEDUP_REMOVED lines=47> */
[----:B------:R-:W-:-:S05]  /*7fe50*/  IADD3 R169, R171, c[0x0][0x198], RZ ;  /* 0x00006600aba97a10 */ /* 0x000fca0007ffe0ff */
[C---:B------:R-:W-:Y:S01]  /*7fe60*/  IMAD.WIDE R2, R169.reuse, 0x4, R162 ;  /* 0x00000004a9027825 */ /* 0x040fe200078e02a2 */
[----:B------:R1:W-:Y:S03]  /*7fe70*/  @P2 STG.E [R166.64], R244 ;  /* 0x000000f4a6002986 */ /* 0x0003e6000c101904 */
        /* <DEDUP_REMOVED lines=425> */
[----:B------:R-:W-:Y:S01]  /*81910*/  ISETP.LT.AND P6, PT, R243, c[0x0][0x178], !P0 ;  /* 0x00005e00f3007a0c */ /* 0x000fe200047c1270 */
[----:B------:R-:W-:Y:S01]  /*81920*/  IMAD.WIDE R2, R168, 0x4, R6 ;  /* 0x00000004a8027825 */ /* 0x000fe200078e0206 */
[----:B------:R-:W-:-:S02]  /*81930*/  ISETP.LT.AND P5, PT, R252, c[0x0][0x178], !P0 ;  /* 0x00005e00fc007a0c */ /* 0x000fc400047a1270 */
[----:B------:R-:W-:Y:S01]  /*81940*/  IADD3 R166, R242, 0xa1, RZ ;  /* 0x000000a1f2a67810 */ /* 0x000fe20007ffe0ff */
[C---:B------:R-:W-:Y:S01]  /*81950*/  IMAD.WIDE R164, R168.reuse, 0x4, R4 ;  /* 0x00000004a8a47825 */ /* 0x040fe200078e0204 */
[----:B------:R-:W-:Y:S02]  /*81960*/  IADD3 R170, R168, c[0x0][0x198], RZ ;  /* 0x00006600a8aa7a10 */ /* 0x000fe40007ffe0ff */
[----:B------:R-:W-:Y:S01]  /*81970*/  ISETP.LT.AND P3, PT, R99, c[0x0][0x178], !P0 ;  /* 0x00005e0063007a0c */ /* 0x000fe20004761270 */
[----:B------:R1:W-:Y:S01]  /*81980*/  @P4 STG.E [R2.64], R246 ;  /* 0x000000f602004986 */ /* 0x0003e2000c101904 */
[----:B------:R-:W-:Y:S01]  /*81990*/  ISETP.GE.AND P2, PT, R166, c[0x0][0x17c], PT ;  /* 0x00005f00a6007a0c */ /* 0x000fe20003f46270 */
[----:B------:R-:W-:Y:S02]  /*819a0*/  IMAD.WIDE R166, R170, 0x4, R162 ;  /* 0x00000004aaa67825 */ /* 0x000fe400078e02a2 */
[----:B---3--:R3:W-:Y:S01]  /*819b0*/  @P1 STG.E [R164.64], R250 ;  /* 0x000000faa4001986 */ /* 0x0087e2000c101904 */
[----:B------:R-:W-:Y:S01]  /*819c0*/  ISETP.LT.AND P1, PT, R174, c[0x0][0x178], !P0 ;  /* 0x00005e00ae007a0c */ /* 0x000fe20004721270 */
[----:B------:R-:W-:-:S02]  /*819d0*/  IMAD.WIDE R168, R170, 0x4, R160 ;  /* 0x00000004aaa87825 */ /* 0x000fc400078e02a0 */
[----:B------:R3:W-:Y:S01]  /*819e0*/  @P6 STG.E [R166.64], R175 ;  /* 0x000000afa6006986 */ /* 0x0007e2000c101904 */
[----:B------:R-:W-:Y:S01]  /*819f0*/  ISETP.LT.AND P6, PT, R243, c[0x0][0x178], !P2 ;  /* 0x00005e00f3007a0c */ /* 0x000fe200057c1270 */
[----:B-1----:R-:W-:Y:S02]  /*81a00*/  IMAD.WIDE R2, R170, 0x4, R6 ;  /* 0x00000004aa027825 */ /* 0x002fe400078e0206 */
[----:B------:R-:W-:Y:S04]  /*81a10*/  @P5 STG.E [R168.64], R239 ;  /* 0x000000efa8005986 */ /* 0x000fe8000c101904 */
[----:B---3--:R-:W3:Y:S01]  /*81a20*/  LDL.LU R250, [R1+0x234] ;  /* 0x0002340001fa7983 */ /* 0x008ee20000300800 */
[----:B------:R-:W-:-:S03]  /*81a30*/  ISETP.LT.AND P5, PT, R252, c[0x0][0x178], !P2 ;  /* 0x00005e00fc007a0c */ /* 0x000fc600057a1270 */
[----:B------:R-:W3:Y:S01]  /*81a40*/  LDL.LU R247, [R1+0xd70] ;  /* 0x000d700001f77983 */ /* 0x000ee20000300800 */
[----:B------:R-:W-:-:S03]  /*81a50*/  IADD3 R164, R242, 0xa3, RZ ;  /* 0x000000a3f2a47810 */ /* 0x000fc60007ffe0ff */
[----:B------:R-:W3:Y:S01]  /*81a60*/  LDL.LU R246, [R1+0x690] ;  /* 0x0006900001f67983 */ /* 0x000ee20000300800 */
[----:B------:R-:W-:-:S03]  /*81a70*/  IADD3 R171, R170, c[0x0][0x198], RZ ;  /* 0x00006600aaab7a10 */ /* 0x000fc60007ffe0ff */
[----:B------:R1:W-:Y:S01]  /*81a80*/  @P3 STG.E [R2.64], R245 ;  /* 0x000000f502003986 */ /* 0x0003e2000c101904 */
[----:B------:R-:W-:Y:S02]  /*81a90*/  IADD3 R166, R242, 0xa2, RZ ;  /* 0x000000a2f2a67810 */ /* 0x000fe40007ffe0ff */
[----:B------:R-:W-:Y:S01]  /*81aa0*/  ISETP.GE.AND P0, PT, R164, c[0x0][0x17c], PT ;  /* 0x00005f00a4007a0c */ /* 0x000fe20003f06270 */
[----:B------:R-:W-:Y:S01]  /*81ab0*/  IMAD.WIDE R164, R171, 0x4, R162 ;  /* 0x00000004aba47825 */ /* 0x000fe200078e02a2 */
[----:B------:R-:W-:-:S03]  /*81ac0*/  ISETP.GE.AND P3, PT, R166, c[0x0][0x17c], PT ;  /* 0x00005f00a6007a0c */ /* 0x000fc60003f66270 */
[----:B-1----:R-:W-:Y:S01]  /*81ad0*/  IMAD.WIDE R2, R170, 0x4, R4 ;  /* 0x00000004aa027825 */ /* 0x002fe200078e0204 */
[----:B------:R-:W3:Y:S03]  /*81ae0*/  LDL.LU R245, [R1+0x350] ;  /* 0x0003500001f57983 */ /* 0x000ee60000300800 */
[----:B------:R-:W-:Y:S01]  /*81af0*/  IMAD.WIDE R166, R171, 0x4, R160 ;  /* 0x00000004aba67825 */ /* 0x000fe200078e02a0 */
        /* <DEDUP_REMOVED lines=20> */
[----:B---3--:R1:W-:Y:S01]  /*81c40*/  @P2 STG.E [R166.64], R250 ;  /* 0x000000faa6002986 */ /* 0x0083e2000c101904 */
[----:B------:R-:W-:-:S03]  /*81c50*/  ISETP.LT.AND P5, PT, R243, c[0x0][0x178], !P0 ;  /* 0x00005e00f3007a0c */ /* 0x000fc600047a1270 */
[----:B------:R3:W-:Y:S01]  /*81c60*/  @P4 STG.E [R2.64], R247 ;  /* 0x000000f702004986 */ /* 0x0007e2000c101904 */
[----:B------:R-:W-:-:S03]  /*81c70*/  ISETP.GE.AND P2, PT, R168, c[0x0][0x17c], PT ;  /* 0x00005f00a8007a0c */ /* 0x000fc60003f46270 */
[----:B------:R3:W-:Y:S04]  /*81c80*/  @P6 STG.E [R164.64], R246 ;  /* 0x000000f6a4006986 */ /* 0x0007e8000c101904 */
[----:B-1----:R-:W2:Y:S01]  /*81c90*/  LDL.LU R250, [R1+0x2a4] ;  /* 0x0002a40001fa7983 */ /* 0x002ea20000300800 */
[----:B------:R-:W-:-:S03]  /*81ca0*/  ISETP.LT.AND P6, PT, R252, c[0x0][0x178], !P0 ;  /* 0x00005e00fc007a0c */ /* 0x000fc600047c1270 */
[----:B------:R-:W2:Y:S01]  /*81cb0*/  LDL.LU R171, [R1+0xea0] ;  /* 0x000ea00001ab7983 */ /* 0x000ea20000300800 */
[----:B---3--:R-:W-:-:S03]  /*81cc0*/  IMAD.WIDE R2, R169, 0x4, R6 ;  /* 0x00000004a9027825 */ /* 0x008fc600078e0206 */
[----:B------:R-:W3:Y:S01]  /*81cd0*/  LDL.LU R172, [R1+0x760] ;  /* 0x0007600001ac7983 */ /* 0x000ee20000300800 */
[C---:B------:R-:W-:Y:S01]  /*81ce0*/  IADD3 R168, R169.reuse, c[0x0][0x198], RZ ;  /* 0x00006600a9a87a10 */ /* 0x040fe20007ffe0ff */
[----:B------:R-:W-:Y:S02]  /*81cf0*/  IMAD.WIDE R164, R169, 0x4, R4 ;  /* 0x00000004a9a47825 */ /* 0x000fe400078e0204 */
[----:B------:R-:W3:Y:S02]  /*81d00*/  LDL.LU R173, [R1+0x370] ;  /* 0x0003700001ad7983 */ /* 0x000ee40000300800 */
[C---:B------:R-:W-:Y:S02]  /*81d10*/  IMAD.WIDE R166, R168.reuse, 0x4, R162 ;  /* 0x00000004a8a67825 */ /* 0x040fe400078e02a2 */
        /* <DEDUP_REMOVED lines=27> */
[----:B------:R1:W-:Y:S01]  /*81ed0*/  @P1 STG.E [R2.64], R250 ;  /* 0x000000fa02001986 */ /* 0x0003e2000c101904 */
[----:B------:R-:W-:-:S03]  /*81ee0*/  ISETP.LT.AND P2, PT, R174, c[0x0][0x178], !P2 ;  /* 0x00005e00ae007a0c */ /* 0x000fc60005741270 */
[----:B------:R3:W-:Y:S01]  /*81ef0*/  @P3 STG.E [R164.64], R171 ;  /* 0x000000aba4003986 */ /* 0x0007e2000c101904 */
[----:B------:R-:W-:-:S03]  /*81f00*/  ISETP.LT.AND P3, PT, R252, c[0x0][0x178], !P4 ;  /* 0x00005e00fc007a0c */ /* 0x000fc60006761270 */
[----:B---3--:R3:W-:Y:S01]  /*81f10*/  @P5 STG.E [R166.64], R172 ;  /* 0x000000aca6005986 */ /* 0x0087e2000c101904 */
[----:B------:R-:W-:Y:S02]  /*81f20*/  ISETP.LT.AND P5, PT, R243, c[0x0][0x178], !P4 ;  /* 0x00005e00f3007a0c */ /* 0x000fe400067a1270 */
[----:B------:R-:W-:Y:S01]  /*81f30*/  ISETP.LT.AND P1, PT, R99, c[0x0][0x178], !P4 ;  /* 0x00005e0063007a0c */ /* 0x000fe20006721270 */
[----:B------:R-:W2:Y:S01]  /*81f40*/  LDL.LU R245, [R1+0x3d0] ;  /* 0x0003d00001f57983 */ /* 0x000ea20000300800 */
[C---:B-1----:R-:W-:Y:S01]  /*81f50*/  IMAD.WIDE R2, R169.reuse, 0x4, R6 ;  /* 0x00000004a9027825 */ /* 0x042fe200078e0206 */
[C---:B------:R-:W-:Y:S02]  /*81f60*/  IADD3 R170, R169.reuse, c[0x0][0x198], RZ ;  /* 0x00006600a9aa7a10 */ /* 0x040fe40007ffe0ff */
[----:B------:R-:W-:Y:S01]  /*81f70*/  IADD3 R164, R242, 0xa6, RZ ;  /* 0x000000a6f2a47810 */ /* 0x000fe20007ffe0ff */
[----:B------:R-:W-:Y:S01]  /*81f80*/  IMAD.WIDE R168, R169, 0x4, R4 ;  /* 0x00000004a9a87825 */ /* 0x000fe200078e0204 */
[----:B------:R1:W-:Y:S02]  /*81f90*/  @P6 STG.E [R2.64], R173 ;  /* 0x000000ad02006986 */ /* 0x0003e4000c101904 */
[----:B------:R-:W-:Y:S01]  /*81fa0*/  ISETP.GE.AND P6, PT, R164, c[0x0][0x17c], PT ;  /* 0x00005f00a4007a0c */ /* 0x000fe20003fc6270 */
[C---:B------:R-:W-:Y:S01]  /*81fb0*/  IMAD.WIDE R164, R170.reuse, 0x4, R160 ;  /* 0x00000004aaa47825 */ /* 0x040fe200078e02a0 */
[----:B------:R-:W2:Y:S03]  /*81fc0*/  LDL.LU R244, [R1+0x340] ;  /* 0x0003400001f47983 */ /* 0x000ea60000300800 */
[C---:B---3--:R-:W-:Y:S01]  /*81fd0*/  IMAD.WIDE R166, R170.reuse, 0x4, R6 ;  /* 0x00000004aaa67825 */ /* 0x048fe200078e0206 */
[----:B------:R-:W3:Y:S03]  /*81fe0*/  LDL.LU R250, [R1+0x1014] ;  /* 0x0010140001fa7983 */ /* 0x000ee60000300800 */
[----:B-1----:R-:W-:Y:S01]  /*81ff0*/  IMAD.WIDE R2, R170, 0x4, R162 ;  /* 0x00000004aa027825 */ /* 0x002fe200078e02a2 */
[----:B------:R-:W-:Y:S04]  /*82000*/  @P2 STG.E [R168.64], R175 ;  /* 0x000000afa8002986 */ /* 0x000fe8000c101904 */
[----:B------:R-:W-:Y:S04]  /*82010*/  @P5 STG.E [R2.64], R239 ;  /* 0x000000ef02005986 */ /* 0x000fe8000c101904 */
[----:B----4-:R1:W-:Y:S04]  /*82020*/  @P3 STG.E [R164.64], R251 ;  /* 0x000000fba4003986 */ /* 0x0103e8000c101904 */
[----:B-1----:R-:W4:Y:S04]  /*82030*/  LDL.LU R251, [R1+0x7b4] ;  /* 0x0007b40001fb7983 */ /* 0x002f280000300800 */
        /* <DEDUP_REMOVED lines=28> */
[C---:B---3--:R-:W-:Y:S02]  /*82200*/  IMAD.WIDE R2, R168.reuse, 0x4, R162 ;  /* 0x00000004a8027825 */ /* 0x048fe400078e02a2 */
[----:B------:R-:W-:Y:S02]  /*82210*/  @P6 STG.E [R166.64], R244 ;  /* 0x000000f4a6006986 */ /* 0x000fe4000c101904 */
[----:B------:R-:W-:-:S02]  /*82220*/  IMAD.WIDE R164, R168, 0x4, R160 ;  /* 0x00000004a8a47825 */ /* 0x000fc400078e02a0 */
[----:B------:R1:W-:Y:S04]  /*82230*/  @P5 STG.E [R2.64], R250 ;  /* 0x000000fa02005986 */ /* 0x0003e8000c101904 */
[----:B------:R-:W3:Y:S01]  /*82240*/  LDL.LU R246, [R1+0x1044] ;  /* 0x0010440001f67983 */ /* 0x000ee20000300800 */
[----:B-1----:R-:W-:-:S03]  /*82250*/  IMAD.WIDE R2, R168, 0x4, R6 ;  /* 0x00000004a8027825 */ /* 0x002fc600078e0206 */
[----:B----4-:R-:W-:Y:S04]  /*82260*/  @P3 STG.E [R164.64], R251 ;  /* 0x000000fba4003986 */ /* 0x010fe8000c101904 */
[----:B------:R1:W-:Y:S04]  /*82270*/  @P4 STG.E [R2.64], R249 ;  /* 0x000000f902004986 */ /* 0x0003e8000c101904 */
[----:B-1----:R-:W4:Y:S04]  /*82280*/  LDL.LU R249, [R1+0x8e4] ;  /* 0x0008e40001f97983 */ /* 0x002f280000300800 */
        /* <DEDUP_REMOVED lines=25> */
[----:B---3--:R-:W-:Y:S01]  /*82420*/  IMAD.WIDE R2, R169, 0x4, R6 ;  /* 0x00000004a9027825 */ /* 0x008fe200078e0206 */
[----:B------:R-:W-:-:S04]  /*82430*/  IADD3 R166, R242, 0xb1, RZ ;  /* 0x000000b1f2a67810 */ /* 0x000fc80007ffe0ff */
[----:B------:R1:W-:Y:S01]  /*82440*/  @P5 STG.E [R2.64], R239 ;  /* 0x000000ef02005986 */ /* 0x0003e2000c101904 */
[----:B------:R-:W-:-:S03]  /*82450*/  IADD3 R167, R242, 0xaa, RZ ;  /* 0x000000aaf2a77810 */ /* 0x000fc60007ffe0ff */
[----:B------:R3:W-:Y:S01]  /*82460*/  @P1 STG.E [R164.64], R247 ;  /* 0x000000f7a4001986 */ /* 0x0007e2000c101904 */
[----:B------:R-:W-:Y:S01]  /*82470*/  ISETP.GE.AND P0, PT, R166, c[0x0][0x17c], PT ;  /* 0x00005f00a6007a0c */ /* 0x000fe20003f06270 */
[----:B-1----:R-:W-:-:S04]  /*82480*/  IMAD.WIDE R2, R168, 0x4, R162 ;  /* 0x00000004a8027825 */ /* 0x002fc800078e02a2 */
[C---:B---3--:R-:W-:Y:S01]  /*82490*/  IMAD.WIDE R164, R168.reuse, 0x4, R160 ;  /* 0x00000004a8a47825 */ /* 0x048fe200078e02a0 */
[----:B------:R-:W-:Y:S01]  /*824a0*/  @P4 STG.E [R2.64], R246 ;  /* 0x000000f602004986 */ /* 0x000fe2000c101904 */
[----:B------:R-:W-:Y:S02]  /*824b0*/  ISETP.GE.AND P5, PT, R167, c[0x0][0x17c], PT ;  /* 0x00005f00a7007a0c */ /* 0x000fe40003fa6270 */
[----:B------:R-:W-:Y:S01]  /*824c0*/  IMAD.WIDE R166, R168, 0x4, R6 ;  /* 0x00000004a8a67825 */ /* 0x000fe200078e0206 */
[----:B------:R-:W-:Y:S01]  /*824d0*/  ISETP.LT.AND P2, PT, R174, c[0x0][0x178], !P2 ;  /* 0x00005e00ae007a0c */ /* 0x000fe20005741270 */
[----:B----4-:R1:W-:Y:S04]  /*824e0*/  @P6 STG.E [R164.64], R249 ;  /* 0x000000f9a4006986 */ /* 0x0103e8000c101904 */
[----:B------:R3:W-:Y:S04]  /*824f0*/  @P3 STG.E [R166.64], R250 ;  /* 0x000000faa6003986 */ /* 0x0007e8000c101904 */
        /* <DEDUP_REMOVED lines=33> */
[----:B------:R-:W2:Y:S01]  /*82710*/  LDL.LU R251, [R1+0x10a4] ;  /* 0x0010a40001fb7983 */ /* 0x000ea20000300800 */
[----:B------:R-:W-:Y:S02]  /*82720*/  ISETP.LT.AND P4, PT, R174, c[0x0][0x178], !P4 ;  /* 0x00005e00ae007a0c */ /* 0x000fe40006781270 */
[----:B------:R-:W-:Y:S01]  /*82730*/  IADD3 R166, R242, 0xad, RZ ;  /* 0x000000adf2a67810 */ /* 0x000fe20007ffe0ff */
[----:B----4-:R1:W-:Y:S04]  /*82740*/  @P1 STG.E [R2.64], R249 ;  /* 0x000000f902001986 */ /* 0x0103e8000c101904 */
[----:B------:R-:W-:Y:S04]  /*82750*/  @P3 STG.E [R164.64], R239 ;  /* 0x000000efa4003986 */ /* 0x000fe8000c101904 */
[----:B-1----:R-:W4:Y:S01]  /*82760*/  LDL.LU R249, [R1+0x1064] ;  /* 0x0010640001f97983 */ /* 0x002f220000300800 */
[----:B------:R-:W-:-:S05]  /*82770*/  IMAD.WIDE R2, R168, 0x4, R6 ;  /* 0x00000004a8027825 */ /* 0x000fca00078e0206 */
[----:B---3--:R1:W-:Y:S04]  /*82780*/  @P6 STG.E [R2.64], R250 ;  /* 0x000000fa02006986 */ /* 0x0083e8000c101904 */
[----:B-1----:R-:W3:Y:S01]  /*82790*/  LDL.LU R250, [R1+0xa24] ;  /* 0x000a240001fa7983 */ /* 0x002ee20000300800 */
        /* <DEDUP_REMOVED lines=160> */
[----:B------:R-:W-:Y:S02]  /*831a0*/  IADD3 R170, R242, 0xb5, RZ ;  /* 0x000000b5f2aa7810 */ /* 0x000fe40007ffe0ff */
[----:B------:R-:W-:Y:S01]  /*831b0*/  ISETP.LT.AND P0, PT, R99, c[0x0][0x178], !P6 ;  /* 0x00005e0063007a0c */ /* 0x000fe20007701270 */
[----:B------:R-:W-:Y:S01]  /*831c0*/  IMAD.WIDE R164, R169, 0x4, R162 ;  /* 0x00000004a9a47825 */ /* 0x000fe200078e02a2 */
[----:B------:R-:W-:-:S03]  /*831d0*/  ISETP.GE.AND P3, PT, R170, c[0x0][0x17c], PT ;  /* 0x00005f00aa007a0c */ /* 0x000fc60003f66270 */
        /* <DEDUP_REMOVED lines=35> */
[----:B------:R-:W-:Y:S01]  /*83410*/  IMAD.WIDE R164, R168, 0x4, R162 ;  /* 0x00000004a8a47825 */ /* 0x000fe200078e02a2 */
[----:B------:R-:W-:Y:S02]  /*83420*/  ISETP.GE.AND P4, PT, R170, c[0x0][0x17c], PT ;  /* 0x00005f00aa007a0c */ /* 0x000fe40003f86270 */
[----:B------:R-:W-:Y:S01]  /*83430*/  ISETP.LT.AND P2, PT, R174, c[0x0][0x178], !P2 ;  /* 0x00005e00ae007a0c */ /* 0x000fe20005741270 */
[----:B------:R-:W-:Y:S01]  /*83440*/  IMAD.WIDE R166, R168, 0x4, R160 ;  /* 0x00000004a8a67825 */ /* 0x000fe200078e02a0 */
[----:B------:R1:W-:Y:S01]  /*83450*/  @P6 STG.E [R164.64], R175 ;  /* 0x000000afa4006986 */ /* 0x0003e2000c101904 */
[----:B------:R-:W-:-:S02]  /*83460*/  ISETP.LT.AND P6, PT, R243, c[0x0][0x178], !P4 ;  /* 0x00005e00f3007a0c */ /* 0x000fc400067c1270 */
[----:B------:R-:W-:Y:S01]  /*83470*/  ISETP.LT.AND P3, PT, R252, c[0x0][0x178], !P4 ;  /* 0x00005e00fc007a0c */ /* 0x000fe20006761270 */
[----:B------:R1:W-:Y:S01]  /*83480*/  @P5 STG.E [R166.64], R245 ;  /* 0x000000f5a6005986 */ /* 0x0003e2000c101904 */
[C---:B------:R-:W-:Y:S01]  /*83490*/  IMAD.WIDE R2, R168.reuse, 0x4, R6 ;  /* 0x00000004a8027825 */ /* 0x040fe200078e0206 */
[----:B------:R-:W-:Y:S02]  /*834a0*/  ISETP.LT.AND P5, PT, R99, c[0x0][0x178], !P4 ;  /* 0x00005e0063007a0c */ /* 0x000fe400067a1270 */
[C---:B------:R-:W-:Y:S01]  /*834b0*/  IADD3 R169, R168.reuse, c[0x0][0x198], RZ ;  /* 0x00006600a8a97a10 */ /* 0x040fe20007ffe0ff */
[----:B-1----:R-:W-:Y:S01]  /*834c0*/  IMAD.WIDE R164, R168, 0x4, R4 ;  /* 0x00000004a8a47825 */ /* 0x002fe200078e0204 */
[----:B------:R1:W-:Y:S01]  /*834d0*/  @P1 STG.E [R2.64], R244 ;  /* 0x000000f402001986 */ /* 0x0003e2000c101904 */
[----:B------:R-:W-:-:S03]  /*834e0*/  IADD3 R166, R242, 0xb8, RZ ;  /* 0x000000b8f2a67810 */ /* 0x000fc60007ffe0ff */
[----:B------:R-:W2:Y:S01]  /*834f0*/  LDL.LU R245, [R1+0x498] ;  /* 0x0004980001f57983 */ /* 0x000ea20000300800 */
[----:B------:R-:W-:Y:S02]  /*83500*/  ISETP.LT.AND P4, PT, R174, c[0x0][0x178], !P4 ;  /* 0x00005e00ae007a0c */ /* 0x000fe40006781270 */
[----:B------:R-:W-:Y:S01]  /*83510*/  ISETP.GE.AND P1, PT, R166, c[0x0][0x17c], PT ;  /* 0x00005f00a6007a0c */ /* 0x000fe20003f26270 */
[----:B------:R-:W-:-:S04]  /*83520*/  IMAD.WIDE R166, R169, 0x4, R160 ;  /* 0x00000004a9a67825 */ /* 0x000fc800078e02a0 */
[C---:B-1----:R-:W-:Y:S01]  /*83530*/  IMAD.WIDE R2, R169.reuse, 0x4, R162 ;  /* 0x00000004a9027825 */ /* 0x042fe200078e02a2 */
[----:B------:R-:W2:Y:S04]  /*83540*/  LDL.LU R244, [R1+0x398] ;  /* 0x0003980001f47983 */ /* 0x000ea80000300800 */
        /* <DEDUP_REMOVED lines=194> */
[----:B----4-:R1:W-:Y:S04]  /*84170*/  @P5 STG.E [R164.64], R249 ;  /* 0x000000f9a4005986 */ /* 0x0103e8000c101904 */
[----:B------:R-:W4:Y:S04]  /*84180*/  LDL.LU R246, [R1+0x6b4] ;  /* 0x0006b40001f67983 */ /* 0x000f280000300800 */
        /* <DEDUP_REMOVED lines=37> */
[----:B----4-:R-:W-:Y:S01]  /*843e0*/  @P3 STG.E [R2.64], R246 ;  /* 0x000000f602003986 */ /* 0x010fe2000c101904 */
[----:B-1----:R-:W-:-:S03]  /*843f0*/  IMAD.WIDE R164, R170, 0x4, R6 ;  /* 0x00000004aaa47825 */ /* 0x002fc600078e0206 */
[----:B------:R-:W3:Y:S04]  /*84400*/  LDL.LU R251, [R1+0x10b4] ;  /* 0x0010b40001fb7983 */ /* 0x000ee80000300800 */
[----:B------:R-:W-:Y:S04]  /*84410*/  @P6 STG.E [R164.64], R249 ;  /* 0x000000f9a4006986 */ /* 0x000fe8000c101904 */
        /* <DEDUP_REMOVED lines=2625> */
[----:B------:R-:W-:Y:S02]  /*8e830*/  ISETP.GE.AND P1, PT, R170, c[0x0][0x17c], PT ;  /* 0x00005f00aa007a0c */ /* 0x000fe40003f26270 */
[C---:B------:R-:W-:Y:S01]  /*8e840*/  ISETP.LT.AND P6, PT, R243.reuse, c[0x0][0x178], !P0 ;  /* 0x00005e00f3007a0c */ /* 0x040fe200047c1270 */
[----:B------:R-:W2:Y:S01]  /*8e850*/  LDL.LU R239, [R1+0x16c8] ;  /* 0x0016c80001ef7983 */ /* 0x000ea20000300800 */
[----:B------:R-:W-:Y:S02]  /*8e860*/  ISETP.LT.AND P2, PT, R243, c[0x0][0x178], !P1 ;  /* 0x00005e00f3007a0c */ /* 0x000fe40004f41270 */
[----:B------:R-:W-:Y:S01]  /*8e870*/  ISETP.LT.AND P3, PT, R252, c[0x0][0x178], !P1 ;  /* 0x00005e00fc007a0c */ /* 0x000fe20004f61270 */
[----:B------:R-:W-:Y:S01]  /*8e880*/  IMAD.WIDE R2, R168, 0x4, R162 ;  /* 0x00000004a8027825 */ /* 0x000fe200078e02a2 */
[----:B------:R-:W-:Y:S01]  /*8e890*/  ISETP.LT.AND P4, PT, R99, c[0x0][0x178], !P1 ;  /* 0x00005e0063007a0c */ /* 0x000fe20004f81270 */
[----:B------:R-:W2:Y:S01]  /*8e8a0*/  LDL.LU R247, [R1+0x1138] ;  /* 0x0011380001f77983 */ /* 0x000ea20000300800 */
[----:B------:R-:W-:Y:S01]  /*8e8b0*/  ISETP.LT.AND P1, PT, R174, c[0x0][0x178], !P1 ;  /* 0x00005e00ae007a0c */ /* 0x000fe20004f21270 */
[----:B------:R-:W-:Y:S01]  /*8e8c0*/  IMAD.WIDE R164, R168, 0x4, R160 ;  /* 0x00000004a8a47825 */ /* 0x000fe200078e02a0 */
[----:B------:R-:W-:-:S02]  /*8e8d0*/  IADD3 R166, R242, 0x150, RZ ;  /* 0x00000150f2a67810 */ /* 0x000fc40007ffe0ff */
[----:B------:R-:W-:Y:S02]  /*8e8e0*/  IADD3 R170, R168, c[0x0][0x198], RZ ;  /* 0x00006600a8aa7a10 */ /* 0x000fe40007ffe0ff */
[----:B------:R-:W-:Y:S01]  /*8e8f0*/  ISETP.LT.AND P5, PT, R252, c[0x0][0x178], !P0 ;  /* 0x00005e00fc007a0c */ /* 0x000fe200047a1270 */
[----:B------:R1:W-:Y:S01]  /*8e900*/  @P2 STG.E [R2.64], R175 ;  /* 0x000000af02002986 */ /* 0x0003e2000c101904 */
[----:B------:R-:W-:-:S03]  /*8e910*/  ISETP.GE.AND P2, PT, R166, c[0x0][0x17c], PT ;  /* 0x00005f00a6007a0c */ /* 0x000fc60003f46270 */
[----:B------:R1:W-:Y:S01]  /*8e920*/  @P3 STG.E [R164.64], R246 ;  /* 0x000000f6a4003986 */ /* 0x0003e2000c101904 */
[----:B------:R-:W-:Y:S01]  /*8e930*/  ISETP.LT.AND P3, PT, R99, c[0x0][0x178], !P0 ;  /* 0x00005e0063007a0c */ /* 0x000fe20004761270 */
[----:B------:R-:W-:-:S04]  /*8e940*/  IMAD.WIDE R166, R170, 0x4, R162 ;  /* 0x00000004aaa67825 */ /* 0x000fc800078e02a2 */
[----:B-1----:R-:W-:-:S04]  /*8e950*/  IMAD.WIDE R2, R168, 0x4, R6 ;  /* 0x00000004a8027825 */ /* 0x002fc800078e0206 */
[----:B------:R-:W-:Y:S01]  /*8e960*/  IMAD.WIDE R164, R168, 0x4, R4 ;  /* 0x00000004a8a47825 */ /* 0x000fe200078e0204 */
[----:B------:R1:W-:Y:S04]  /*8e970*/  @P4 STG.E [R2.64], R245 ;  /* 0x000000f502004986 */ /* 0x0003e8000c101904 */
[----:B------:R1:W-:Y:S01]  /*8e980*/  @P1 STG.E [R164.64], R244 ;  /* 0x000000f4a4001986 */ /* 0x0003e2000c101904 */
[----:B------:R-:W-:Y:S01]  /*8e990*/  ISETP.LT.AND P1, PT, R174, c[0x0][0x178], !P0 ;  /* 0x00005e00ae007a0c */ /* 0x000fe20004721270 */
        /* <DEDUP_REMOVED lines=30> */
[----:B------:R-:W-:Y:S01]  /*8eb80*/  ISETP.LT.AND P4, PT, R243, c[0x0][0x178], !P3 ;  /* 0x00005e00f3007a0c */ /* 0x000fe20005f81270 */
[C---:B------:R-:W-:Y:S01]  /*8eb90*/  IMAD.WIDE R2, R171.reuse, 0x4, R4 ;  /* 0x00000004ab027825 */ /* 0x040fe200078e0204 */
[----:B------:R-:W-:Y:S02]  /*8eba0*/  ISETP.LT.AND P6, PT, R252, c[0x0][0x178], !P3 ;  /* 0x00005e00fc007a0c */ /* 0x000fe40005fc1270 */
[----:B------:R-:W-:Y:S02]  /*8ebb0*/  ISETP.LT.AND P1, PT, R174, c[0x0][0x178], !P3 ;  /* 0x00005e00ae007a0c */ /* 0x000fe40005f21270 */
[----:B-1----:R-:W-:Y:S02]  /*8ebc0*/  IADD3 R169, R171, c[0x0][0x198], RZ ;  /* 0x00006600aba97a10 */ /* 0x002fe40007ffe0ff */
[----:B------:R-:W-:-:S03]  /*8ebd0*/  ISETP.LT.AND P3, PT, R99, c[0x0][0x178], !P3 ;  /* 0x00005e0063007a0c */ /* 0x000fc60005f61270 */
[C---:B------:R-:W-:Y:S01]  /*8ebe0*/  IMAD.WIDE R164, R169.reuse, 0x4, R162 ;  /* 0x00000004a9a47825 */ /* 0x040fe200078e02a2 */
[----:B------:R1:W-:Y:S03]  /*8ebf0*/  @P2 STG.E [R2.64], R244 ;  /* 0x000000f402002986 */ /* 0x0003e6000c101904 */
[C---:B------:R-:W-:Y:S01]  /*8ec00*/  IMAD.WIDE R166, R169.reuse, 0x4, R160 ;  /* 0x00000004a9a67825 */ /* 0x040fe200078e02a0 */
[----:B-1----:R-:W2:Y:S03]  /*8ec10*/  LDL.LU R244, [R1+0xff8] ;  /* 0x000ff80001f47983 */ /* 0x002ea60000300800 */
[C---:B------:R-:W-:Y:S01]  /*8ec20*/  IMAD.WIDE R2, R169.reuse, 0x4, R6 ;  /* 0x00000004a9027825 */ /* 0x040fe200078e0206 */
[----:B----4-:R1:W-:Y:S04]  /*8ec30*/  @P4 STG.E [R164.64], R251 ;  /* 0x000000fba4004986 */ /* 0x0103e8000c101904 */
[----:B-1----:R-:W4:Y:S01]  /*8ec40*/  LDL.LU R251, [R1+0x1afc] ;  /* 0x001afc0001fb7983 */ /* 0x002f220000300800 */
[----:B------:R-:W-:-:S03]  /*8ec50*/  IMAD.WIDE R164, R169, 0x4, R4 ;  /* 0x00000004a9a47825 */ /* 0x000fc600078e0204 */
[----:B---3--:R1:W-:Y:S04]  /*8ec60*/  @P6 STG.E [R166.64], R249 ;  /* 0x000000f9a6006986 */ /* 0x0083e8000c101904 */
[----:B-1----:R-:W3:Y:S04]  /*8ec70*/  LDL.LU R249, [R1+0x188c] ;  /* 0x00188c0001f97983 */ /* 0x002ee80000300800 */
        /* <DEDUP_REMOVED lines=67> */
[----:B------:R-:W-:Y:S01]  /*8f0b0*/  IADD3 R2, R242, 0x157, RZ ;  /* 0x00000157f2027810 */ /* 0x000fe20007ffe0ff */
[----:B------:R-:W2:Y:S01]  /*8f0c0*/  LDL.LU R250, [R1+0x1b1c] ;  /* 0x001b1c0001fa7983 */ /* 0x000ea20000300800 */
[----:B-1----:R-:W-:Y:S01]  /*8f0d0*/  IMAD.WIDE R166, R170, 0x4, R162 ;  /* 0x00000004aaa67825 */ /* 0x002fe200078e02a2 */
[----:B------:R-:W-:Y:S02]  /*8f0e0*/  ISETP.LT.AND P6, PT, R174, c[0x0][0x178], !P6 ;  /* 0x00005e00ae007a0c */ /* 0x000fe400077c1270 */
[----:B------:R-:W2:Y:S01]  /*8f0f0*/  LDL.LU R239, [R1+0x361c] ;  /* 0x00361c0001ef7983 */ /* 0x000ea20000300800 */
        /* <DEDUP_REMOVED lines=26> */
[----:B------:R-:W-:Y:S02]  /*8f2a0*/  ISETP.LT.AND P0, PT, R252, c[0x0][0x178], !P1 ;  /* 0x00005e00fc007a0c */ /* 0x000fe40004f01270 */
[C---:B------:R-:W-:Y:S01]  /*8f2b0*/  IADD3 R169, R168.reuse, c[0x0][0x198], RZ ;  /* 0x00006600a8a97a10 */ /* 0x040fe20007ffe0ff */
[----:B-1----:R-:W-:Y:S01]  /*8f2c0*/  IMAD.WIDE R2, R168, 0x4, R6 ;  /* 0x00000004a8027825 */ /* 0x002fe200078e0206 */
[----:B------:R1:W-:Y:S04]  /*8f2d0*/  @P3 STG.E [R164.64], R173 ;  /* 0x000000ada4003986 */ /* 0x0003e8000c101904 */
[----:B------:R1:W-:Y:S04]  /*8f2e0*/  @P4 STG.E [R2.64], R175 ;  /* 0x000000af02004986 */ /* 0x0003e8000c101904 */
[----:B------:R-:W-:Y:S01]  /*8f2f0*/  @P5 STG.E [R166.64], R246 ;  /* 0x000000f6a6005986 */ /* 0x000fe2000c101904 */
[----:B------:R-:W-:Y:S01]  /*8f300*/  ISETP.LT.AND P5, PT, R99, c[0x0][0x178], !P1 ;  /* 0x00005e0063007a0c */ /* 0x000fe20004fa1270 */
[----:B-1----:R-:W-:-:S04]  /*8f310*/  IMAD.WIDE R164, R169, 0x4, R162 ;  /* 0x00000004a9a47825 */ /* 0x002fc800078e02a2 */
[----:B------:R-:W-:Y:S01]  /*8f320*/  IMAD.WIDE R2, R169, 0x4, R160 ;  /* 0x00000004a9027825 */ /* 0x000fe200078e02a0 */
[----:B------:R1:W-:Y:S01]  /*8f330*/  @P6 STG.E [R164.64], R250 ;  /* 0x000000faa4006986 */ /* 0x0003e2000c101904 */
[----:B------:R-:W-:-:S03]  /*8f340*/  ISETP.LT.AND P1, PT, R174, c[0x0][0x178], !P1 ;  /* 0x00005e00ae007a0c */ /* 0x000fc60004f21270 */
        /* <DEDUP_REMOVED lines=19> */
[----:B------:R-:W-:-:S02]  /*8f480*/  ISETP.LT.AND P2, PT, R174, c[0x0][0x178], !P2 ;  /* 0x00005e00ae007a0c */ /* 0x000fc40005741270 */
[----:B------:R-:W-:Y:S01]  /*8f490*/  ISETP.GE.AND P0, PT, R166, c[0x0][0x17c], PT ;  /* 0x00005f00a6007a0c */ /* 0x000fe20003f06270 */
        /* <DEDUP_REMOVED lines=11> */
[----:B------:R-:W-:Y:S01]  /*8f550*/  IMAD.WIDE R164, R168, 0x4, R162 ;  /* 0x00000004a8a47825 */ /* 0x000fe200078e02a2 */
[----:B------:R-:W-:Y:S02]  /*8f560*/  ISETP.LT.AND P5, PT, R174, c[0x0][0x178], !P5 ;  /* 0x00005e00ae007a0c */ /* 0x000fe40006fa1270 */
[----:B------:R-:W-:Y:S01]  /*8f570*/  IADD3 R166, R242, 0x15a, RZ ;  /* 0x0000015af2a67810 */ /* 0x000fe20007ffe0ff */
[----:B------:R1:W-:Y:S04]  /*8f580*/  @P2 STG.E [R2.64], R250 ;  /* 0x000000fa02002986 */ /* 0x0003e8000c101904 */
[----:B------:R-:W2:Y:S01]  /*8f590*/  LDL.LU R244, [R1+0x1a68] ;  /* 0x001a680001f47983 */ /* 0x000ea20000300800 */
[----:B------:R-:W-:-:S02]  /*8f5a0*/  ISETP.GE.AND P4, PT, R166, c[0x0][0x17c], PT ;  /* 0x00005f00a6007a0c */ /* 0x000fc40003f86270 */
[----:B------:R-:W-:Y:S01]  /*8f5b0*/  IADD3 R166, R242, 0x15b, RZ ;  /* 0x0000015bf2a67810 */ /* 0x000fe20007ffe0ff */
[----:B-1----:R-:W2:Y:S01]  /*8f5c0*/  LDL.LU R250, [R1+0x1528] ;  /* 0x0015280001fa7983 */ /* 0x002ea20000300800 */
[----:B------:R-:W-:Y:S02]  /*8f5d0*/  IMAD.WIDE R2, R168, 0x4, R160 ;  /* 0x00000004a8027825 */ /* 0x000fe400078e02a0 */
[----:B------:R-:W-:Y:S02]  /*8f5e0*/  ISETP.GE.AND P2, PT, R166, c[0x0][0x17c], PT ;  /* 0x00005f00a6007a0c */ /* 0x000fe40003f46270 */
[C---:B------:R-:W-:Y:S01]  /*8f5f0*/  IMAD.WIDE R166, R168.reuse, 0x4, R4 ;  /* 0x00000004a8a67825 */ /* 0x040fe200078e0204 */
[----:B---3--:R1:W-:Y:S04]  /*8f600*/  @P1 STG.E [R164.64], R251 ;  /* 0x000000fba4001986 */ /* 0x0083e8000c101904 */
[----:B------:R-:W-:Y:S04]  /*8f610*/  @P3 STG.E [R2.64], R246 ;  /* 0x000000f602003986 */ /* 0x000fe8000c101904 */
[----:B-1----:R-:W3:Y:S01]  /*8f620*/  LDL.LU R251, [R1+0x1c4c] ;  /* 0x001c4c0001fb7983 */ /* 0x002ee20000300800 */
[----:B------:R-:W-:-:S05]  /*8f630*/  IMAD.WIDE R164, R168, 0x4, R6 ;  /* 0x00000004a8a47825 */ /* 0x000fca00078e0206 */
[----:B----4-:R1:W-:Y:S04]  /*8f640*/  @P6 STG.E [R164.64], R249 ;  /* 0x000000f9a4006986 */ /* 0x0103e8000c101904 */
[----:B-1----:R-:W4:Y:S04]  /*8f650*/  LDL.LU R249, [R1+0x1b5c] ;  /* 0x001b5c0001f97983 */ /* 0x002f280000300800 */
[----:B------:R-:W4:Y:S04]  /*8f660*/  LDL.LU R175, [R1+0x1a6c] ;  /* 0x001a6c0001af7983 */ /* 0x000f280000300800 */
        /* <DEDUP_REMOVED lines=16> */
[----:B------:R-:W-:-:S04]  /*8f770*/  IMAD.WIDE R166, R169, 0x4, R4 ;  /* 0x00000004a9a67825 */ /* 0x000fc800078e0204 */
[----:B-1----:R-:W-:Y:S01]  /*8f780*/  IMAD.WIDE R2, R169, 0x4, R6 ;  /* 0x00000004a9027825 */ /* 0x002fe200078e0206 */
[----:B------:R1:W-:Y:S01]  /*8f790*/  @P3 STG.E [R164.64], R245 ;  /* 0x000000f5a4003986 */ /* 0x0003e2000c101904 */
[----:B------:R-:W-:-:S03]  /*8f7a0*/  ISETP.LT.AND P3, PT, R252, c[0x0][0x178], !P2 ;  /* 0x00005e00fc007a0c */ /* 0x000fc60005761270 */
[----:B------:R1:W-:Y:S02]  /*8f7b0*/  @P6 STG.E [R2.64], R244 ;  /* 0x000000f402006986 */ /* 0x0003e4000c101904 */
[----:B-1----:R-:W-:Y:S02]  /*8f7c0*/  IMAD.WIDE R164, R168, 0x4, R162 ;  /* 0x00000004a8a47825 */ /* 0x002fe400078e02a2 */
[----:B------:R-:W2:Y:S04]  /*8f7d0*/  LDL.LU R245, [R1+0x1b38] ;  /* 0x001b380001f57983 */ /* 0x000ea80000300800 */
[----:B------:R1:W-:Y:S01]  /*8f7e0*/  @P4 STG.E [R166.64], R250 ;  /* 0x000000faa6004986 */ /* 0x0003e2000c101904 */
[----:B------:R-:W-:Y:S02]  /*8f7f0*/  ISETP.LT.AND P4, PT, R99, c[0x0][0x178], !P2 ;  /* 0x00005e0063007a0c */ /* 0x000fe40005781270 */
[----:B------:R-:W-:Y:S01]  /*8f800*/  ISETP.LT.AND P2, PT, R174, c[0x0][0x178], !P2 ;  /* 0x00005e00ae007a0c */ /* 0x000fe20005741270 */
[----:B------:R-:W2:Y:S01]  /*8f810*/  LDL.LU R244, [R1+0x1538] ;  /* 0x0015380001f47983 */ /* 0x000ea20000300800 */
[----:B------:R-:W-:-:S03]  /*8f820*/  IMAD.WIDE R2, R168, 0x4, R6 ;  /* 0x00000004a8027825 */ /* 0x000fc600078e0206 */
[----:B-1----:R-:W2:Y:S01]  /*8f830*/  LDL.LU R250, [R1+0x1c5c] ;  /* 0x001c5c0001fa7983 */ /* 0x002ea20000300800 */
[----:B------:R-:W-:-:S03]  /*8f840*/  IMAD.WIDE R166, R168, 0x4, R4 ;  /* 0x00000004a8a67825 */ /* 0x000fc600078e0204 */
[----:B---3--:R1:W-:Y:S02]  /*8f850*/  @P5 STG.E [R164.64], R251 ;  /* 0x000000fba4005986 */ /* 0x0083e4000c101904 */
[----:B-1----:R-:W-:Y:S02]  /*8f860*/  IMAD.WIDE R164, R168, 0x4, R160 ;  /* 0x00000004a8a47825 */ /* 0x002fe400078e02a0 */
[----:B------:R-:W3:Y:S04]  /*8f870*/  LDL.LU R251, [R1+0x1b7c] ;  /* 0x001b7c0001fb7983 */ /* 0x000ee80000300800 */
[----:B----4-:R1:W-:Y:S04]  /*8f880*/  @P3 STG.E [R164.64], R249 ;  /* 0x000000f9a4003986 */ /* 0x0103e8000c101904 */
[----:B------:R-:W-:Y:S04]  /*8f890*/  @P4 STG.E [R2.64], R175 ;  /* 0x000000af02004986 */ /* 0x000fe8000c101904 */
[----:B-1----:R-:W4:Y:S04]  /*8f8a0*/  LDL.LU R249, [R1+0x1b3c] ;  /* 0x001b3c0001f97983 */ /* 0x002f280000300800 */
[----:B--2---:R1:W-:Y:S04]  /*8f8b0*/  @P2 STG.E [R166.64], R248 ;  /* 0x000000f8a6002986 */ /* 0x0043e8000c101904 */
[----:B-1----:R-:W2:Y:S01]  /*8f8c0*/  LDL.LU R248, [R1+0x153c] ;  /* 0x00153c0001f87983 */ /* 0x002ea20000300800 */
[----:B------:R-:W-:-:S02]  /*8f8d0*/  ISETP.LT.AND P5, PT, R243, c[0x0][0x178], !P1 ;  /* 0x00005e00f3007a0c */ /* 0x000fc40004fa1270 */
[----:B------:R-:W-:Y:S01]  /*8f8e0*/  ISETP.LT.AND P6, PT, R252, c[0x0][0x178], !P1 ;  /* 0x00005e00fc007a0c */ /* 0x000fe20004fc1270 */
[----:B------:R-:W2:Y:S01]  /*8f8f0*/  LDL.LU R173, [R1+0x1c6c] ;  /* 0x001c6c0001ad7983 */ /* 0x000ea20000300800 */
[----:B------:R-:W-:Y:S02]  /*8f900*/  IADD3 R169, R168, c[0x0][0x198], RZ ;  /* 0x00006600a8a97a10 */ /* 0x000fe40007ffe0ff */
[----:B------:R-:W-:-:S03]  /*8f910*/  IADD3 R170, R242, 0x15d, RZ ;  /* 0x0000015df2aa7810 */ /* 0x000fc60007ffe0ff */
[----:B------:R-:W-:Y:S01]  /*8f920*/  IMAD.WIDE R164, R169, 0x4, R162 ;  /* 0x00000004a9a47825 */ /* 0x000fe200078e02a2 */
[----:B------:R-:W-:Y:S02]  /*8f930*/  ISETP.GE.AND P3, PT, R170, c[0x0][0x17c], PT ;  /* 0x00005f00aa007a0c */ /* 0x000fe40003f66270 */
[----:B------:R-:W-:Y:S01]  /*8f940*/  ISETP.LT.AND P2, PT, R99, c[0x0][0x178], !P1 ;  /* 0x00005e0063007a0c */ /* 0x000fe20004f41270 */
[----:B------:R-:W-:Y:S01]  /*8f950*/  IMAD.WIDE R2, R169, 0x4, R160 ;  /* 0x00000004a9027825 */ /* 0x000fe200078e02a0 */
[----:B------:R1:W-:Y:S01]  /*8f960*/  @P5 STG.E [R164.64], R247 ;  /* 0x000000f7a4005986 */ /* 0x0003e2000c101904 */
[----:B------:R-:W-:Y:S02]  /*8f970*/  ISETP.LT.AND P1, PT, R174, c[0x0][0x178], !P1 ;  /* 0x00005e00ae007a0c */ /* 0x000fe40004f21270 */
[----:B------:R-:W-:Y:S01]  /*8f980*/  ISETP.LT.AND P5, PT, R243, c[0x0][0x178], !P3 ;  /* 0x00005e00f3007a0c */ /* 0x000fe20005fa1270 */
[----:B------:R1:W-:Y:S01]  /*8f990*/  @P6 STG.E [R2.64], R246 ;  /* 0x000000f602006986 */ /* 0x0003e2000c101904 */
[----:B------:R-:W-:-:S02]  /*8f9a0*/  ISETP.LT.AND P4, PT, R252, c[0x0][0x178], !P3 ;  /* 0x00005e00fc007a0c */ /* 0x000fc40005f81270 */
[----:B------:R-:W-:Y:S02]  /*8f9b0*/  ISETP.LT.AND P6, PT, R99, c[0x0][0x178], !P3 ;  /* 0x00005e0063007a0c */ /* 0x000fe40005fc1270 */
[C---:B------:R-:W-:Y:S02]  /*8f9c0*/  IADD3 R170, R169.reuse, c[0x0][0x198], RZ ;  /* 0x00006600a9aa7a10 */ /* 0x040fe40007ffe0ff */
[----:B------:R-:W-:Y:S01]  /*8f9d0*/  ISETP.LT.AND P3, PT, R174, c[0x0][0x178], !P3 ;  /* 0x00005e00ae007a0c */ /* 0x000fe20005f61270 */
[C---:B-1----:R-:W-:Y:S01]  /*8f9e0*/  IMAD.WIDE R164, R169.reuse, 0x4, R4 ;  /* 0x00000004a9a47825 */ /* 0x042fe200078e0204 */
[----:B------:R-:W-:Y:S01]  /*8f9f0*/  IADD3 R171, R242, 0x15e, RZ ;  /* 0x0000015ef2ab7810 */ /* 0x000fe20007ffe0ff */
[----:B------:R-:W2:Y:S02]  /*8fa00*/  LDL.LU R247, [R1+0x1c2c] ;  /* 0x001c2c0001f77983 */ /* 0x000ea40000300800 */
[----:B------:R-:W-:-:S04]  /*8fa10*/  IMAD.WIDE R2, R169, 0x4, R6 ;  /* 0x00000004a9027825 */ /* 0x000fc800078e0206 */
[C---:B------:R-:W-:Y:S01]  /*8fa20*/  IMAD.WIDE R166, R170.reuse, 0x4, R162 ;  /* 0x00000004aaa67825 */ /* 0x040fe200078e02a2 */
[----:B------:R1:W-:Y:S03]  /*8fa30*/  @P2 STG.E [R2.64], R245 ;  /* 0x000000f502002986 */ /* 0x0003e6000c101904 */
[----:B------:R-:W-:Y:S01]  /*8fa40*/  IMAD.WIDE R168, R170, 0x4, R160 ;  /* 0x00000004aaa87825 */ /* 0x000fe200078e02a0 */
[----:B------:R-:W-:Y:S01]  /*8fa50*/  @P1 STG.E [R164.64], R244 ;  /* 0x000000f4a4001986 */ /* 0x000fe2000c101904 */
[----:B------:R-:W-:-:S03]  /*8fa60*/  IADD3 R172, R242, 0x15f, RZ ;  /* 0x0000015ff2ac7810 */ /* 0x000fc60007ffe0ff */
[----:B------:R1:W-:Y:S02]  /*8fa70*/  @P5 STG.E [R166.64], R250 ;  /* 0x000000faa6005986 */ /* 0x0003e4000c101904 */
[C---:B-1----:R-:W-:Y:S01]  /*8fa80*/  IMAD.WIDE R2, R170.reuse, 0x4, R6 ;  /* 0x00000004aa027825 */ /* 0x042fe200078e0206 */
[----:B------:R-:W-:Y:S02]  /*8fa90*/  ISETP.GE.AND P2, PT, R171, c[0x0][0x17c], PT ;  /* 0x00005f00ab007a0c */ /* 0x000fe40003f46270 */
[----:B------:R-:W-:Y:S01]  /*8faa0*/  IADD3 R171, R170, c[0x0][0x198], RZ ;  /* 0x00006600aaab7a10 */ /* 0x000fe20007ffe0ff */
[----:B------:R-:W2:Y:S04]  /*8fab0*/  LDL.LU R250, [R1+0x1b6c] ;  /* 0x001b6c0001fa7983 */ /* 0x000ea80000300800 */
[----:B---3--:R1:W-:Y:S04]  /*8fac0*/  @P4 STG.E [R168.64], R251 ;  /* 0x000000fba8004986 */ /* 0x0083e8000c101904 */
[----:B-1----:R-:W3:Y:S04]  /*8fad0*/  LDL.LU R251, [R1+0x16dc] ;  /* 0x0016dc0001fb7983 */ /* 0x002ee80000300800 */
[----:B----4-:R1:W-:Y:S01]  /*8fae0*/  @P6 STG.E [R2.64], R249 ;  /* 0x000000f902006986 */ /* 0x0103e2000c101904 */
[----:B------:R-:W-:Y:S01]  /*8faf0*/  ISETP.GE.AND P6, PT, R172, c[0x0][0x17c], PT ;  /* 0x00005f00ac007a0c */ /* 0x000fe20003fc6270 */
[----:B-1----:R-:W-:-:S02]  /*8fb00*/  IMAD.WIDE R2, R170, 0x4, R4 ;  /* 0x00000004aa027825 */ /* 0x002fc400078e0204 */
[----:B------:R-:W4:Y:S04]  /*8fb10*/  LDL.LU R170, [R1+0x16d8] ;  /* 0x0016d80001aa7983 */ /* 0x000f280000300800 */
[----:B------:R-:W3:Y:S04]  /*8fb20*/  LDL.LU R172, [R1+0x1b68] ;  /* 0x001b680001ac7983 */ /* 0x000ee80000300800 */
[----:B--2---:R1:W-:Y:S04]  /*8fb30*/  @P3 STG.E [R2.64], R248 ;  /* 0x000000f802003986 */ /* 0x0043e8000c101904 */
[----:B-1----:R-:W2:Y:S04]  /*8fb40*/  LDL.LU R2, [R1+0x1c68] ;  /* 0x001c680001027983 */ /* 0x002ea80000300800 */
[----:B------:R-:W3:Y:S01]  /*8fb50*/  LDL.LU R3, [R1+0x1c28] ;  /* 0x001c280001037983 */ /* 0x000ee20000300800 */
[----:B------:R-:W-:-:S02]  /*8fb60*/  ISETP.LT.AND P5, PT, R243, c[0x0][0x178], !P2 ;  /* 0x00005e00f3007a0c */ /* 0x000fc400057a1270 */
[----:B------:R-:W-:Y:S01]  /*8fb70*/  ISETP.LT.AND P4, PT, R252, c[0x0][0x178], !P2 ;  /* 0x00005e00fc007a0c */ /* 0x000fe20005781270 */
[----:B------:R-:W4:Y:S01]  /*8fb80*/  LDL.LU R175, [R1+0x1c30] ;  /* 0x001c300001af7983 */ /* 0x000f220000300800 */
[----:B------:R-:W-:Y:S01]  /*8fb90*/  ISETP.LT.AND P1, PT, R99, c[0x0][0x178], !P2 ;  /* 0x00005e0063007a0c */ /* 0x000fe20005721270 */
[C---:B------:R-:W-:Y:S01]  /*8fba0*/  IMAD.WIDE R164, R171.reuse, 0x4, R162 ;  /* 0x00000004aba47825 */ /* 0x040fe200078e02a2 */
[----:B------:R-:W-:Y:S01]  /*8fbb0*/  ISETP.LT.AND P2, PT, R174, c[0x0][0x178], !P2 ;  /* 0x00005e00ae007a0c */ /* 0x000fe20005741270 */
[----:B------:R-:W4:Y:S02]  /*8fbc0*/  LDL.LU R246, [R1+0x16e0] ;  /* 0x0016e00001f67983 */ /* 0x000f240000300800 */
[----:B------:R-:W-:-:S04]  /*8fbd0*/  IMAD.WIDE R166, R171, 0x4, R160 ;  /* 0x00000004aba67825 */ /* 0x000fc800078e02a0 */
[----:B------:R-:W-:Y:S01]  /*8fbe0*/  IMAD.WIDE R168, R171, 0x4, R6 ;  /* 0x00000004aba87825 */ /* 0x000fe200078e0206 */
[----:B------:R-:W4:Y:S01]  /*8fbf0*/  LDL.LU R245, [R1+0xfd0] ;  /* 0x000fd00001f57983 */ /* 0x000f220000300800 */
[----:B------:R-:W-:-:S03]  /*8fc00*/  ISETP.LT.AND P3, PT, R243, c[0x0][0x178], !P6 ;  /* 0x00005e00f3007a0c */ /* 0x000fc60007761270 */
[----:B------:R-:W4:Y:S04]  /*8fc10*/  LDL.LU R244, [R1+0xb90] ;  /* 0x000b900001f47983 */ /* 0x000f280000300800 */
[----:B------:R-:W4:Y:S04]  /*8fc20*/  LDL.LU R249, [R1+0x1c34] ;  /* 0x001c340001f97983 */ /* 0x000f280000300800 */
[----:B------:R-:W4:Y:S04]  /*8fc30*/  LDL.LU R248, [R1+0x16e4] ;  /* 0x0016e40001f87983 */ /* 0x000f280000300800 */
[----:B--2---:R1:W-:Y:S01]  /*8fc40*/  @P5 STG.E [R164.64], R2 ;  /* 0x00000002a4005986 */ /* 0x0043e2000c101904 */
[----:B------:R-:W-:-:S03]  /*8fc50*/  ISETP.LT.AND P5, PT, R99, c[0x0][0x178], !P6 ;  /* 0x00005e0063007a0c */ /* 0x000fc600077a1270 */
[----:B---3--:R2:W-:Y:S04]  /*8fc60*/  @P4 STG.E [R166.64], R3 ;  /* 0x00000003a6004986 */ /* 0x0085e8000c101904 */
[----:B------:R3:W-:Y:S01]  /*8fc70*/  @P1 STG.E [R168.64], R172 ;  /* 0x000000aca8001986 */ /* 0x0007e2000c101904 */
[----:B------:R-:W-:Y:S02]  /*8fc80*/  ISETP.LT.AND P1, PT, R252, c[0x0][0x178], !P6 ;  /* 0x00005e00fc007a0c */ /* 0x000fe40007721270 */
[C---:B-1----:R-:W-:Y:S01]  /*8fc90*/  IADD3 R164, R171.reuse, c[0x0][0x198], RZ ;  /* 0x00006600aba47a10 */ /* 0x042fe20007ffe0ff */
[----:B--2---:R-:W-:-:S05]  /*8fca0*/  IMAD.WIDE R2, R171, 0x4, R4 ;  /* 0x00000004ab027825 */ /* 0x004fca00078e0204 */
[----:B----4-:R1:W-:Y:S01]  /*8fcb0*/  @P2 STG.E [R2.64], R170 ;  /* 0x000000aa02002986 */ /* 0x0103e2000c101904 */
[----:B---3--:R-:W-:-:S04]  /*8fcc0*/  IMAD.WIDE R168, R164, 0x4, R160 ;  /* 0x00000004a4a87825 */ /* 0x008fc800078e02a0 */
[----:B------:R-:W-:-:S04]  /*8fcd0*/  IMAD.WIDE R166, R164, 0x4, R6 ;  /* 0x00000004a4a67825 */ /* 0x000fc800078e0206 */
[----:B-1----:R-:W-:-:S05]  /*8fce0*/  IMAD.WIDE R170, R164, 0x4, R162 ;  /* 0x00000004a4aa7825 */ /* 0x002fca00078e02a2 */
[----:B------:R-:W-:Y:S04]  /*8fcf0*/  @P3 STG.E [R170.64], R173 ;  /* 0x000000adaa003986 */ /* 0x000fe8000c101904 */
[----:B------:R-:W-:Y:S04]  /*8fd00*/  @P1 STG.E [R168.64], R247 ;  /* 0x000000f7a8001986 */ /* 0x000fe8000c101904 */
[----:B------:R1:W-:Y:S04]  /*8fd10*/  @P5 STG.E [R166.64], R250 ;  /* 0x000000faa6005986 */ /* 0x0003e8000c101904 */
[----:B-1----:R-:W2:Y:S01]  /*8fd20*/  LDL.LU R250, [R1+0xfd4] ;  /* 0x000fd40001fa7983 */ /* 0x002ea20000300800 */
[----:B------:R-:W-:-:S02]  /*8fd30*/  ISETP.LT.AND P6, PT, R174, c[0x0][0x178], !P6 ;  /* 0x00005e00ae007a0c */ /* 0x000fc400077c1270 */
[----:B------:R-:W-:Y:S02]  /*8fd40*/  ISETP.LT.AND P2, PT, R243, c[0x0][0x178], !P0 ;  /* 0x00005e00f3007a0c */ /* 0x000fe40004741270 */
[----:B------:R-:W-:Y:S02]  /*8fd50*/  IADD3 R165, R242, 0x161, RZ ;  /* 0x00000161f2a57810 */ /* 0x000fe40007ffe0ff */
[C---:B------:R-:W-:Y:S02]  /*8fd60*/  IADD3 R2, R164.reuse, c[0x0][0x198], RZ ;  /* 0x00006600a4027a10 */ /* 0x040fe40007ffe0ff */
[----:B------:R-:W-:Y:S01]  /*8fd70*/  ISETP.GE.AND P4, PT, R165, c[0x0][0x17c], PT ;  /* 0x00005f00a5007a0c */ /* 0x000fe20003f86270 */
[----:B------:R-:W-:-:S04]  /*8fd80*/  IMAD.WIDE R164, R164, 0x4, R4 ;  /* 0x00000004a4a47825 */ /* 0x000fc800078e0204 */
[----:B------:R-:W-:Y:S01]  /*8fd90*/  IMAD.WIDE R170, R2, 0x4, R162 ;  /* 0x0000000402aa7825 */ /* 0x000fe200078e02a2 */
[----:B------:R1:W-:Y:S01]  /*8fda0*/  @P6 STG.E [R164.64], R251 ;  /* 0x000000fba4006986 */ /* 0x0003e2000c101904 */
[----:B------:R-:W-:-:S03]  /*8fdb0*/  ISETP.LT.AND P3, PT, R252, c[0x0][0x178], !P0 ;  /* 0x00005e00fc007a0c */ /* 0x000fc60004761270 */
[----:B------:R3:W-:Y:S01]  /*8fdc0*/  @P2 STG.E [R170.64], R175 ;  /* 0x000000afaa002986 */ /* 0x0007e2000c101904 */
[----:B------:R-:W-:Y:S02]  /*8fdd0*/  ISETP.LT.AND P2, PT, R99, c[0x0][0x178], !P0 ;  /* 0x00005e0063007a0c */ /* 0x000fe40004741270 */
[----:B------:R-:W-:Y:S02]  /*8fde0*/  ISETP.LT.AND P0, PT, R174, c[0x0][0x178], !P0 ;  /* 0x00005e00ae007a0c */ /* 0x000fe40004701270 */
[----:B------:R-:W-:Y:S02]  /*8fdf0*/  ISETP.LT.AND P6, PT, R243, c[0x0][0x178], !P4 ;  /* 0x00005e00f3007a0c */ /* 0x000fe400067c1270 */
[----:B------:R-:W-:Y:S01]  /*8fe00*/  IADD3 R3, R242, 0x162, RZ ;  /* 0x00000162f2037810 */ /* 0x000fe20007ffe0ff */
[C---:B------:R-:W-:Y:S01]  /*8fe10*/  IMAD.WIDE R166, R2.reuse, 0x4, R160 ;  /* 0x0000000402a67825 */ /* 0x040fe200078e02a0 */
[----:B-1----:R-:W4:Y:S01]  /*8fe20*/  LDL.LU R251, [R1+0xb94] ;  /* 0x000b940001fb7983 */ /* 0x002f220000300800 */
[----:B---3--:R-:W-:-:S02]  /*8fe30*/  IADD3 R170, R2, c[0x0][0x198], RZ ;  /* 0x0000660002aa7a10 */ /* 0x008fc40007ffe0ff */
[C---:B------:R-:W-:Y:S01]  /*8fe40*/  IMAD.WIDE R164, R2.reuse, 0x4, R6 ;  /* 0x0000000402a47825 */ /* 0x040fe200078e0206 */
[----:B------:R-:W-:Y:S01]  /*8fe50*/  ISETP.GE.AND P1, PT, R3, c[0x0][0x17c], PT ;  /* 0x00005f0003007a0c */ /* 0x000fe20003f26270 */
[----:B------:R1:W-:Y:S02]  /*8fe60*/  @P3 STG.E [R166.64], R246 ;  /* 0x000000f6a6003986 */ /* 0x0003e4000c101904 */
[----:B------:R-:W-:Y:S01]  /*8fe70*/  IMAD.WIDE R2, R2, 0x4, R4 ;  /* 0x0000000402027825 */ /* 0x000fe200078e0204 */
[----:B------:R-:W-:Y:S01]  /*8fe80*/  ISETP.LT.AND P5, PT, R252, c[0x0][0x178], !P4 ;  /* 0x00005e00fc007a0c */ /* 0x000fe200067a1270 */
[----:B------:R-:W3:Y:S02]  /*8fe90*/  LDL.LU R247, [R1+0x1c70] ;  /* 0x001c700001f77983 */ /* 0x000ee40000300800 */
[----:B------:R-:W-:Y:S02]  /*8fea0*/  IMAD.WIDE R168, R170, 0x4, R162 ;  /* 0x00000004aaa87825 */ /* 0x000fe400078e02a2 */
[----:B------:R1:W-:Y:S04]  /*8feb0*/  @P2 STG.E [R164.64], R245 ;  /* 0x000000f5a4002986 */ /* 0x0003e8000c101904 */
[----:B------:R1:W-:Y:S04]  /*8fec0*/  @P0 STG.E [R2.64], R244 ;  /* 0x000000f402000986 */ /* 0x0003e8000c101904 */
[----:B------:R1:W-:Y:S01]  /*8fed0*/  @P6 STG.E [R168.64], R249 ;  /* 0x000000f9a8006986 */ /* 0x0003e2000c101904 */
[----:B------:R-:W-:-:S03]  /*8fee0*/  ISETP.LT.AND P6, PT, R99, c[0x0][0x178], !P4 ;  /* 0x00005e0063007a0c */ /* 0x000fc600067c1270 */
[----:B-1----:R-:W3:Y:S04]  /*8fef0*/  LDL.LU R246, [R1+0x1860] ;  /* 0x0018600001f67983 */ /* 0x002ee80000300800 */
[----:B------:R-:W3:Y:S01]  /*8ff00*/  LDL.LU R245, [R1+0x1350] ;  /* 0x0013500001f57983 */ /* 0x000ee20000300800 */
[----:B------:R-:W-:-:S03]  /*8ff10*/  IMAD.WIDE R166, R170, 0x4, R160 ;  /* 0x00000004aaa67825 */ /* 0x000fc600078e02a0 */
[----:B------:R-:W3:Y:S01]  /*8ff20*/  LDL.LU R244, [R1+0xfc0] ;  /* 0x000fc00001f47983 */ /* 0x000ee20000300800 */
[----:B------:R-:W-:-:S03]  /*8ff30*/  IMAD.WIDE R2, R170, 0x4, R6 ;  /* 0x00000004aa027825 */ /* 0x000fc600078e0206 */
[----:B------:R-:W3:Y:S04]  /*8ff40*/  LDL.LU R249, [R1+0x1c74] ;  /* 0x001c740001f97983 */ /* 0x000ee80000300800 */
[----:B------:R1:W-:Y:S04]  /*8ff50*/  @P5 STG.E [R166.64], R248 ;  /* 0x000000f8a6005986 */ /* 0x0003e8000c101904 */
[----:B-1----:R-:W3:Y:S04]  /*8ff60*/  LDL.LU R248, [R1+0x1864] ;  /* 0x0018640001f87983 */ /* 0x002ee80000300800 */
[----:B--2---:R1:W-:Y:S04]  /*8ff70*/  @P6 STG.E [R2.64], R250 ;  /* 0x000000fa02006986 */ /* 0x0043e8000c101904 */
[----:B-1----:R-:W2:Y:S01]  /*8ff80*/  LDL.LU R250, [R1+0x1354] ;  /* 0x0013540001fa7983 */ /* 0x002ea20000300800 */
[----:B------:R-:W-:-:S02]  /*8ff90*/  ISETP.LT.AND P4, PT, R174, c[0x0][0x178], !P4 ;  /* 0x00005e00ae007a0c */ /* 0x000fc40006781270 */
[----:B------:R-:W-:Y:S02]  /*8ffa0*/  ISETP.LT.AND P5, PT, R243, c[0x0][0x178], !P1 ;  /* 0x00005e00f3007a0c */ /* 0x000fe40004fa1270 */
[----:B------:R-:W-:Y:S01]  /*8ffb0*/  ISETP.LT.AND P3, PT, R252, c[0x0][0x178], !P1 ;  /* 0x00005e00fc007a0c */ /* 0x000fe20004f61270 */
[----:B------:R-:W-:Y:S01]  /*8ffc0*/  IMAD.WIDE R164, R170, 0x4, R4 ;  /* 0x00000004aaa47825 */ /* 0x000fe200078e0204 */
[----:B------:R-:W-:Y:S02]  /*8ffd0*/  IADD3 R171, R242, 0x163, RZ ;  /* 0x00000163f2ab7810 */ /* 0x000fe40007ffe0ff */
[----:B------:R-:W-:Y:S02]  /*8ffe0*/  ISETP.LT.AND P0, PT, R99, c[0x0][0x178], !P1 ;  /* 0x00005e0063007a0c */ /* 0x000fe40004f01270 */
[----:B------:R-:W-:Y:S02]  /*8fff0*/  IADD3 R168, R170, c[0x0][0x198], RZ ;  /* 0x00006600aaa87a10 */ /* 0x000fe40007ffe0ff */
[----:B------:R-:W-:-:S02]  /*90000*/  ISETP.GE.AND P6, PT, R171, c[0x0][0x17c], PT ;  /* 0x00005f00ab007a0c */ /* 0x000fc40003fc6270 */
[----:B------:R-:W-:Y:S01]  /*90010*/  IADD3 R169, R242, 0x165, RZ ;  /* 0x00000165f2a97810 */ /* 0x000fe20007ffe0ff */
[----:B------:R-:W-:Y:S01]  /*90020*/  IMAD.WIDE R166, R168, 0x4, R162 ;  /* 0x00000004a8a67825 */ /* 0x000fe200078e02a2 */
[----:B----4-:R1:W-:Y:S01]  /*90030*/  @P4 STG.E [R164.64], R251 ;  /* 0x000000fba4004986 */ /* 0x0103e2000c101904 */
[----:B------:R-:W-:Y:S02]  /*90040*/  ISETP.LT.AND P1, PT, R174, c[0x0][0x178], !P1 ;  /* 0x00005e00ae007a0c */ /* 0x000fe40004f21270 */
[C---:B------:R-:W-:Y:S01]  /*90050*/  IMAD.WIDE R2, R168.reuse, 0x4, R6 ;  /* 0x00000004a8027825 */ /* 0x040fe200078e0206 */
[----:B------:R-:W-:Y:S02]  /*90060*/  ISETP.LT.AND P4, PT, R243, c[0x0][0x178], !P6 ;  /* 0x00005e00f3007a0c */ /* 0x000fe40007781270 */
[----:B------:R-:W-:Y:S02]  /*90070*/  ISETP.GE.AND P2, PT, R169, c[0x0][0x17c], PT ;  /* 0x00005f00a9007a0c */ /* 0x000fe40003f46270 */
[C---:B------:R-:W-:Y:S01]  /*90080*/  IADD3 R169, R168.reuse, c[0x0][0x198], RZ ;  /* 0x00006600a8a97a10 */ /* 0x040fe20007ffe0ff */
[----:B-1----:R-:W4:Y:S01]  /*90090*/  LDL.LU R251, [R1+0xfc4] ;  /* 0x000fc40001fb7983 */ /* 0x002f220000300800 */
[----:B------:R-:W-:-:S03]  /*900a0*/  IMAD.WIDE R164, R168, 0x4, R160 ;  /* 0x00000004a8a47825 */ /* 0x000fc600078e02a0 */
[----:B---3--:R-:W-:Y:S01]  /*900b0*/  @P5 STG.E [R166.64], R247 ;  /* 0x000000f7a6005986 */ /* 0x008fe2000c101904 */
[----:B------:R-:W-:-:S03]  /*900c0*/  ISETP.LT.AND P5, PT, R252, c[0x0][0x178], !P6 ;  /* 0x00005e00fc007a0c */ /* 0x000fc600077a1270 */
[----:B------:R-:W3:Y:S04]  /*900d0*/  LDL.LU R171, [R1+0x1c80] ;  /* 0x001c800001ab7983 */ /* 0x000ee80000300800 */
[----:B------:R-:W3:Y:S04]  /*900e0*/  LDL.LU R172, [R1+0x1870] ;  /* 0x0018700001ac7983 */ /* 0x000ee80000300800 */
[----:B------:R1:W-:Y:S04]  /*900f0*/  @P3 STG.E [R164.64], R246 ;  /* 0x000000f6a4003986 */ /* 0x0003e8000c101904 */
[----:B------:R1:W-:Y:S01]  /*90100*/  @P0 STG.E [R2.64], R245 ;  /* 0x000000f502000986 */ /* 0x0003e2000c101904 */
[----:B------:R-:W-:-:S03]  /*90110*/  ISETP.LT.AND P0, PT, R99, c[0x0][0x178], !P6 ;  /* 0x00005e0063007a0c */ /* 0x000fc60007701270 */
[----:B------:R-:W3:Y:S01]  /*90120*/  LDL.LU R173, [R1+0x1370] ;  /* 0x0013700001ad7983 */ /* 0x000ee20000300800 */
[----:B-1----:R-:W-:-:S03]  /*90130*/  IMAD.WIDE R164, R169, 0x4, R162 ;  /* 0x00000004a9a47825 */ /* 0x002fc600078e02a2 */
[----:B------:R-:W3:Y:S01]  /*90140*/  LDL.LU R175, [R1+0x1210] ;  /* 0x0012100001af7983 */ /* 0x000ee20000300800 */
[----:B------:R-:W-:-:S04]  /*90150*/  IMAD.WIDE R2, R168, 0x4, R4 ;  /* 0x00000004a8027825 */ /* 0x000fc800078e0204 */
[C---:B------:R-:W-:Y:S01]  /*90160*/  IMAD.WIDE R166, R169.reuse, 0x4, R160 ;  /* 0x00000004a9a67825 */ /* 0x040fe200078e02a0 */
[----:B------:R1:W-:Y:S04]  /*90170*/  @P1 STG.E [R2.64], R244 ;  /* 0x000000f402001986 */ /* 0x0003e8000c101904 */
[----:B------:R1:W-:Y:S04]  /*90180*/  @P4 STG.E [R164.64], R249 ;  /* 0x000000f9a4004986 */ /* 0x0003e8000c101904 */
[----:B------:R1:W-:Y:S02]  /*90190*/  @P5 STG.E [R166.64], R248 ;  /* 0x000000f8a6005986 */ /* 0x0003e4000c101904 */
[----:B-1----:R-:W-:-:S02]  /*901a0*/  IMAD.WIDE R2, R169, 0x4, R6 ;  /* 0x00000004a9027825 */ /* 0x002fc400078e0206 */
[----:B------:R-:W3:Y:S04]  /*901b0*/  LDL.LU R249, [R1+0x1c84] ;  /* 0x001c840001f97983 */ /* 0x000ee80000300800 */
[----:B------:R-:W3:Y:S04]  /*901c0*/  LDL.LU R248, [R1+0x1874] ;  /* 0x0018740001f87983 */ /* 0x000ee80000300800 */
[----:B--2---:R1:W-:Y:S04]  /*901d0*/  @P0 STG.E [R2.64], R250 ;  /* 0x000000fa02000986 */ /* 0x0043e8000c101904 */
[----:B-1----:R-:W2:Y:S01]  /*901e0*/  LDL.LU R250, [R1+0x1374] ;  /* 0x0013740001fa7983 */ /* 0x002ea20000300800 */
[----:B------:R-:W-:-:S02]  /*901f0*/  IADD3 R170, R242, 0x164, RZ ;  /* 0x00000164f2aa7810 */ /* 0x000fc40007ffe0ff */
[----:B------:R-:W-:Y:S02]  /*90200*/  ISETP.LT.AND P6, PT, R174, c[0x0][0x178], !P6 ;  /* 0x00005e00ae007a0c */ /* 0x000fe400077c1270 */
[----:B------:R-:W-:Y:S01]  /*90210*/  ISETP.GE.AND P3, PT, R170, c[0x0][0x17c], PT ;  /* 0x00005f00aa007a0c */ /* 0x000fe20003f66270 */
[----:B------:R-:W-:-:S03]  /*90220*/  IMAD.WIDE R164, R169, 0x4, R4 ;  /* 0x00000004a9a47825 */ /* 0x000fc600078e0204 */
[----:B------:R-:W-:Y:S02]  /*90230*/  ISETP.LT.AND P5, PT, R243, c[0x0][0x178], !P3 ;  /* 0x00005e00f3007a0c */ /* 0x000fe40005fa1270 */
[----:B------:R-:W-:Y:S02]  /*90240*/  ISETP.LT.AND P1, PT, R252, c[0x0][0x178], !P3 ;  /* 0x00005e00fc007a0c */ /* 0x000fe40005f21270 */
[----:B------:R-:W-:Y:S02]  /*90250*/  IADD3 R166, R242, 0x168, RZ ;  /* 0x00000168f2a67810 */ /* 0x000fe40007ffe0ff */
[----:B------:R-:W-:Y:S02]  /*90260*/  IADD3 R168, R169, c[0x0][0x198], RZ ;  /* 0x00006600a9a87a10 */ /* 0x000fe40007ffe0ff */
[----:B------:R-:W-:Y:S01]  /*90270*/  ISETP.LT.AND P4, PT, R99, c[0x0][0x178], !P3 ;  /* 0x00005e0063007a0c */ /* 0x000fe20005f81270 */
[----:B----4-:R1:W-:Y:S01]  /*90280*/  @P6 STG.E [R164.64], R251 ;  /* 0x000000fba4006986 */ /* 0x0103e2000c101904 */
[----:B------:R-:W-:Y:S01]  /*90290*/  ISETP.GE.AND P0, PT, R166, c[0x0][0x17c], PT ;  /* 0x00005f00a6007a0c */ /* 0x000fe20003f06270 */
[----:B------:R-:W-:Y:S01]  /*902a0*/  IMAD.WIDE R166, R168, 0x4, R162 ;  /* 0x00000004a8a67825 */ /* 0x000fe200078e02a2 */
[----:B------:R-:W-:-:S02]  /*902b0*/  ISETP.LT.AND P3, PT, R174, c[0x0][0x178], !P3 ;  /* 0x00005e00ae007a0c */ /* 0x000fc40005f61270 */
[----:B------:R-:W-:Y:S01]  /*902c0*/  ISETP.LT.AND P6, PT, R243, c[0x0][0x178], !P2 ;  /* 0x00005e00f3007a0c */ /* 0x000fe200057c1270 */
[C---:B------:R-:W-:Y:S01]  /*902d0*/  IMAD.WIDE R2, R168.reuse, 0x4, R160 ;  /* 0x00000004a8027825 */ /* 0x040fe200078e02a0 */
[C---:B------:R-:W-:Y:S01]  /*902e0*/  IADD3 R169, R168.reuse, c[0x0][0x198], RZ ;  /* 0x00006600a8a97a10 */ /* 0x040fe20007ffe0ff */
[----:B-1----:R-:W4:Y:S02]  /*902f0*/  LDL.LU R251, [R1+0x1214] ;  /* 0x0012140001fb7983 */ /* 0x002f240000300800 */
[----:B------:R-:W-:Y:S02]  /*90300*/  IMAD.WIDE R164, R168, 0x4, R6 ;  /* 0x00000004a8a47825 */ /* 0x000fe400078e0206 */
[----:B------:R-:W4:Y:S04]  /*90310*/  LDL.LU R247, [R1+0x1c90] ;  /* 0x001c900001f77983 */ /* 0x000f280000300800 */
[----:B------:R-:W4:Y:S04]  /*90320*/  LDL.LU R246, [R1+0x1a30] ;  /* 0x001a300001f67983 */ /* 0x000f280000300800 */
[----:B---3--:R-:W-:Y:S01]  /*90330*/  @P5 STG.E [R166.64], R171 ;  /* 0x000000aba6005986 */ /* 0x008fe2000c101904 */
[----:B------:R-:W-:-:S03]  /*90340*/  ISETP.LT.AND P5, PT, R252, c[0x0][0x178], !P2 ;  /* 0x00005e00fc007a0c */ /* 0x000fc600057a1270 */
[----:B------:R-:W3:Y:S04]  /*90350*/  LDL.LU R245, [R1+0x1600] ;  /* 0x0016000001f57983 */ /* 0x000ee80000300800 */
[----:B------:R1:W-:Y:S01]  /*90360*/  @P1 STG.E [R2.64], R172 ;  /* 0x000000ac02001986 */ /* 0x0003e2000c101904 */
[----:B------:R-:W-:-:S03]  /*90370*/  ISETP.LT.AND P1, PT, R99, c[0x0][0x178], !P2 ;  /* 0x00005e0063007a0c */ /* 0x000fc60005721270 */
[----:B------:R-:W3:Y:S04]  /*90380*/  LDL.LU R244, [R1+0x1220] ;  /* 0x0012200001f47983 */ /* 0x000ee80000300800 */
[----:B------:R1:W-:Y:S02]  /*90390*/  @P4 STG.E [R164.64], R173 ;  /* 0x000000ada4004986 */ /* 0x0003e4000c101904 */
[----:B-1----:R-:W-:-:S04]  /*903a0*/  IMAD.WIDE R2, R168, 0x4, R4 ;  /* 0x00000004a8027825 */ /* 0x002fc800078e0204 */
[C---:B------:R-:W-:Y:S01]  /*903b0*/  IMAD.WIDE R164, R169.reuse, 0x4, R162 ;  /* 0x00000004a9a47825 */ /* 0x040fe200078e02a2 */
[----:B------:R-:W-:Y:S03]  /*903c0*/  @P3 STG.E [R2.64], R175 ;  /* 0x000000af02003986 */ /* 0x000fe6000c101904 */
[C---:B------:R-:W-:Y:S01]  /*903d0*/  IMAD.WIDE R166, R169.reuse, 0x4, R160 ;  /* 0x00000004a9a67825 */ /* 0x040fe200078e02a0 */
[----:B------:R1:W-:Y:S04]  /*903e0*/  @P6 STG.E [R164.64], R249 ;  /* 0x000000f9a4006986 */ /* 0x0003e8000c101904 */
[----:B------:R1:W-:Y:S04]  /*903f0*/  @P5 STG.E [R166.64], R248 ;  /* 0x000000f8a6005986 */ /* 0x0003e8000c101904 */
[----:B-1----:R-:W3:Y:S01]  /*90400*/  LDL.LU R249, [R1+0x1c94] ;  /* 0x001c940001f97983 */ /* 0x002ee20000300800 */
[----:B------:R-:W-:-:S03]  /*90410*/  IMAD.WIDE R164, R169, 0x4, R6 ;  /* 0x00000004a9a47825 */ /* 0x000fc600078e0206 */
[----:B------:R-:W3:Y:S04]  /*90420*/  LDL.LU R248, [R1+0x1a34] ;  /* 0x001a340001f87983 */ /* 0x000ee80000300800 */
[----:B--2---:R1:W-:Y:S04]  /*90430*/  @P1 STG.E [R164.64], R250 ;  /* 0x000000faa4001986 */ /* 0x0043e8000c101904 */
[----:B-1----:R-:W2:Y:S01]  /*90440*/  LDL.LU R250, [R1+0x1604] ;  /* 0x0016040001fa7983 */ /* 0x002ea20000300800 */
[----:B------:R-:W-:-:S04]  /*90450*/  IADD3 R170, R242, 0x166, RZ ;  /* 0x00000166f2aa7810 */ /* 0x000fc80007ffe0ff */
[----:B------:R-:W-:Y:S02]  /*90460*/  ISETP.GE.AND P4, PT, R170, c[0x0][0x17c], PT ;  /* 0x00005f00aa007a0c */ /* 0x000fe40003f86270 */
[----:B------:R-:W-:Y:S02]  /*90470*/  ISETP.LT.AND P2, PT, R174, c[0x0][0x178], !P2 ;  /* 0x00005e00ae007a0c */ /* 0x000fe40005741270 */
[----:B------:R-:W-:Y:S02]  /*90480*/  ISETP.LT.AND P6, PT, R243, c[0x0][0x178], !P4 ;  /* 0x00005e00f3007a0c */ /* 0x000fe400067c1270 */
[----:B------:R-:W-:Y:S02]  /*90490*/  IADD3 R168, R169, c[0x0][0x198], RZ ;  /* 0x00006600a9a87a10 */ /* 0x000fe40007ffe0ff */
[----:B------:R-:W-:Y:S02]  /*904a0*/  ISETP.LT.AND P3, PT, R252, c[0x0][0x178], !P4 ;  /* 0x00005e00fc007a0c */ /* 0x000fe40006761270 */
[----:B------:R-:W-:Y:S01]  /*904b0*/  ISETP.LT.AND P5, PT, R99, c[0x0][0x178], !P4 ;  /* 0x00005e0063007a0c */ /* 0x000fe200067a1270 */
[----:B------:R-:W-:Y:S01]  /*904c0*/  IMAD.WIDE R2, R169, 0x4, R4 ;  /* 0x00000004a9027825 */ /* 0x000fe200078e0204 */
[----:B------:R-:W-:-:S02]  /*904d0*/  IADD3 R170, R242, 0x167, RZ ;  /* 0x00000167f2aa7810 */ /* 0x000fc40007ffe0ff */
[----:B------:R-:W-:Y:S01]  /*904e0*/  ISETP.LT.AND P4, PT, R174, c[0x0][0x178], !P4 ;  /* 0x00005e00ae007a0c */ /* 0x000fe20006781270 */
[----:B------:R-:W-:Y:S01]  /*904f0*/  IMAD.WIDE R166, R168, 0x4, R162 ;  /* 0x00000004a8a67825 */ /* 0x000fe200078e02a2 */
[----:B------:R-:W-:Y:S01]  /*90500*/  ISETP.GE.AND P1, PT, R170, c[0x0][0x17c], PT ;  /* 0x00005f00aa007a0c */ /* 0x000fe20003f26270 */
[----:B----4-:R1:W-:Y:S02]  /*90510*/  @P2 STG.E [R2.64], R251 ;  /* 0x000000fb02002986 */ /* 0x0103e4000c101904 */
[C---:B------:R-:W-:Y:S01]  /*90520*/  IMAD.WIDE R164, R168.reuse, 0x4, R160 ;  /* 0x00000004a8a47825 */ /* 0x040fe200078e02a0 */
[----:B------:R-:W-:Y:S01]  /*90530*/  ISETP.LT.AND P2, PT, R243, c[0x0][0x178], !P1 ;  /* 0x00005e00f3007a0c */ /* 0x000fe20004f41270 */
[----:B------:R4:W-:Y:S04]  /*90540*/  @P6 STG.E [R166.64], R247 ;  /* 0x000000f7a6006986 */ /* 0x0009e8000c101904 */
[----:B------:R3:W-:Y:S01]  /*90550*/  @P3 STG.E [R164.64], R246 ;  /* 0x000000f6a4003986 */ /* 0x0007e2000c101904 */
[----:B-1----:R-:W-:-:S03]  /*90560*/  IMAD.WIDE R2, R168, 0x4, R6 ;  /* 0x00000004a8027825 */ /* 0x002fc600078e0206 */
[----:B------:R-:W2:Y:S01]  /*90570*/  LDL.LU R251, [R1+0x1224] ;  /* 0x0012240001fb7983 */ /* 0x000ea20000300800 */
[C---:B----4-:R-:W-:Y:S01]  /*90580*/  IMAD.WIDE R166, R168.reuse, 0x4, R4 ;  /* 0x00000004a8a67825 */ /* 0x050fe200078e0204 */
[----:B------:R-:W-:Y:S02]  /*90590*/  IADD3 R168, R168, c[0x0][0x198], RZ ;  /* 0x00006600a8a87a10 */ /* 0x000fe40007ffe0ff */
[----:B---3--:R1:W-:Y:S01]  /*905a0*/  @P5 STG.E [R2.64], R245 ;  /* 0x000000f502005986 */ /* 0x0083e2000c101904 */
[----:B------:R-:W-:-:S03]  /*905b0*/  ISETP.LT.AND P3, PT, R252, c[0x0][0x178], !P1 ;  /* 0x00005e00fc007a0c */ /* 0x000fc60004f61270 */
[----:B------:R-:W-:Y:S01]  /*905c0*/  @P4 STG.E [R166.64], R244 ;  /* 0x000000f4a6004986 */ /* 0x000fe2000c101904 */
[----:B------:R-:W-:Y:S01]  /*905d0*/  ISETP.LT.AND P4, PT, R99, c[0x0][0x178], !P1 ;  /* 0x00005e0063007a0c */ /* 0x000fe20004f81270 */
[C---:B------:R-:W-:Y:S02]  /*905e0*/  IMAD.WIDE R164, R168.reuse, 0x4, R160 ;  /* 0x00000004a8a47825 */ /* 0x040fe400078e02a0 */
[----:B------:R-:W3:Y:S02]  /*905f0*/  LDL.LU R171, [R1+0x1c00] ;  /* 0x001c000001ab7983 */ /* 0x000ee40000300800 */
[C---:B-1----:R-:W-:Y:S02]  /*90600*/  IMAD.WIDE R2, R168.reuse, 0x4, R162 ;  /* 0x00000004a8027825 */ /* 0x042fe400078e02a2 */
[----:B------:R-:W4:Y:S04]  /*90610*/  LDL.LU R172, [R1+0x1610] ;  /* 0x0016100001ac7983 */ /* 0x000f280000300800 */
[----:B------:R-:W3:Y:S04]  /*90620*/  LDL.LU R173, [R1+0x1430] ;  /* 0x0014300001ad7983 */ /* 0x000ee80000300800 */
[----:B------:R-:W3:Y:S04]  /*90630*/  LDL.LU R175, [R1+0x1cb4] ;  /* 0x001cb40001af7983 */ /* 0x000ee80000300800 */
[----:B------:R1:W-:Y:S04]  /*90640*/  @P2 STG.E [R2.64], R249 ;  /* 0x000000f902002986 */ /* 0x0003e8000c101904 */
[----:B------:R1:W-:Y:S02]  /*90650*/  @P3 STG.E [R164.64], R248 ;  /* 0x000000f8a4003986 */ /* 0x0003e4000c101904 */
[----:B-1----:R-:W-:-:S02]  /*90660*/  IMAD.WIDE R2, R168, 0x4, R6 ;  /* 0x00000004a8027825 */ /* 0x002fc400078e0206 */
[----:B------:R-:W3:Y:S04]  /*90670*/  LDL.LU R249, [R1+0x1c04] ;  /* 0x001c040001f97983 */ /* 0x000ee80000300800 */
[----:B------:R-:W3:Y:S04]  /*90680*/  LDL.LU R248, [R1+0x1614] ;  /* 0x0016140001f87983 */ /* 0x000ee80000300800 */
[----:B--2---:R1:W-:Y:S04]  /*90690*/  @P4 STG.E [R2.64], R250 ;  /* 0x000000fa02004986 */ /* 0x0043e8000c101904 */
[----:B-1----:R-:W2:Y:S01]  /*906a0*/  LDL.LU R3, [R1+0x1cb0] ;  /* 0x001cb00001037983 */ /* 0x002ea20000300800 */
[----:B------:R-:W-:-:S02]  /*906b0*/  ISETP.LT.AND P1, PT, R174, c[0x0][0x178], !P1 ;  /* 0x00005e00ae007a0c */ /* 0x000fc40004f21270 */
[----:B------:R-:W-:Y:S02]  /*906c0*/  ISETP.LT.AND P6, PT, R243, c[0x0][0x178], !P0 ;  /* 0x00005e00f3007a0c */ /* 0x000fe400047c1270 */
[----:B------:R-:W-:Y:S02]  /*906d0*/  ISETP.LT.AND P5, PT, R252, c[0x0][0x178], !P0 ;  /* 0x00005e00fc007a0c */ /* 0x000fe400047a1270 */
[----:B------:R-:W-:Y:S02]  /*906e0*/  IADD3 R166, R242, 0x169, RZ ;  /* 0x00000169f2a67810 */ /* 0x000fe40007ffe0ff */
[C---:B------:R-:W-:Y:S01]  /*906f0*/  IADD3 R170, R168.reuse, c[0x0][0x198], RZ ;  /* 0x00006600a8aa7a10 */ /* 0x040fe20007ffe0ff */
[----:B------:R-:W-:Y:S01]  /*90700*/  IMAD.WIDE R164, R168, 0x4, R4 ;  /* 0x00000004a8a47825 */ /* 0x000fe200078e0204 */
[----:B------:R-:W-:Y:S01]  /*90710*/  ISETP.GE.AND P2, PT, R166, c[0x0][0x17c], PT ;  /* 0x00005f00a6007a0c */ /* 0x000fe20003f46270 */
[----:B------:R-:W4:Y:S01]  /*90720*/  LDL.LU R250, [R1+0x1434] ;  /* 0x0014340001fa7983 */ /* 0x000f220000300800 */
[----:B------:R-:W-:Y:S01]  /*90730*/  ISETP.LT.AND P3, PT, R99, c[0x0][0x178], !P0 ;  /* 0x00005e0063007a0c */ /* 0x000fe20004761270 */
[----:B------:R-:W-:-:S02]  /*90740*/  IMAD.WIDE R166, R170, 0x4, R162 ;  /* 0x00000004aaa67825 */ /* 0x000fc400078e02a2 */
[----:B------:R-:W4:Y:S02]  /*90750*/  LDL.LU R247, [R1+0x1ce0] ;  /* 0x001ce00001f77983 */ /* 0x000f240000300800 */
[----:B------:R-:W-:Y:S01]  /*90760*/  IMAD.WIDE R168, R170, 0x4, R160 ;  /* 0x00000004aaa87825 */ /* 0x000fe200078e02a0 */
[----:B------:R-:W-:Y:S01]  /*90770*/  ISETP.LT.AND P4, PT, R99, c[0x0][0x178], !P2 ;  /* 0x00005e0063007a0c */ /* 0x000fe20005781270 */
[----:B------:R-:W4:Y:S04]  /*90780*/  LDL.LU R246, [R1+0x1ca0] ;  /* 0x001ca00001f67983 */ /* 0x000f280000300800 */
[----:B------:R1:W-:Y:S01]  /*90790*/  @P1 STG.E [R164.64], R251 ;  /* 0x000000fba4001986 */ /* 0x0003e2000c101904 */
[----:B------:R-:W-:-:S03]  /*907a0*/  ISETP.LT.AND P1, PT, R174, c[0x0][0x178], !P0 ;  /* 0x00005e00ae007a0c */ /* 0x000fc60004721270 */
[----:B------:R-:W4:Y:S04]  /*907b0*/  LDL.LU R245, [R1+0x1a40] ;  /* 0x001a400001f57983 */ /* 0x000f280000300800 */
[----:B------:R-:W4:Y:S01]  /*907c0*/  LDL.LU R244, [R1+0x1500] ;  /* 0x0015000001f47983 */ /* 0x000f220000300800 */
[----:B-1----:R-:W-:-:S03]  /*907d0*/  IADD3 R164, R242, 0x16b, RZ ;  /* 0x0000016bf2a47810 */ /* 0x002fc60007ffe0ff */
[----:B------:R-:W4:Y:S01]  /*907e0*/  LDL.LU R251, [R1+0x1ce4] ;  /* 0x001ce40001fb7983 */ /* 0x000f220000300800 */
[----:B------:R-:W-:-:S03]  /*907f0*/  ISETP.GE.AND P0, PT, R164, c[0x0][0x17c], PT ;  /* 0x00005f00a4007a0c */ /* 0x000fc60003f06270 */
[----:B--2---:R1:W-:Y:S01]  /*90800*/  @P6 STG.E [R166.64], R3 ;  /* 0x00000003a6006986 */ /* 0x0043e2000c101904 */
[----:B------:R-:W-:-:S03]  /*90810*/  ISETP.LT.AND P6, PT, R243, c[0x0][0x178], !P2 ;  /* 0x00005e00f3007a0c */ /* 0x000fc600057c1270 */
[----:B---3--:R2:W-:Y:S01]  /*90820*/  @P5 STG.E [R168.64], R171 ;  /* 0x000000aba8005986 */ /* 0x0085e2000c101904 */
[----:B------:R-:W-:Y:S01]  /*90830*/  ISETP.LT.AND P5, PT, R252, c[0x0][0x178], !P2 ;  /* 0x00005e00fc007a0c */ /* 0x000fe200057a1270 */
[----:B-1----:R-:W-:Y:S01]  /*90840*/  IMAD.WIDE R2, R170, 0x4, R6 ;  /* 0x00000004aa027825 */ /* 0x002fe200078e0206 */
[----:B------:R-:W-:Y:S02]  /*90850*/  IADD3 R166, R242, 0x16a, RZ ;  /* 0x0000016af2a67810 */ /* 0x000fe40007ffe0ff */
[----:B--2---:R-:W-:Y:S02]  /*90860*/  IADD3 R171, R170, c[0x0][0x198], RZ ;  /* 0x00006600aaab7a10 */ /* 0x004fe40007ffe0ff */
[----:B----4-:R1:W-:Y:S01]  /*90870*/  @P3 STG.E [R2.64], R172 ;  /* 0x000000ac02003986 */ /* 0x0103e2000c101904 */
[----:B------:R-:W-:Y:S02]  /*90880*/  ISETP.GE.AND P3, PT, R166, c[0x0][0x17c], PT ;  /* 0x00005f00a6007a0c */ /* 0x000fe40003f66270 */
[----:B------:R-:W-:-:S04]  /*90890*/  IMAD.WIDE R164, R171, 0x4, R162 ;  /* 0x00000004aba47825 */ /* 0x000fc800078e02a2 */
[----:B------:R-:W-:-:S04]  /*908a0*/  IMAD.WIDE R166, R171, 0x4, R160 ;  /* 0x00000004aba67825 */ /* 0x000fc800078e02a0 */
[----:B-1----:R-:W-:-:S04]  /*908b0*/  IMAD.WIDE R2, R170, 0x4, R4 ;  /* 0x00000004aa027825 */ /* 0x002fc800078e0204 */
[----:B------:R-:W-:Y:S01]  /*908c0*/  IMAD.WIDE R168, R171, 0x4, R6 ;  /* 0x00000004aba87825 */ /* 0x000fe200078e0206 */
[----:B------:R-:W-:Y:S04]  /*908d0*/  @P1 STG.E [R2.64], R173 ;  /* 0x000000ad02001986 */ /* 0x000fe8000c101904 */
[----:B------:R-:W-:Y:S04]  /*908e0*/  @P6 STG.E [R164.64], R175 ;  /* 0x000000afa4006986 */ /* 0x000fe8000c101904 */
[----:B------:R1:W-:Y:S04]  /*908f0*/  @P5 STG.E [R166.64], R249 ;  /* 0x000000f9a6005986 */ /* 0x0003e8000c101904 */
[----:B------:R2:W-:Y:S04]  /*90900*/  @P4 STG.E [R168.64], R248 ;  /* 0x000000f8a8004986 */ /* 0x0005e8000c101904 */
[----:B-1----:R-:W3:Y:S04]  /*90910*/  LDL.LU R249, [R1+0x1ca4] ;  /* 0x001ca40001f97983 */ /* 0x002ee80000300800 */
[----:B--2---:R-:W2:Y:S01]  /*90920*/  LDL.LU R248, [R1+0x1a44] ;  /* 0x001a440001f87983 */ /* 0x004ea20000300800 */
[----:B------:R-:W-:-:S02]  /*90930*/  ISETP.LT.AND P2, PT, R174, c[0x0][0x178], !P2 ;  /* 0x00005e00ae007a0c */ /* 0x000fc40005741270 */
[----:B------:R-:W-:Y:S02]  /*90940*/  ISETP.LT.AND P4, PT, R243, c[0x0][0x178], !P3 ;  /* 0x00005e00f3007a0c */ /* 0x000fe40005f81270 */
[----:B------:R-:W-:Y:S02]  /*90950*/  ISETP.LT.AND P6, PT, R252, c[0x0][0x178], !P3 ;  /* 0x00005e00fc007a0c */ /* 0x000fe40005fc1270 */
[C---:B------:R-:W-:Y:S01]  /*90960*/  IADD3 R169, R171.reuse, c[0x0][0x198], RZ ;  /* 0x00006600aba97a10 */ /* 0x040fe20007ffe0ff */
[----:B------:R-:W-:Y:S01]  /*90970*/  IMAD.WIDE R166, R171, 0x4, R4 ;  /* 0x00000004aba67825 */ /* 0x000fe200078e0204 */
[----:B------:R-:W-:Y:S02]  /*90980*/  ISETP.LT.AND P1, PT, R174, c[0x0][0x178], !P3 ;  /* 0x00005e00ae007a0c */ /* 0x000fe40005f21270 */
[----:B------:R-:W-:Y:S01]  /*90990*/  ISETP.LT.AND P3, PT, R99, c[0x0][0x178], !P3 ;  /* 0x00005e0063007a0c */ /* 0x000fe20005f61270 */
[----:B------:R-:W-:Y:S01]  /*909a0*/  IMAD.WIDE R2, R169, 0x4, R162 ;  /* 0x00000004a9027825 */ /* 0x000fe200078e02a2 */
[----:B------:R-:W-:-:S03]  /*909b0*/  IADD3 R168, R242, 0x16c, RZ ;  /* 0x0000016cf2a87810 */ /* 0x000fc60007ffe0ff */
[----:B------:R-:W-:Y:S01]  /*909c0*/  IMAD.WIDE R164, R169, 0x4, R160 ;  /* 0x00000004a9a47825 */ /* 0x000fe200078e02a0 */
[----:B------:R1:W-:Y:S01]  /*909d0*/  @P2 STG.E [R166.64], R250 ;  /* 0x000000faa6002986 */ /* 0x0003e2000c101904 */
[----:B------:R-:W-:-:S03]  /*909e0*/  ISETP.LT.AND P5, PT, R243, c[0x0][0x178], !P0 ;  /* 0x00005e00f3007a0c */ /* 0x000fc600047a1270 */
[----:B------:R4:W-:Y:S01]  /*909f0*/  @P4 STG.E [R2.64], R247 ;  /* 0x000000f702004986 */ /* 0x0009e2000c101904 */
[----:B------:R-:W-:-:S03]  /*90a00*/  ISETP.GE.AND P2, PT, R168, c[0x0][0x17c], PT ;  /* 0x00005f00a8007a0c */ /* 0x000fc60003f46270 */
[----:B------:R4:W-:Y:S01]  /*90a10*/  @P6 STG.E [R164.64], R246 ;  /* 0x000000f6a4006986 */ /* 0x0009e2000c101904 */
[----:B------:R-:W-:Y:S02]  /*90a20*/  ISETP.LT.AND P6, PT, R252, c[0x0][0x178], !P0 ;  /* 0x00005e00fc007a0c */ /* 0x000fe400047c1270 */
[----:B------:R-:W-:Y:S01]  /*90a30*/  ISETP.LT.AND P4, PT, R99, c[0x0][0x178], !P0 ;  /* 0x00005e0063007a0c */ /* 0x000fe20004781270 */
[----:B-1----:R-:W2:Y:S01]  /*90a40*/  LDL.LU R250, [R1+0x1504] ;  /* 0x0015040001fa7983 */ /* 0x002ea20000300800 */
[C---:B------:R-:W-:Y:S01]  /*90a50*/  IADD3 R168, R169.reuse, c[0x0][0x198], RZ ;  /* 0x00006600a9a87a10 */ /* 0x040fe20007ffe0ff */
[C---:B----4-:R-:W-:Y:S02]  /*90a60*/  IMAD.WIDE R2, R169.reuse, 0x4, R6 ;  /* 0x00000004a9027825 */ /* 0x050fe400078e0206 */
[----:B------:R-:W4:Y:S02]  /*90a70*/  LDL.LU R171, [R1+0x1cd0] ;  /* 0x001cd00001ab7983 */ /* 0x000f240000300800 */
[----:B------:R-:W-:-:S02]  /*90a80*/  IMAD.WIDE R164, R169, 0x4, R4 ;  /* 0x00000004a9a47825 */ /* 0x000fc400078e0204 */
[----:B------:R1:W-:Y:S02]  /*90a90*/  @P3 STG.E [R2.64], R245 ;  /* 0x000000f502003986 */ /* 0x0003e4000c101904 */
[C---:B------:R-:W-:Y:S02]  /*90aa0*/  IMAD.WIDE R166, R168.reuse, 0x4, R162 ;  /* 0x00000004a8a67825 */ /* 0x040fe400078e02a2 */
[----:B------:R1:W-:Y:S04]  /*90ab0*/  @P1 STG.E [R164.64], R244 ;  /* 0x000000f4a4001986 */ /* 0x0003e8000c101904 */
[----:B------:R-:W4:Y:S01]  /*90ac0*/  LDL.LU R172, [R1+0x1c10] ;  /* 0x001c100001ac7983 */ /* 0x000f220000300800 */
[----:B-1----:R-:W-:-:S03]  /*90ad0*/  IMAD.WIDE R2, R168, 0x4, R6 ;  /* 0x00000004a8027825 */ /* 0x002fc600078e0206 */
[----:B------:R-:W4:Y:S01]  /*90ae0*/  LDL.LU R247, [R1+0x1510] ;  /* 0x0015100001f77983 */ /* 0x000f220000300800 */
[----:B------:R-:W-:-:S03]  /*90af0*/  IMAD.WIDE R164, R168, 0x4, R160 ;  /* 0x00000004a8a47825 */ /* 0x000fc600078e02a0 */
[----:B------:R1:W-:Y:S01]  /*90b00*/  @P5 STG.E [R166.64], R251 ;  /* 0x000000fba6005986 */ /* 0x0003e2000c101904 */
[----:B------:R-:W-:-:S03]  /*90b10*/  IADD3 R169, R168, c[0x0][0x198], RZ ;  /* 0x00006600a8a97a10 */ /* 0x000fc60007ffe0ff */
[----:B------:R-:W4:Y:S04]  /*90b20*/  LDL.LU R246, [R1+0x1d04] ;  /* 0x001d040001f67983 */ /* 0x000f280000300800 */
[----:B-1----:R-:W4:Y:S04]  /*90b30*/  LDL.LU R251, [R1+0x1cd4] ;  /* 0x001cd40001fb7983 */ /* 0x002f280000300800 */
[----:B---3--:R1:W-:Y:S04]  /*90b40*/  @P6 STG.E [R164.64], R249 ;  /* 0x000000f9a4006986 */ /* 0x0083e8000c101904 */
[----:B--2---:R2:W-:Y:S04]  /*90b50*/  @P4 STG.E [R2.64], R248 ;  /* 0x000000f802004986 */ /* 0x0045e8000c101904 */
[----:B-1----:R-:W3:Y:S04]  /*90b60*/  LDL.LU R249, [R1+0x1c14] ;  /* 0x001c140001f97983 */ /* 0x002ee80000300800 */
[----:B--2---:R-:W2:Y:S01]  /*90b70*/  LDL.LU R248, [R1+0x1514] ;  /* 0x0015140001f87983 */ /* 0x004ea20000300800 */
[----:B------:R-:W-:-:S03]  /*90b80*/  IMAD.WIDE R2, R168, 0x4, R4 ;  /* 0x00000004a8027825 */ /* 0x000fc600078e0204 */
[----:B------:R-:W2:Y:S01]  /*90b90*/  LDL.LU R168, [R1+0x1d00] ;  /* 0x001d000001a87983 */ /* 0x000ea20000300800 */
[----:B------:R-:W-:Y:S02]  /*90ba0*/  ISETP.LT.AND P1, PT, R174, c[0x0][0x178], !P0 ;  /* 0x00005e00ae007a0c */ /* 0x000fe40004721270 */
[----:B------:R-:W-:Y:S02]  /*90bb0*/  ISETP.LT.AND P3, PT, R243, c[0x0][0x178], !P2 ;  /* 0x00005e00f3007a0c */ /* 0x000fe40005761270 */
[----:B------:R-:W-:Y:S02]  /*90bc0*/  ISETP.LT.AND P5, PT, R252, c[0x0][0x178], !P2 ;  /* 0x00005e00fc007a0c */ /* 0x000fe400057a1270 */
[C---:B------:R-:W-:Y:S01]  /*90bd0*/  IADD3 R166, R242.reuse, 0x16f, RZ ;  /* 0x0000016ff2a67810 */ /* 0x040fe20007ffe0ff */
[C---:B------:R-:W-:Y:S01]  /*90be0*/  IMAD.WIDE R164, R169.reuse, 0x4, R162 ;  /* 0x00000004a9a47825 */ /* 0x040fe200078e02a2 */
[----:B------:R-:W-:Y:S01]  /*90bf0*/  IADD3 R170, R242, 0x16d, RZ ;  /* 0x0000016df2aa7810 */ /* 0x000fe20007ffe0ff */
[----:B------:R-:W3:Y:S01]  /*90c00*/  LDL.LU R173, [R1+0x1d10] ;  /* 0x001d100001ad7983 */ /* 0x000ee20000300800 */
[----:B------:R-:W-:Y:S01]  /*90c10*/  ISETP.GE.AND P0, PT, R166, c[0x0][0x17c], PT ;  /* 0x00005f00a6007a0c */ /* 0x000fe20003f06270 */
[----:B------:R-:W-:Y:S01]  /*90c20*/  IMAD.WIDE R166, R169, 0x4, R160 ;  /* 0x00000004a9a67825 */ /* 0x000fe200078e02a0 */
[----:B------:R-:W-:Y:S01]  /*90c30*/  ISETP.LT.AND P6, PT, R99, c[0x0][0x178], !P2 ;  /* 0x00005e0063007a0c */ /* 0x000fe200057c1270 */
[----:B------:R1:W-:Y:S01]  /*90c40*/  @P1 STG.E [R2.64], R250 ;  /* 0x000000fa02001986 */ /* 0x0003e2000c101904 */
[----:B------:R-:W-:-:S02]  /*90c50*/  ISETP.GE.AND P4, PT, R170, c[0x0][0x17c], PT ;  /* 0x00005f00aa007a0c */ /* 0x000fc40003f86270 */
[----:B------:R-:W-:Y:S01]  /*90c60*/  ISETP.LT.AND P2, PT, R174, c[0x0][0x178], !P2 ;  /* 0x00005e00ae007a0c */ /* 0x000fe20005741270 */
[----:B------:R-:W3:Y:S01]  /*90c70*/  LDL.LU R175, [R1+0x1cf0] ;  /* 0x001cf00001af7983 */ /* 0x000ee20000300800 */
[----:B------:R-:W-:-:S03]  /*90c80*/  ISETP.LT.AND P1, PT, R99, c[0x0][0x178], !P4 ;  /* 0x00005e0063007a0c */ /* 0x000fc60006721270 */
[----:B------:R-:W3:Y:S01]  /*90c90*/  LDL.LU R245, [R1+0x1cc0] ;  /* 0x001cc00001f57983 */ /* 0x000ee20000300800 */
[C---:B------:R-:W-:Y:S01]  /*90ca0*/  IADD3 R170, R169.reuse, c[0x0][0x198], RZ ;  /* 0x00006600a9aa7a10 */ /* 0x040fe20007ffe0ff */
[----:B-1----:R-:W-:Y:S02]  /*90cb0*/  IMAD.WIDE R2, R169, 0x4, R6 ;  /* 0x00000004a9027825 */ /* 0x002fe400078e0206 */
[----:B------:R-:W3:Y:S04]  /*90cc0*/  LDL.LU R244, [R1+0x16f0] ;  /* 0x0016f00001f47983 */ /* 0x000ee80000300800 */
[----:B------:R-:W3:Y:S04]  /*90cd0*/  LDL.LU R250, [R1+0x1d14] ;  /* 0x001d140001fa7983 */ /* 0x000ee80000300800 */
[----:B--2---:R1:W-:Y:S01]  /*90ce0*/  @P3 STG.E [R164.64], R168 ;  /* 0x000000a8a4003986 */ /* 0x0043e2000c101904 */
[----:B------:R-:W-:-:S03]  /*90cf0*/  ISETP.LT.AND P3, PT, R252, c[0x0][0x178], !P4 ;  /* 0x00005e00fc007a0c */ /* 0x000fc60006761270 */
[----:B----4-:R-:W-:Y:S01]  /*90d00*/  @P5 STG.E [R166.64], R171 ;  /* 0x000000aba6005986 */ /* 0x010fe2000c101904 */
[----:B------:R-:W-:-:S03]  /*90d10*/  ISETP.LT.AND P5, PT, R243, c[0x0][0x178], !P4 ;  /* 0x00005e00f3007a0c */ /* 0x000fc600067a1270 */
[----:B------:R2:W-:Y:S01]  /*90d20*/  @P6 STG.E [R2.64], R172 ;  /* 0x000000ac02006986 */ /* 0x0005e2000c101904 */
[----:B-1----:R-:W-:Y:S01]  /*90d30*/  IADD3 R164, R242, 0x16e, RZ ;  /* 0x0000016ef2a47810 */ /* 0x002fe20007ffe0ff */
[----:B------:R-:W-:-:S03]  /*90d40*/  IMAD.WIDE R168, R169, 0x4, R4 ;  /* 0x00000004a9a87825 */ /* 0x000fc600078e0204 */
[----:B------:R-:W-:Y:S01]  /*90d50*/  ISETP.GE.AND P6, PT, R164, c[0x0][0x17c], PT ;  /* 0x00005f00a4007a0c */ /* 0x000fe20003fc6270 */
[----:B------:R-:W-:-:S04]  /*90d60*/  IMAD.WIDE R164, R170, 0x4, R160 ;  /* 0x00000004aaa47825 */ /* 0x000fc800078e02a0 */
[C---:B--2---:R-:W-:Y:S01]  /*90d70*/  IMAD.WIDE R2, R170.reuse, 0x4, R162 ;  /* 0x00000004aa027825 */ /* 0x044fe200078e02a2 */
[----:B------:R-:W-:Y:S03]  /*90d80*/  @P2 STG.E [R168.64], R247 ;  /* 0x000000f7a8002986 */ /* 0x000fe6000c101904 */
[----:B------:R-:W-:Y:S01]  /*90d90*/  IMAD.WIDE R166, R170, 0x4, R6 ;  /* 0x00000004aaa67825 */ /* 0x000fe200078e0206 */
[----:B------:R-:W-:Y:S04]  /*90da0*/  @P5 STG.E [R2.64], R246 ;  /* 0x000000f602005986 */ /* 0x000fe8000c101904 */
[----:B------:R1:W-:Y:S04]  /*90db0*/  @P3 STG.E [R164.64], R251 ;  /* 0x000000fba4003986 */ /* 0x0003e8000c101904 */
[----:B---3--:R2:W-:Y:S04]  /*90dc0*/  @P1 STG.E [R166.64], R249 ;  /* 0x000000f9a6001986 */ /* 0x0085e8000c101904 */
[----:B-1----:R-:W3:Y:S04]  /*90dd0*/  LDL.LU R251, [R1+0x1cf4] ;  /* 0x001cf40001fb7983 */ /* 0x002ee80000300800 */
[----:B--2---:R-:W2:Y:S01]  /*90de0*/  LDL.LU R249, [R1+0x1cc4] ;  /* 0x001cc40001f97983 */ /* 0x004ea20000300800 */
[----:B------:R-:W-:Y:S01]  /*90df0*/  ISETP.LT.AND P4, PT, R174, c[0x0][0x178], !P4 ;  /* 0x00005e00ae007a0c */ /* 0x000fe20006781270 */
[----:B------:R-:W-:-:S12]  /*90e00*/  IMAD.WIDE R168, R170, 0x4, R4 ;  /* 0x00000004aaa87825 */ /* 0x000fd800078e0204 */
[----:B------:R1:W-:Y:S04]  /*90e10*/  @P4 STG.E [R168.64], R248 ;  /* 0x000000f8a8004986 */ /* 0x0003e8000c101904 */
[----:B-1----:R-:W4:Y:S01]  /*90e20*/  LDL.LU R248, [R1+0x16f4] ;  /* 0x0016f40001f87983 */ /* 0x002f220000300800 */
[----:B------:R-:W-:Y:S02]  /*90e30*/  ISETP.LT.AND P2, PT, R243, c[0x0][0x178], !P6 ;  /* 0x00005e00f3007a0c */ /* 0x000fe40007741270 */
[----:B------:R-:W-:Y:S01]  /*90e40*/  ISETP.LT.AND P4, PT, R252, c[0x0][0x178], !P6 ;  /* 0x00005e00fc007a0c */ /* 0x000fe20007781270 */
[----:B------:R-:W4:Y:S01]  /*90e50*/  LDL.LU R247, [R1+0x1c38] ;  /* 0x001c380001f77983 */ /* 0x000f220000300800 */
[----:B------:R-:W-:Y:S02]  /*90e60*/  ISETP.LT.AND P3, PT, R99, c[0x0][0x178], !P6 ;  /* 0x00005e0063007a0c */ /* 0x000fe40007761270 */
[----:B------:R-:W-:Y:S01]  /*90e70*/  IADD3 R170, R170, c[0x0][0x198], RZ ;  /* 0x00006600aaaa7a10 */ /* 0x000fe20007ffe0ff */
[----:B------:R-:W4:Y:S01]  /*90e80*/  LDL.LU R246, [R1+0x16e8] ;  /* 0x0016e80001f67983 */ /* 0x000f220000300800 */
[----:B------:R-:W-:-:S03]  /*90e90*/  IADD3 R2, R242, 0x170, RZ ;  /* 0x00000170f2027810 */ /* 0x000fc60007ffe0ff */
[----:B------:R-:W-:Y:S01]  /*90ea0*/  IMAD.WIDE R166, R170, 0x4, R162 ;  /* 0x00000004aaa67825 */ /* 0x000fe200078e02a2 */
[----:B------:R-:W-:Y:S02]  /*90eb0*/  ISETP.GE.AND P1, PT, R2, c[0x0][0x17c], PT ;  /* 0x00005f0002007a0c */ /* 0x000fe40003f26270 */
        /* <DEDUP_REMOVED lines=10> */
[----:B-1----:R-:W-:-:S04]  /*90f60*/  IMAD.WIDE R166, R170, 0x4, R4 ;  /* 0x00000004aaa67825 */ /* 0x002fc800078e0204 */
[C---:B------:R-:W-:Y:S01]  /*90f70*/  IMAD.WIDE R2, R168.reuse, 0x4, R162 ;  /* 0x00000004a8027825 */ /* 0x040fe200078e02a2 */
[----:B------:R1:W-:Y:S03]  /*90f80*/  @P6 STG.E [R166.64], R244 ;  /* 0x000000f4a6006986 */ /* 0x0003e6000c101904 */
[C---:B------:R-:W-:Y:S01]  /*90f90*/  IMAD.WIDE R164, R168.reuse, 0x4, R160 ;  /* 0x00000004a8a47825 */ /* 0x040fe200078e02a0 */
[----:B------:R-:W4:Y:S04]  /*90fa0*/  LDL.LU R245, [R1+0xfd8] ;  /* 0x000fd80001f57983 */ /* 0x000f280000300800 */
[----:B------:R1:W-:Y:S04]  /*90fb0*/  @P5 STG.E [R2.64], R250 ;  /* 0x000000fa02005986 */ /* 0x0003e8000c101904 */
[----:B-1----:R-:W4:Y:S01]  /*90fc0*/  LDL.LU R244, [R1+0xb98] ;  /* 0x000b980001f47983 */ /* 0x002f220000300800 */
[----:B------:R-:W-:-:S03]  /*90fd0*/  IMAD.WIDE R2, R168, 0x4, R6 ;  /* 0x00000004a8027825 */ /* 0x000fc600078e0206 */
[----:B------:R-:W4:Y:S01]  /*90fe0*/  LDL.LU R250, [R1+0x1c3c] ;  /* 0x001c3c0001fa7983 */ /* 0x000f220000300800 */
[----:B------:R-:W-:Y:S02]  /*90ff0*/  ISETP.LT.AND P5, PT, R174, c[0x0][0x178], !P0 ;  /* 0x00005e00ae007a0c */ /* 0x000fe400047a1270 */
[----:B------:R-:W-:-:S04]  /*91000*/  IADD3 R166, R242, 0x171, RZ ;  /* 0x00000171f2a67810 */ /* 0x000fc80007ffe0ff */
[----:B------:R-:W-:Y:S01]  /*91010*/  ISETP.GE.AND P2, PT, R166, c[0x0][0x17c], PT ;  /* 0x00005f00a6007a0c */ /* 0x000fe20003f46270 */
[----:B------:R-:W-:Y:S01]  /*91020*/  IMAD.WIDE R166, R168, 0x4, R4 ;  /* 0x00000004a8a67825 */ /* 0x000fe200078e0204 */
[----:B---3--:R1:W-:Y:S04]  /*91030*/  @P3 STG.E [R164.64], R251 ;  /* 0x000000fba4003986 */ /* 0x0083e8000c101904 */
[----:B--2---:R2:W-:Y:S04]  /*91040*/  @P4 STG.E [R2.64], R249 ;  /* 0x000000f902004986 */ /* 0x0045e8000c101904 */
[----:B-1----:R-:W3:Y:S04]  /*91050*/  LDL.LU R251, [R1+0x16ec] ;  /* 0x0016ec0001fb7983 */ /* 0x002ee80000300800 */
[----:B--2---:R-:W2:Y:S04]  /*91060*/  LDL.LU R249, [R1+0xfdc] ;  /* 0x000fdc0001f97983 */ /* 0x004ea80000300800 */
[----:B----4-:R1:W-:Y:S04]  /*91070*/  @P5 STG.E [R166.64], R248 ;  /* 0x000000f8a6005986 */ /* 0x0103e8000c101904 */
[----:B-1----:R-:W4:Y:S01]  /*91080*/  LDL.LU R248, [R1+0xb9c] ;  /* 0x000b9c0001f87983 */ /* 0x002f220000300800 */
        /* <DEDUP_REMOVED lines=8> */
[----:B------:R-:W-:Y:S01]  /*91110*/  ISETP.LT.AND P4, PT, R243, c[0x0][0x178], !P2 ;  /* 0x00005e00f3007a0c */ /* 0x000fe20005781270 */
[----:B------:R-:W4:Y:S02]  /*91120*/  LDL.LU R173, [R1+0x1358] ;  /* 0x0013580001ad7983 */ /* 0x000f240000300800 */
[----:B------:R-:W-:-:S02]  /*91130*/  IMAD.WIDE R2, R169, 0x4, R160 ;  /* 0x00000004a9027825 */ /* 0x000fc400078e02a0 */
[----:B------:R1:W-:Y:S01]  /*91140*/  @P6 STG.E [R164.64], R247 ;  /* 0x000000f7a4006986 */ /* 0x0003e2000c101904 */
[----:B------:R-:W-:Y:S02]  /*91150*/  ISETP.LT.AND P6, PT, R252, c[0x0][0x178], !P2 ;  /* 0x00005e00fc007a0c */ /* 0x000fe400057c1270 */
[----:B------:R-:W-:Y:S01]  /*91160*/  ISETP.LT.AND P3, PT, R99, c[0x0][0x178], !P2 ;  /* 0x00005e0063007a0c */ /* 0x000fe20005761270 */
[----:B------:R1:W-:Y:S01]  /*91170*/  @P0 STG.E [R2.64], R246 ;  /* 0x000000f602000986 */ /* 0x0003e2000c101904 */
[C---:B------:R-:W-:Y:S02]  /*91180*/  IADD3 R166, R242.reuse, 0x179, RZ ;  /* 0x00000179f2a67810 */ /* 0x040fe40007ffe0ff */
[----:B------:R-:W-:Y:S01]  /*91190*/  IADD3 R167, R242, 0x172, RZ ;  /* 0x00000172f2a77810 */ /* 0x000fe20007ffe0ff */
[----:B-1----:R-:W-:-:S04]  /*911a0*/  IMAD.WIDE R164, R169, 0x4, R4 ;  /* 0x00000004a9a47825 */ /* 0x002fc800078e0204 */
[C-C-:B------:R-:W-:Y:S01]  /*911b0*/  IMAD.WIDE R2, R169.reuse, 0x4, R6.reuse ;  /* 0x00000004a9027825 */ /* 0x140fe200078e0206 */
[----:B------:R-:W-:Y:S02]  /*911c0*/  IADD3 R169, R169, c[0x0][0x198], RZ ;  /* 0x00006600a9a97a10 */ /* 0x000fe40007ffe0ff */
[----:B------:R-:W-:Y:S02]  /*911d0*/  ISETP.GE.AND P0, PT, R166, c[0x0][0x17c], PT ;  /* 0x00005f00a6007a0c */ /* 0x000fe40003f06270 */
[----:B------:R1:W-:Y:S01]  /*911e0*/  @P5 STG.E [R2.64], R245 ;  /* 0x000000f502005986 */ /* 0x0003e2000c101904 */
[----:B------:R-:W-:Y:S01]  /*911f0*/  ISETP.GE.AND P5, PT, R167, c[0x0][0x17c], PT ;  /* 0x00005f00a7007a0c */ /* 0x000fe20003fa6270 */
[C---:B------:R-:W-:Y:S02]  /*91200*/  IMAD.WIDE R166, R169.reuse, 0x4, R6 ;  /* 0x00000004a9a67825 */ /* 0x040fe400078e0206 */
[----:B------:R1:W-:Y:S02]  /*91210*/  @P1 STG.E [R164.64], R244 ;  /* 0x000000f4a4001986 */ /* 0x0003e4000c101904 */
[----:B-1----:R-:W-:-:S04]  /*91220*/  IMAD.WIDE R2, R169, 0x4, R162 ;  /* 0x00000004a9027825 */ /* 0x002fc800078e02a2 */
[C---:B------:R-:W-:Y:S01]  /*91230*/  IMAD.WIDE R164, R169.reuse, 0x4, R160 ;  /* 0x00000004a9a47825 */ /* 0x040fe200078e02a0 */
[----:B------:R1:W-:Y:S01]  /*91240*/  @P4 STG.E [R2.64], R250 ;  /* 0x000000fa02004986 */ /* 0x0003e2000c101904 */
[----:B------:R-:W-:Y:S02]  /*91250*/  ISETP.LT.AND P2, PT, R174, c[0x0][0x178], !P2 ;  /* 0x00005e00ae007a0c */ /* 0x000fe40005741270 */
[----:B-1----:R-:W-:Y:S01]  /*91260*/  IMAD.WIDE R2, R169, 0x4, R4 ;  /* 0x00000004a9027825 */ /* 0x002fe200078e0204 */
[----:B---3--:R1:W-:Y:S04]  /*91270*/  @P6 STG.E [R164.64], R251 ;  /* 0x000000fba4006986 */ /* 0x0083e8000c101904 */
[----:B--2---:R2:W-:Y:S04]  /*91280*/  @P3 STG.E [R166.64], R249 ;  /* 0x000000f9a6003986 */ /* 0x0045e8000c101904 */
[----:B-1----:R-:W3:Y:S04]  /*91290*/  LDL.LU R251, [R1+0xfc8] ;  /* 0x000fc80001fb7983 */ /* 0x002ee80000300800 */
[----:B--2---:R-:W2:Y:S04]  /*912a0*/  LDL.LU R249, [R1+0x1c7c] ;  /* 0x001c7c0001f97983 */ /* 0x004ea80000300800 */
[----:B------:R-:W2:Y:S04]  /*912b0*/  LDL.LU R175, [R1+0x186c] ;  /* 0x00186c0001af7983 */ /* 0x000ea80000300800 */
[----:B------:R-:W2:Y:S04]  /*912c0*/  LDL.LU R250, [R1+0x135c] ;  /* 0x00135c0001fa7983 */ /* 0x000ea80000300800 */
[----:B----4-:R1:W-:Y:S04]  /*912d0*/  @P2 STG.E [R2.64], R248 ;  /* 0x000000f802002986 */ /* 0x0103e8000c101904 */
[----:B-1----:R-:W4:Y:S01]  /*912e0*/  LDL.LU R248, [R1+0xfcc] ;  /* 0x000fcc0001f87983 */ /* 0x002f220000300800 */
[----:B------:R-:W-:-:S02]  /*912f0*/  ISETP.LT.AND P1, PT, R243, c[0x0][0x178], !P5 ;  /* 0x00005e00f3007a0c */ /* 0x000fc40006f21270 */
[----:B------:R-:W-:Y:S01]  /*91300*/  IADD3 R168, R169, c[0x0][0x198], RZ ;  /* 0x00006600a9a87a10 */ /* 0x000fe20007ffe0ff */
[----:B------:R-:W4:Y:S01]  /*91310*/  LDL.LU R247, [R1+0x1c88] ;  /* 0x001c880001f77983 */ /* 0x000f220000300800 */
[----:B------:R-:W-:Y:S02]  /*91320*/  ISETP.LT.AND P3, PT, R252, c[0x0][0x178], !P5 ;  /* 0x00005e00fc007a0c */ /* 0x000fe40006f61270 */
[----:B------:R-:W-:Y:S01]  /*91330*/  IADD3 R166, R242, 0x173, RZ ;  /* 0x00000173f2a67810 */ /* 0x000fe20007ffe0ff */
[----:B------:R-:W-:Y:S01]  /*91340*/  IMAD.WIDE R164, R168, 0x4, R162 ;  /* 0x00000004a8a47825 */ /* 0x000fe200078e02a2 */
[----:B------:R-:W-:Y:S01]  /*91350*/  ISETP.LT.AND P6, PT, R99, c[0x0][0x178], !P5 ;  /* 0x00005e0063007a0c */ /* 0x000fe20006fc1270 */
[----:B------:R-:W4:Y:S01]  /*91360*/  LDL.LU R246, [R1+0x1878] ;  /* 0x0018780001f67983 */ /* 0x000f220000300800 */
[----:B------:R-:W-:Y:S01]  /*91370*/  ISETP.GE.AND P4, PT, R166, c[0x0][0x17c], PT ;  /* 0x00005f00a6007a0c */ /* 0x000fe20003f86270 */
[----:B------:R-:W-:Y:S01]  /*91380*/  IMAD.WIDE R2, R168, 0x4, R6 ;  /* 0x00000004a8027825 */ /* 0x000fe200078e0206 */
[----:B------:R-:W-:Y:S01]  /*91390*/  ISETP.LT.AND P5, PT, R174, c[0x0][0x178], !P5 ;  /* 0x00005e00ae007a0c */ /* 0x000fe20006fa1270 */
[----:B------:R1:W-:Y:S01]  /*913a0*/  @P1 STG.E [R164.64], R171 ;  /* 0x000000aba4001986 */ /* 0x0003e2000c101904 */
[----:B------:R-:W-:-:S02]  /*913b0*/  ISETP.LT.AND P1, PT, R243, c[0x0][0x178], !P4 ;  /* 0x00005e00f3007a0c */ /* 0x000fc40006721270 */
[----:B------:R-:W-:Y:S01]  /*913c0*/  IADD3 R166, R242, 0x174, RZ ;  /* 0x00000174f2a67810 */ /* 0x000fe20007ffe0ff */
[----:B------:R-:W4:Y:S01]  /*913d0*/  LDL.LU R245, [R1+0x1378] ;  /* 0x0013780001f57983 */ /* 0x000f220000300800 */
[C---:B------:R-:W-:Y:S01]  /*913e0*/  IADD3 R169, R168.reuse, c[0x0][0x198], RZ ;  /* 0x00006600a8a97a10 */ /* 0x040fe20007ffe0ff */
[----:B-1----:R-:W-:Y:S02]  /*913f0*/  IMAD.WIDE R164, R168, 0x4, R160 ;  /* 0x00000004a8a47825 */ /* 0x002fe400078e02a0 */
[----:B------:R-:W4:Y:S01]  /*91400*/  LDL.LU R244, [R1+0x1218] ;  /* 0x0012180001f47983 */ /* 0x000f220000300800 */
[----:B------:R-:W-:-:S03]  /*91410*/  ISETP.GE.AND P2, PT, R166, c[0x0][0x17c], PT ;  /* 0x00005f00a6007a0c */ /* 0x000fc60003f46270 */
[----:B------:R-:W-:Y:S01]  /*91420*/  @P3 STG.E [R164.64], R172 ;  /* 0x000000aca4003986 */ /* 0x000fe2000c101904 */
[----:B------:R-:W-:Y:S01]  /*91430*/  ISETP.LT.AND P3, PT, R252, c[0x0][0x178], !P4 ;  /* 0x00005e00fc007a0c */ /* 0x000fe20006761270 */
[----:B------:R-:W-:Y:S02]  /*91440*/  IMAD.WIDE R166, R168, 0x4, R4 ;  /* 0x00000004a8a67825 */ /* 0x000fe400078e0204 */
[----:B------:R1:W-:Y:S01]  /*91450*/  @P6 STG.E [R2.64], R173 ;  /* 0x000000ad02006986 */ /* 0x0003e2000c101904 */
[----:B------:R-:W-:Y:S01]  /*91460*/  ISETP.LT.AND P6, PT, R99, c[0x0][0x178], !P4 ;  /* 0x00005e0063007a0c */ /* 0x000fe200067c1270 */
[----:B-1----:R-:W-:-:S04]  /*91470*/  IMAD.WIDE R2, R169, 0x4, R162 ;  /* 0x00000004a9027825 */ /* 0x002fc800078e02a2 */
[C---:B------:R-:W-:Y:S01]  /*91480*/  IMAD.WIDE R164, R169.reuse, 0x4, R160 ;  /* 0x00000004a9a47825 */ /* 0x040fe200078e02a0 */
[----:B------:R-:W-:Y:S01]  /*91490*/  ISETP.LT.AND P4, PT, R174, c[0x0][0x178], !P4 ;  /* 0x00005e00ae007a0c */ /* 0x000fe20006781270 */
[----:B---3--:R1:W-:Y:S04]  /*914a0*/  @P5 STG.E [R166.64], R251 ;  /* 0x000000fba6005986 */ /* 0x0083e8000c101904 */
[----:B--2---:R2:W-:Y:S04]  /*914b0*/  @P1 STG.E [R2.64], R249 ;  /* 0x000000f902001986 */ /* 0x0045e8000c101904 */
[----:B-1----:R-:W3:Y:S04]  /*914c0*/  LDL.LU R251, [R1+0x1c8c] ;  /* 0x001c8c0001fb7983 */ /* 0x002ee80000300800 */
[----:B--2---:R-:W2:Y:S01]  /*914d0*/  LDL.LU R249, [R1+0x187c] ;  /* 0x00187c0001f97983 */ /* 0x004ea20000300800 */
[----:B------:R-:W-:-:S03]  /*914e0*/  IMAD.WIDE R2, R169, 0x4, R6 ;  /* 0x00000004a9027825 */ /* 0x000fc600078e0206 */
[----:B------:R-:W-:Y:S04]  /*914f0*/  @P3 STG.E [R164.64], R175 ;  /* 0x000000afa4003986 */ /* 0x000fe8000c101904 */
[----:B------:R1:W-:Y:S04]  /*91500*/  @P6 STG.E [R2.64], R250 ;  /* 0x000000fa02006986 */ /* 0x0003e8000c101904 */
[----:B-1----:R-:W2:Y:S01]  /*91510*/  LDL.LU R250, [R1+0x137c] ;  /* 0x00137c0001fa7983 */ /* 0x002ea20000300800 */
[----:B------:R-:W-:-:S04]  /*91520*/  IADD3 R166, R242, 0x175, RZ ;  /* 0x00000175f2a67810 */ /* 0x000fc80007ffe0ff */
[----:B------:R-:W-:Y:S01]  /*91530*/  ISETP.GE.AND P1, PT, R166, c[0x0][0x17c], PT ;  /* 0x00005f00a6007a0c */ /* 0x000fe20003f26270 */
[----:B------:R-:W-:-:S05]  /*91540*/  IMAD.WIDE R166, R169, 0x4, R4 ;  /* 0x00000004a9a67825 */ /* 0x000fca00078e0204 */
[----:B----4-:R1:W-:Y:S04]  /*91550*/  @P4 STG.E [R166.64], R248 ;  /* 0x000000f8a6004986 */ /* 0x0103e8000c101904 */
[----:B-1----:R-:W4:Y:S01]  /*91560*/  LDL.LU R248, [R1+0x121c] ;  /* 0x00121c0001f87983 */ /* 0x002f220000300800 */
[----:B------:R-:W-:Y:S02]  /*91570*/  ISETP.LT.AND P5, PT, R243, c[0x0][0x178], !P2 ;  /* 0x00005e00f3007a0c */ /* 0x000fe400057a1270 */
[----:B------:R-:W-:Y:S01]  /*91580*/  IADD3 R168, R169, c[0x0][0x198], RZ ;  /* 0x00006600a9a87a10 */ /* 0x000fe20007ffe0ff */
[----:B------:R-:W4:Y:S01]  /*91590*/  LDL.LU R172, [R1+0x1608] ;  /* 0x0016080001ac7983 */ /* 0x000f220000300800 */
[----:B------:R-:W-:Y:S02]  /*915a0*/  ISETP.LT.AND P3, PT, R252, c[0x0][0x178], !P2 ;  /* 0x00005e00fc007a0c */ /* 0x000fe40005761270 */
[----:B------:R-:W-:Y:S01]  /*915b0*/  ISETP.LT.AND P4, PT, R99, c[0x0][0x178], !P2 ;  /* 0x00005e0063007a0c */ /* 0x000fe20005781270 */
[----:B------:R-:W-:Y:S01]  /*915c0*/  IMAD.WIDE R164, R168, 0x4, R162 ;  /* 0x00000004a8a47825 */ /* 0x000fe200078e02a2 */
[----:B------:R-:W-:-:S02]  /*915d0*/  ISETP.LT.AND P2, PT, R174, c[0x0][0x178], !P2 ;  /* 0x00005e00ae007a0c */ /* 0x000fc40005741270 */
[----:B------:R-:W-:Y:S01]  /*915e0*/  ISETP.LT.AND P6, PT, R252, c[0x0][0x178], !P1 ;  /* 0x00005e00fc007a0c */ /* 0x000fe20004fc1270 */
[C---:B------:R-:W-:Y:S02]  /*915f0*/  IMAD.WIDE R2, R168.reuse, 0x4, R6 ;  /* 0x00000004a8027825 */ /* 0x040fe400078e0206 */
[----:B------:R1:W-:Y:S01]  /*91600*/  @P5 STG.E [R164.64], R247 ;  /* 0x000000f7a4005986 */ /* 0x0003e2000c101904 */
[----:B------:R-:W-:Y:S01]  /*91610*/  ISETP.LT.AND P5, PT, R243, c[0x0][0x178], !P1 ;  /* 0x00005e00f3007a0c */ /* 0x000fe20004fa1270 */
[C---:B------:R-:W-:Y:S01]  /*91620*/  IMAD.WIDE R166, R168.reuse, 0x4, R4 ;  /* 0x00000004a8a67825 */ /* 0x040fe200078e0204 */
[----:B------:R-:W-:-:S03]  /*91630*/  IADD3 R169, R168, c[0x0][0x198], RZ ;  /* 0x00006600a8a97a10 */ /* 0x000fc60007ffe0ff */
[----:B-1----:R-:W-:Y:S01]  /*91640*/  IMAD.WIDE R164, R168, 0x4, R160 ;  /* 0x00000004a8a47825 */ /* 0x002fe200078e02a0 */
[----:B------:R-:W4:Y:S04]  /*91650*/  LDL.LU R247, [R1+0x1228] ;  /* 0x0012280001f77983 */ /* 0x000f280000300800 */
[----:B------:R1:W-:Y:S04]  /*91660*/  @P3 STG.E [R164.64], R246 ;  /* 0x000000f6a4003986 */ /* 0x0003e8000c101904 */
[----:B------:R1:W-:Y:S04]  /*91670*/  @P4 STG.E [R2.64], R245 ;  /* 0x000000f502004986 */ /* 0x0003e8000c101904 */
[----:B------:R-:W-:Y:S01]  /*91680*/  @P2 STG.E [R166.64], R244 ;  /* 0x000000f4a6002986 */ /* 0x000fe2000c101904 */
[----:B------:R-:W-:Y:S01]  /*91690*/  ISETP.LT.AND P2, PT, R99, c[0x0][0x178], !P1 ;  /* 0x00005e0063007a0c */ /* 0x000fe20004f41270 */
[----:B-1----:R-:W-:-:S02]  /*916a0*/  IMAD.WIDE R164, R169, 0x4, R162 ;  /* 0x00000004a9a47825 */ /* 0x002fc400078e02a2 */
[----:B------:R-:W4:Y:S02]  /*916b0*/  LDL.LU R246, [R1+0x1c9c] ;  /* 0x001c9c0001f67983 */ /* 0x000f240000300800 */
[C---:B------:R-:W-:Y:S01]  /*916c0*/  IMAD.WIDE R2, R169.reuse, 0x4, R160 ;  /* 0x00000004a9027825 */ /* 0x040fe200078e02a0 */
[----:B------:R-:W-:Y:S01]  /*916d0*/  ISETP.LT.AND P1, PT, R174, c[0x0][0x178], !P1 ;  /* 0x00005e00ae007a0c */ /* 0x000fe20004f21270 */
[----:B---3--:R1:W-:Y:S04]  /*916e0*/  @P5 STG.E [R164.64], R251 ;  /* 0x000000fba4005986 */ /* 0x0083e8000c101904 */
[----:B--2---:R2:W-:Y:S04]  /*916f0*/  @P6 STG.E [R2.64], R249 ;  /* 0x000000f902006986 */ /* 0x0045e8000c101904 */
[----:B-1----:R-:W3:Y:S01]  /*91700*/  LDL.LU R251, [R1+0x1a3c] ;  /* 0x001a3c0001fb7983 */ /* 0x002ee20000300800 */
[----:B--2---:R-:W-:-:S03]  /*91710*/  IMAD.WIDE R2, R169, 0x4, R6 ;  /* 0x00000004a9027825 */ /* 0x004fc600078e0206 */
[----:B------:R-:W2:Y:S04]  /*91720*/  LDL.LU R249, [R1+0x160c] ;  /* 0x00160c0001f97983 */ /* 0x000ea80000300800 */
[----:B------:R1:W-:Y:S04]  /*91730*/  @P2 STG.E [R2.64], R250 ;  /* 0x000000fa02002986 */ /* 0x0003e8000c101904 */
[----:B-1----:R-:W2:Y:S04]  /*91740*/  LDL.LU R2, [R1+0x1c98] ;  /* 0x001c980001027983 */ /* 0x002ea80000300800 */
[----:B------:R-:W3:Y:S01]  /*91750*/  LDL.LU R3, [R1+0x1a38] ;  /* 0x001a380001037983 */ /* 0x000ee20000300800 */
[----:B------:R-:W-:-:S05]  /*91760*/  IMAD.WIDE R164, R169, 0x4, R4 ;  /* 0x00000004a9a47825 */ /* 0x000fca00078e0204 */
[----:B----4-:R1:W-:Y:S04]  /*91770*/  @P1 STG.E [R164.64], R248 ;  /* 0x000000f8a4001986 */ /* 0x0103e8000c101904 */
[----:B-1----:R-:W4:Y:S01]  /*91780*/  LDL.LU R248, [R1+0x122c] ;  /* 0x00122c0001f87983 */ /* 0x002f220000300800 */
[C---:B------:R-:W-:Y:S02]  /*91790*/  IADD3 R170, R242.reuse, 0x176, RZ ;  /* 0x00000176f2aa7810 */ /* 0x040fe40007ffe0ff */
[----:B------:R-:W-:Y:S01]  /*917a0*/  IADD3 R171, R242, 0x177, RZ ;  /* 0x00000177f2ab7810 */ /* 0x000fe20007ffe0ff */
[----:B------:R-:W4:Y:S01]  /*917b0*/  LDL.LU R173, [R1+0x1cb8] ;  /* 0x001cb80001ad7983 */ /* 0x000f220000300800 */
[----:B------:R-:W-:Y:S02]  /*917c0*/  ISETP.GE.AND P3, PT, R170, c[0x0][0x17c], PT ;  /* 0x00005f00aa007a0c */ /* 0x000fe40003f66270 */
[----:B------:R-:W-:Y:S01]  /*917d0*/  ISETP.GE.AND P2, PT, R171, c[0x0][0x17c], PT ;  /* 0x00005f00ab007a0c */ /* 0x000fe20003f46270 */
[----:B------:R-:W4:Y:S01]  /*917e0*/  LDL.LU R175, [R1+0x1c08] ;  /* 0x001c080001af7983 */ /* 0x000f220000300800 */
[----:B------:R-:W-:-:S02]  /*917f0*/  ISETP.LT.AND P5, PT, R243, c[0x0][0x178], !P3 ;  /* 0x00005e00f3007a0c */ /* 0x000fc40005fa1270 */
[----:B------:R-:W-:Y:S01]  /*91800*/  ISETP.LT.AND P4, PT, R252, c[0x0][0x178], !P3 ;  /* 0x00005e00fc007a0c */ /* 0x000fe20005f81270 */
[----:B------:R-:W4:Y:S01]  /*91810*/  LDL.LU R245, [R1+0x1618] ;  /* 0x0016180001f57983 */ /* 0x000f220000300800 */
[----:B------:R-:W-:Y:S02]  /*91820*/  IADD3 R170, R169, c[0x0][0x198], RZ ;  /* 0x00006600a9aa7a10 */ /* 0x000fe40007ffe0ff */
[----:B------:R-:W-:Y:S01]  /*91830*/  ISETP.LT.AND P6, PT, R99, c[0x0][0x178], !P3 ;  /* 0x00005e0063007a0c */ /* 0x000fe20005fc1270 */
[----:B------:R-:W4:Y:S02]  /*91840*/  LDL.LU R244, [R1+0x1438] ;  /* 0x0014380001f47983 */ /* 0x000f240000300800 */
[----:B------:R-:W-:-:S04]  /*91850*/  IMAD.WIDE R166, R170, 0x4, R162 ;  /* 0x00000004aaa67825 */ /* 0x000fc800078e02a2 */
[----:B------:R-:W-:Y:S01]  /*91860*/  IMAD.WIDE R168, R170, 0x4, R160 ;  /* 0x00000004aaa87825 */ /* 0x000fe200078e02a0 */
[----:B------:R-:W-:Y:S01]  /*91870*/  ISETP.LT.AND P3, PT, R174, c[0x0][0x178], !P3 ;  /* 0x00005e00ae007a0c */ /* 0x000fe20005f61270 */
[----:B------:R-:W4:Y:S01]  /*91880*/  LDL.LU R250, [R1+0x1cbc] ;  /* 0x001cbc0001fa7983 */ /* 0x000f220000300800 */
[----:B------:R-:W-:Y:S02]  /*91890*/  IADD3 R171, R170, c[0x0][0x198], RZ ;  /* 0x00006600aaab7a10 */ /* 0x000fe40007ffe0ff */
[----:B------:R-:W-:-:S03]  /*918a0*/  ISETP.LT.AND P1, PT, R99, c[0x0][0x178], !P2 ;  /* 0x00005e0063007a0c */ /* 0x000fc60005721270 */
[----:B------:R-:W-:Y:S01]  /*918b0*/  IMAD.WIDE R164, R171, 0x4, R162 ;  /* 0x00000004aba47825 */ /* 0x000fe200078e02a2 */
[----:B--2---:R-:W-:Y:S01]  /*918c0*/  @P5 STG.E [R166.64], R2 ;  /* 0x00000002a6005986 */ /* 0x004fe2000c101904 */
[----:B------:R-:W-:-:S03]  /*918d0*/  ISETP.LT.AND P5, PT, R243, c[0x0][0x178], !P2 ;  /* 0x00005e00f3007a0c */ /* 0x000fc600057a1270 */
[----:B---3--:R1:W-:Y:S01]  /*918e0*/  @P4 STG.E [R168.64], R3 ;  /* 0x00000003a8004986 */ /* 0x0083e2000c101904 */
[----:B------:R-:W-:Y:S01]  /*918f0*/  ISETP.LT.AND P4, PT, R252, c[0x0][0x178], !P2 ;  /* 0x00005e00fc007a0c */ /* 0x000fe20005781270 */
[----:B-1----:R-:W-:-:S05]  /*91900*/  IMAD.WIDE R2, R170, 0x4, R6 ;  /* 0x00000004aa027825 */ /* 0x002fca00078e0206 */
[----:B------:R1:W-:Y:S01]  /*91910*/  @P6 STG.E [R2.64], R172 ;  /* 0x000000ac02006986 */ /* 0x0003e2000c101904 */
[----:B------:R-:W-:Y:S01]  /*91920*/  IMAD.WIDE R166, R171, 0x4, R160 ;  /* 0x00000004aba67825 */ /* 0x000fe200078e02a0 */
[----:B------:R-:W-:-:S03]  /*91930*/  ISETP.LT.AND P2, PT, R174, c[0x0][0x178], !P2 ;  /* 0x00005e00ae007a0c */ /* 0x000fc60005741270 */
[----:B------:R-:W-:-:S04]  /*91940*/  IMAD.WIDE R168, R171, 0x4, R6 ;  /* 0x00000004aba87825 */ /* 0x000fc800078e0206 */
[----:B-1----:R-:W-:-:S05]  /*91950*/  IMAD.WIDE R2, R170, 0x4, R4 ;  /* 0x00000004aa027825 */ /* 0x002fca00078e0204 */
[----:B------:R1:W-:Y:S04]  /*91960*/  @P3 STG.E [R2.64], R247 ;  /* 0x000000f702003986 */ /* 0x0003e8000c101904 */
[----:B------:R-:W-:Y:S04]  /*91970*/  @P5 STG.E [R164.64], R246 ;  /* 0x000000f6a4005986 */ /* 0x000fe8000c101904 */
[----:B------:R2:W-:Y:S04]  /*91980*/  @P4 STG.E [R166.64], R251 ;  /* 0x000000fba6004986 */ /* 0x0005e8000c101904 */
[----:B------:R3:W-:Y:S01]  /*91990*/  @P1 STG.E [R168.64], R249 ;  /* 0x000000f9a8001986 */ /* 0x0007e2000c101904 */
[----:B-1----:R-:W-:-:S03]  /*919a0*/  IMAD.WIDE R2, R171, 0x4, R4 ;  /* 0x00000004ab027825 */ /* 0x002fc600078e0204 */
[----:B--2---:R-:W2:Y:S04]  /*919b0*/  LDL.LU R251, [R1+0x1c0c] ;  /* 0x001c0c0001fb7983 */ /* 0x004ea80000300800 */
[----:B---3--:R-:W3:Y:S04]  /*919c0*/  LDL.LU R249, [R1+0x161c] ;  /* 0x00161c0001f97983 */ /* 0x008ee80000300800 */
[----:B----4-:R1:W-:Y:S04]  /*919d0*/  @P2 STG.E [R2.64], R248 ;  /* 0x000000f802002986 */ /* 0x0103e8000c101904 */
[----:B-1----:R-:W4:Y:S01]  /*919e0*/  LDL.LU R248, [R1+0x143c] ;  /* 0x00143c0001f87983 */ /* 0x002f220000300800 */
[----:B------:R-:W-:-:S02]  /*919f0*/  IADD3 R172, R242, 0x178, RZ ;  /* 0x00000178f2ac7810 */ /* 0x000fc40007ffe0ff */
[----:B------:R-:W-:Y:S01]  /*91a00*/  IADD3 R164, R171, c[0x0][0x198], RZ ;  /* 0x00006600aba47a10 */ /* 0x000fe20007ffe0ff */
[----:B------:R-:W4:Y:S01]  /*91a10*/  LDL.LU R247, [R1+0x1ce8] ;  /* 0x001ce80001f77983 */ /* 0x000f220000300800 */
[----:B------:R-:W-:Y:S02]  /*91a20*/  ISETP.GE.AND P6, PT, R172, c[0x0][0x17c], PT ;  /* 0x00005f00ac007a0c */ /* 0x000fe40003fc6270 */
[C---:B------:R-:W-:Y:S01]  /*91a30*/  ISETP.LT.AND P2, PT, R243.reuse, c[0x0][0x178], !P0 ;  /* 0x00005e00f3007a0c */ /* 0x040fe20004741270 */
[----:B------:R-:W-:Y:S01]  /*91a40*/  IMAD.WIDE R170, R164, 0x4, R162 ;  /* 0x00000004a4aa7825 */ /* 0x000fe200078e02a2 */
[----:B------:R-:W-:Y:S01]  /*91a50*/  ISETP.LT.AND P3, PT, R243, c[0x0][0x178], !P6 ;  /* 0x00005e00f3007a0c */ /* 0x000fe20007761270 */
[----:B------:R-:W4:Y:S01]  /*91a60*/  LDL.LU R246, [R1+0x1ca8] ;  /* 0x001ca80001f67983 */ /* 0x000f220000300800 */
        /* <DEDUP_REMOVED lines=17> */
[----:B-1----:R-:W4:Y:S01]  /*91b80*/  LDL.LU R245, [R1+0x1a48] ;  /* 0x001a480001f57983 */ /* 0x002f220000300800 */
[----:B------:R-:W-:Y:S01]  /*91b90*/  IMAD.WIDE R166, R2, 0x4, R160 ;  /* 0x0000000402a67825 */ /* 0x000fe200078e02a0 */
[----:B------:R-:W-:Y:S02]  /*91ba0*/  ISETP.LT.AND P0, PT, R174, c[0x0][0x178], !P0 ;  /* 0x00005e00ae007a0c */ /* 0x000fe40004701270 */
[----:B------:R-:W4:Y:S01]  /*91bb0*/  LDL.LU R244, [R1+0x1508] ;  /* 0x0015080001f47983 */ /* 0x000f220000300800 */
[----:B------:R-:W-:Y:S01]  /*91bc0*/  IMAD.WIDE R164, R2, 0x4, R6 ;  /* 0x0000000402a47825 */ /* 0x000fe200078e0206 */
[----:B------:R-:W-:Y:S02]  /*91bd0*/  IADD3 R3, R242, 0x17b, RZ ;  /* 0x0000017bf2037810 */ /* 0x000fe40007ffe0ff */
[----:B------:R-:W4:Y:S01]  /*91be0*/  LDL.LU R250, [R1+0x1cec] ;  /* 0x001cec0001fa7983 */ /* 0x000f220000300800 */
[C---:B------:R-:W-:Y:S02]  /*91bf0*/  IADD3 R170, R2.reuse, c[0x0][0x198], RZ ;  /* 0x0000660002aa7a10 */ /* 0x040fe40007ffe0ff */
[----:B------:R-:W-:Y:S01]  /*91c00*/  ISETP.GE.AND P1, PT, R3, c[0x0][0x17c], PT ;  /* 0x00005f0003007a0c */ /* 0x000fe20003f26270 */
[----:B------:R-:W-:Y:S01]  /*91c10*/  IMAD.WIDE R2, R2, 0x4, R4 ;  /* 0x0000000402027825 */ /* 0x000fe200078e0204 */
[----:B--2---:R1:W-:Y:S04]  /*91c20*/  @P3 STG.E [R166.64], R251 ;  /* 0x000000fba6003986 */ /* 0x0043e8000c101904 */
[----:B---3--:R2:W-:Y:S04]  /*91c30*/  @P2 STG.E [R164.64], R249 ;  /* 0x000000f9a4002986 */ /* 0x0085e8000c101904 */
[----:B-1----:R-:W3:Y:S04]  /*91c40*/  LDL.LU R251, [R1+0x1cac] ;  /* 0x001cac0001fb7983 */ /* 0x002ee80000300800 */
[----:B--2---:R-:W2:Y:S04]  /*91c50*/  LDL.LU R249, [R1+0x1a4c] ;  /* 0x001a4c0001f97983 */ /* 0x004ea80000300800 */
[----:B----4-:R1:W-:Y:S04]  /*91c60*/  @P0 STG.E [R2.64], R248 ;  /* 0x000000f802000986 */ /* 0x0103e8000c101904 */
[----:B-1----:R-:W4:Y:S01]  /*91c70*/  LDL.LU R248, [R1+0x150c] ;  /* 0x00150c0001f87983 */ /* 0x002f220000300800 */
[----:B------:R-:W-:-:S02]  /*91c80*/  ISETP.LT.AND P6, PT, R243, c[0x0][0x178], !P4 ;  /* 0x00005e00f3007a0c */ /* 0x000fc400067c1270 */
[----:B------:R-:W-:Y:S01]  /*91c90*/  ISETP.LT.AND P5, PT, R252, c[0x0][0x178], !P4 ;  /* 0x00005e00fc007a0c */ /* 0x000fe200067a1270 */
[C---:B------:R-:W-:Y:S01]  /*91ca0*/  IMAD.WIDE R168, R170.reuse, 0x4, R162 ;  /* 0x00000004aaa87825 */ /* 0x040fe200078e02a2 */
[----:B------:R-:W4:Y:S03]  /*91cb0*/  LDL.LU R172, [R1+0x1d08] ;  /* 0x001d080001ac7983 */ /* 0x000f260000300800 */
[----:B------:R-:W-:Y:S01]  /*91cc0*/  IMAD.WIDE R166, R170, 0x4, R160 ;  /* 0x00000004aaa67825 */ /* 0x000fe200078e02a0 */
[----:B------:R-:W4:Y:S05]  /*91cd0*/  LDL.LU R173, [R1+0x1cd8] ;  /* 0x001cd80001ad7983 */ /* 0x000f2a0000300800 */
        /* <DEDUP_REMOVED lines=10> */
[----:B------:R-:W4:Y:S03]  /*91d80*/  LDL.LU R247, [R1+0x1c18] ;  /* 0x001c180001f77983 */ /* 0x000f260000300800 */
[----:B------:R-:W-:Y:S01]  /*91d90*/  IMAD.WIDE R166, R168, 0x4, R162 ;  /* 0x00000004a8a67825 */ /* 0x000fe200078e02a2 */
[----:B------:R1:W-:Y:S01]  /*91da0*/  @P6 STG.E [R2.64], R245 ;  /* 0x000000f502006986 */ /* 0x0003e2000c101904 */
[----:B------:R-:W-:-:S03]  /*91db0*/  ISETP.LT.AND P1, PT, R174, c[0x0][0x178], !P1 ;  /* 0x00005e00ae007a0c */ /* 0x000fc60004f21270 */
[----:B------:R1:W-:Y:S04]  /*91dc0*/  @P4 STG.E [R164.64], R244 ;  /* 0x000000f4a4004986 */ /* 0x0003e8000c101904 */
[----:B------:R-:W-:Y:S01]  /*91dd0*/  @P5 STG.E [R166.64], R250 ;  /* 0x000000faa6005986 */ /* 0x000fe2000c101904 */
[----:B-1----:R-:W-:-:S03]  /*91de0*/  IMAD.WIDE R2, R168, 0x4, R160 ;  /* 0x00000004a8027825 */ /* 0x002fc600078e02a0 */
[----:B------:R-:W4:Y:S01]  /*91df0*/  LDL.LU R245, [R1+0x1518] ;  /* 0x0015180001f57983 */ /* 0x000f220000300800 */
[----:B------:R-:W-:-:S03]  /*91e00*/  IMAD.WIDE R164, R168, 0x4, R6 ;  /* 0x00000004a8a47825 */ /* 0x000fc600078e0206 */
[----:B---3--:R1:W-:Y:S04]  /*91e10*/  @P3 STG.E [R2.64], R251 ;  /* 0x000000fb02003986 */ /* 0x0083e8000c101904 */
[----:B--2---:R2:W-:Y:S04]  /*91e20*/  @P0 STG.E [R164.64], R249 ;  /* 0x000000f9a4000986 */ /* 0x0045e8000c101904 */
[----:B-1----:R-:W3:Y:S01]  /*91e30*/  LDL.LU R251, [R1+0x1d0c] ;  /* 0x001d0c0001fb7983 */ /* 0x002ee20000300800 */
[----:B------:R-:W-:-:S03]  /*91e40*/  IMAD.WIDE R2, R168, 0x4, R4 ;  /* 0x00000004a8027825 */ /* 0x000fc600078e0204 */
[----:B--2---:R-:W2:Y:S04]  /*91e50*/  LDL.LU R249, [R1+0x1cdc] ;  /* 0x001cdc0001f97983 */ /* 0x004ea80000300800 */
[----:B------:R-:W2:Y:S04]  /*91e60*/  LDL.LU R250, [R1+0x1c1c] ;  /* 0x001c1c0001fa7983 */ /* 0x000ea80000300800 */
[----:B----4-:R1:W-:Y:S04]  /*91e70*/  @P1 STG.E [R2.64], R248 ;  /* 0x000000f802001986 */ /* 0x0103e8000c101904 */
[----:B-1----:R-:W4:Y:S01]  /*91e80*/  LDL.LU R248, [R1+0x151c] ;  /* 0x00151c0001f87983 */ /* 0x002f220000300800 */
[----:B------:R-:W-:-:S02]  /*91e90*/  IADD3 R171, R242, 0x17c, RZ ;  /* 0x0000017cf2ab7810 */ /* 0x000fc40007ffe0ff */
[----:B------:R-:W-:Y:S01]  /*91ea0*/  IADD3 R169, R242, 0x17e, RZ ;  /* 0x0000017ef2a97810 */ /* 0x000fe20007ffe0ff */
[----:B------:R-:W4:Y:S01]  /*91eb0*/  LDL.LU R175, [R1+0x1d18] ;  /* 0x001d180001af7983 */ /* 0x000f220000300800 */
[----:B------:R-:W-:Y:S02]  /*91ec0*/  ISETP.GE.AND P6, PT, R171, c[0x0][0x17c], PT ;  /* 0x00005f00ab007a0c */ /* 0x000fe40003fc6270 */
[----:B------:R-:W-:Y:S01]  /*91ed0*/  ISETP.GE.AND P2, PT, R169, c[0x0][0x17c], PT ;  /* 0x00005f00a9007a0c */ /* 0x000fe20003f46270 */
[----:B------:R-:W4:Y:S01]  /*91ee0*/  LDL.LU R246, [R1+0x1cf8] ;  /* 0x001cf80001f67983 */ /* 0x000f220000300800 */
[----:B------:R-:W-:Y:S02]  /*91ef0*/  ISETP.LT.AND P4, PT, R243, c[0x0][0x178], !P6 ;  /* 0x00005e00f3007a0c */ /* 0x000fe40007781270 */
[----:B------:R-:W-:Y:S01]  /*91f00*/  ISETP.LT.AND P5, PT, R252, c[0x0][0x178], !P6 ;  /* 0x00005e00fc007a0c */ /* 0x000fe200077a1270 */
[----:B------:R-:W4:Y:S01]  /*91f10*/  LDL.LU R244, [R1+0x1cc8] ;  /* 0x001cc80001f47983 */ /* 0x000f220000300800 */
        /* <DEDUP_REMOVED lines=11> */
[----:B------:R-:W-:Y:S02]  /*91fd0*/  ISETP.LT.AND P1, PT, R252, c[0x0][0x178], !P3 ;  /* 0x00005e00fc007a0c */ /* 0x000fe40005f21270 */
[----:B------:R-:W-:Y:S01]  /*91fe0*/  ISETP.LT.AND P4, PT, R99, c[0x0][0x178], !P3 ;  /* 0x00005e0063007a0c */ /* 0x000fe20005f81270 */
[C---:B-1----:R-:W-:Y:S01]  /*91ff0*/  IMAD.WIDE R164, R169.reuse, 0x4, R4 ;  /* 0x00000004a9a47825 */ /* 0x042fe200078e0204 */
[----:B------:R-:W-:Y:S01]  /*92000*/  IADD3 R169, R169, c[0x0][0x198], RZ ;  /* 0x00006600a9a97a10 */ /* 0x000fe20007ffe0ff */
[----:B------:R1:W-:Y:S01]  /*92010*/  @P0 STG.E [R2.64], R247 ;  /* 0x000000f702000986 */ /* 0x0003e2000c101904 */
[----:B------:R-:W-:-:S02]  /*92020*/  IADD3 R166, R242, 0x181, RZ ;  /* 0x00000181f2a67810 */ /* 0x000fc40007ffe0ff */
[----:B------:R1:W-:Y:S01]  /*92030*/  @P6 STG.E [R164.64], R245 ;  /* 0x000000f5a4006986 */ /* 0x0003e2000c101904 */
[----:B------:R-:W-:Y:S02]  /*92040*/  ISETP.LT.AND P3, PT, R174, c[0x0][0x178], !P3 ;  /* 0x00005e00ae007a0c */ /* 0x000fe40005f61270 */
[----:B------:R-:W-:Y:S01]  /*92050*/  ISETP.GE.AND P0, PT, R166, c[0x0][0x17c], PT ;  /* 0x00005f00a6007a0c */ /* 0x000fe20003f06270 */
[----:B-1----:R-:W-:-:S04]  /*92060*/  IMAD.WIDE R2, R169, 0x4, R162 ;  /* 0x00000004a9027825 */ /* 0x002fc800078e02a2 */
[----:B------:R-:W-:-:S04]  /*92070*/  IMAD.WIDE R164, R169, 0x4, R160 ;  /* 0x00000004a9a47825 */ /* 0x000fc800078e02a0 */
[C---:B------:R-:W-:Y:S01]  /*92080*/  IMAD.WIDE R166, R169.reuse, 0x4, R6 ;  /* 0x00000004a9a67825 */ /* 0x040fe200078e0206 */
[----:B---3--:R1:W-:Y:S04]  /*92090*/  @P5 STG.E [R2.64], R251 ;  /* 0x000000fb02005986 */ /* 0x0083e8000c101904 */
[----:B--2---:R2:W-:Y:S04]  /*920a0*/  @P1 STG.E [R164.64], R249 ;  /* 0x000000f9a4001986 */ /* 0x0045e8000c101904 */
[----:B-1----:R-:W3:Y:S04]  /*920b0*/  LDL.LU R251, [R1+0x16f8] ;  /* 0x0016f80001fb7983 */ /* 0x002ee80000300800 */
[----:B------:R1:W-:Y:S04]  /*920c0*/  @P4 STG.E [R166.64], R250 ;  /* 0x000000faa6004986 */ /* 0x0003e8000c101904 */
[----:B--2---:R-:W2:Y:S01]  /*920d0*/  LDL.LU R249, [R1+0x1d1c] ;  /* 0x001d1c0001f97983 */ /* 0x004ea20000300800 */
[----:B------:R-:W2:Y:S02]  /*920e0*/  LDL.LU R245, [R1+0x1cfc] ;  /* 0x001cfc0001f57983 */ /* 0x000ea40000300800 */
[----:B------:R-:W-:Y:S01]  /*920f0*/  IMAD.WIDE R2, R169, 0x4, R4 ;  /* 0x00000004a9027825 */ /* 0x000fe200078e0204 */
[----:B-1----:R-:W2:Y:S04]  /*92100*/  LDL.LU R250, [R1+0x1ccc] ;  /* 0x001ccc0001fa7983 */ /* 0x002ea80000300800 */
[----:B----4-:R1:W-:Y:S04]  /*92110*/  @P3 STG.E [R2.64], R248 ;  /* 0x000000f802003986 */ /* 0x0103e8000c101904 */
[----:B-1----:R-:W4:Y:S01]  /*92120*/  LDL.LU R248, [R1+0x16fc] ;  /* 0x0016fc0001f87983 */ /* 0x002f220000300800 */
[----:B------:R-:W-:-:S02]  /*92130*/  ISETP.LT.AND P6, PT, R243, c[0x0][0x178], !P2 ;  /* 0x00005e00f3007a0c */ /* 0x000fc400057c1270 */
[----:B------:R-:W-:Y:S02]  /*92140*/  ISETP.LT.AND P5, PT, R252, c[0x0][0x178], !P2 ;  /* 0x00005e00fc007a0c */ /* 0x000fe400057a1270 */
[----:B------:R-:W-:Y:S02]  /*92150*/  IADD3 R168, R169, c[0x0][0x198], RZ ;  /* 0x00006600a9a87a10 */ /* 0x000fe40007ffe0ff */
[----:B------:R-:W-:Y:S02]  /*92160*/  IADD3 R170, R242, 0x17f, RZ ;  /* 0x0000017ff2aa7810 */ /* 0x000fe40007ffe0ff */
[----:B------:R-:W-:Y:S01]  /*92170*/  ISETP.LT.AND P1, PT, R99, c[0x0][0x178], !P2 ;  /* 0x00005e0063007a0c */ /* 0x000fe20005721270 */
[----:B------:R-:W-:Y:S01]  /*92180*/  ISETP.LT.AND P2, PT, R174, c[0x0][0x178], !P2 ;  /* 0x00005e00ae007a0c */ /* 0x000fe20005741270 */
[----:B------:R-:W4:Y:S01]  /*92190*/  LDL.LU R173, [R1+0x1d20] ;  /* 0x001d200001ad7983 */ /* 0x000f220000300800 */
[----:B------:R-:W-:-:S04]  /*921a0*/  IMAD.WIDE R164, R168, 0x4, R162 ;  /* 0x00000004a8a47825 */ /* 0x000fc800078e02a2 */
[----:B------:R-:W-:Y:S01]  /*921b0*/  IMAD.WIDE R166, R168, 0x4, R160 ;  /* 0x00000004a8a67825 */ /* 0x000fe200078e02a0 */
[----:B------:R-:W-:Y:S01]  /*921c0*/  ISETP.GE.AND P4, PT, R170, c[0x0][0x17c], PT ;  /* 0x00005f00aa007a0c */ /* 0x000fe20003f86270 */
[----:B------:R-:W4:Y:S04]  /*921d0*/  LDL.LU R247, [R1+0x1710] ;  /* 0x0017100001f77983 */ /* 0x000f280000300800 */
[----:B------:R1:W-:Y:S01]  /*921e0*/  @P6 STG.E [R164.64], R175 ;  /* 0x000000afa4006986 */ /* 0x0003e2000c101904 */
[----:B------:R1:W-:Y:S01]  /*921f0*/  @P5 STG.E [R166.64], R246 ;  /* 0x000000f6a6005986 */ /* 0x0003e2000c101904 */
[----:B------:R-:W-:Y:S02]  /*92200*/  ISETP.LT.AND P6, PT, R243, c[0x0][0x178], !P4 ;  /* 0x00005e00f3007a0c */ /* 0x000fe400067c1270 */
[----:B------:R-:W-:Y:S01]  /*92210*/  ISETP.LT.AND P3, PT, R252, c[0x0][0x178], !P4 ;  /* 0x00005e00fc007a0c */ /* 0x000fe20006761270 */
[----:B------:R-:W-:Y:S01]  /*92220*/  IMAD.WIDE R2, R168, 0x4, R6 ;  /* 0x00000004a8027825 */ /* 0x000fe200078e0206 */
[----:B------:R-:W-:-:S02]  /*92230*/  ISETP.LT.AND P5, PT, R99, c[0x0][0x178], !P4 ;  /* 0x00005e0063007a0c */ /* 0x000fc400067a1270 */
[----:B------:R-:W-:Y:S01]  /*92240*/  IADD3 R169, R168, c[0x0][0x198], RZ ;  /* 0x00006600a8a97a10 */ /* 0x000fe20007ffe0ff */
[----:B------:R-:W-:Y:S01]  /*92250*/  ISETP.LT.AND P4, PT, R174, c[0x0][0x178], !P4 ;  /* 0x00005e00ae007a0c */ /* 0x000fe20006781270 */
[----:B------:R1:W-:Y:S02]  /*92260*/  @P1 STG.E [R2.64], R244 ;  /* 0x000000f402001986 */ /* 0x0003e4000c101904 */
[----:B-1----:R-:W-:Y:S01]  /*92270*/  IMAD.WIDE R164, R168, 0x4, R4 ;  /* 0x00000004a8a47825 */ /* 0x002fe200078e0204 */
[----:B------:R-:W-:Y:S01]  /*92280*/  IADD3 R166, R242, 0x180, RZ ;  /* 0x00000180f2a67810 */ /* 0x000fe20007ffe0ff */
[----:B------:R-:W4:Y:S03]  /*92290*/  LDL.LU R246, [R1+0x1310] ;  /* 0x0013100001f67983 */ /* 0x000f260000300800 */
[----:B------:R-:W-:Y:S01]  /*922a0*/  ISETP.GE.AND P1, PT, R166, c[0x0][0x17c], PT ;  /* 0x00005f00a6007a0c */ /* 0x000fe20003f26270 */
[----:B------:R-:W-:-:S04]  /*922b0*/  IMAD.WIDE R166, R169, 0x4, R160 ;  /* 0x00000004a9a67825 */ /* 0x000fc800078e02a0 */
[C---:B------:R-:W-:Y:S01]  /*922c0*/  IMAD.WIDE R2, R169.reuse, 0x4, R162 ;  /* 0x00000004a9027825 */ /* 0x040fe200078e02a2 */
[----:B------:R-:W4:Y:S04]  /*922d0*/  LDL.LU R244, [R1+0xfb0] ;  /* 0x000fb00001f47983 */ /* 0x000f280000300800 */
[----:B---3--:R1:W-:Y:S01]  /*922e0*/  @P2 STG.E [R164.64], R251 ;  /* 0x000000fba4002986 */ /* 0x0083e2000c101904 */
[----:B--2---:R2:W-:Y:S03]  /*922f0*/  @P6 STG.E [R2.64], R249 ;  /* 0x000000f902006986 */ /* 0x0045e6000c101904 */
[----:B------:R-:W-:Y:S01]  /*92300*/  @P3 STG.E [R166.64], R245 ;  /* 0x000000f5a6003986 */ /* 0x000fe2000c101904 */
[----:B-1----:R-:W-:-:S03]  /*92310*/  IMAD.WIDE R164, R169, 0x4, R6 ;  /* 0x00000004a9a47825 */ /* 0x002fc600078e0206 */
[----:B------:R-:W3:Y:S04]  /*92320*/  LDL.LU R251, [R1+0x1d24] ;  /* 0x001d240001fb7983 */ /* 0x000ee80000300800 */
[----:B--2---:R-:W2:Y:S01]  /*92330*/  LDL.LU R249, [R1+0x1714] ;  /* 0x0017140001f97983 */ /* 0x004ea20000300800 */
[----:B------:R-:W-:-:S03]  /*92340*/  IMAD.WIDE R2, R169, 0x4, R4 ;  /* 0x00000004a9027825 */ /* 0x000fc600078e0204 */
[----:B------:R1:W-:Y:S04]  /*92350*/  @P5 STG.E [R164.64], R250 ;  /* 0x000000faa4005986 */ /* 0x0003e8000c101904 */
[----:B-1----:R-:W2:Y:S04]  /*92360*/  LDL.LU R250, [R1+0x1314] ;  /* 0x0013140001fa7983 */ /* 0x002ea80000300800 */
[----:B----4-:R1:W-:Y:S04]  /*92370*/  @P4 STG.E [R2.64], R248 ;  /* 0x000000f802004986 */ /* 0x0103e8000c101904 */
[----:B-1----:R-:W4:Y:S01]  /*92380*/  LDL.LU R248, [R1+0xfb4] ;  /* 0x000fb40001f87983 */ /* 0x002f220000300800 */
[----:B------:R-:W-:-:S02]  /*92390*/  ISETP.LT.AND P2, PT, R243, c[0x0][0x178], !P1 ;  /* 0x00005e00f3007a0c */ /* 0x000fc40004f41270 */
[----:B------:R-:W-:Y:S02]  /*923a0*/  ISETP.LT.AND P3, PT, R252, c[0x0][0x178], !P1 ;  /* 0x00005e00fc007a0c */ /* 0x000fe40004f61270 */
[----:B------:R-:W-:Y:S02]  /*923b0*/  IADD3 R166, R169, c[0x0][0x198], RZ ;  /* 0x00006600a9a67a10 */ /* 0x000fe40007ffe0ff */
[----:B------:R-:W-:Y:S01]  /*923c0*/  ISETP.LT.AND P4, PT, R99, c[0x0][0x178], !P1 ;  /* 0x00005e0063007a0c */ /* 0x000fe20004f81270 */
[----:B------:R-:W-:Y:S01]  /*923d0*/  ISETP.LT.AND P1, PT, R174, c[0x0][0x178], !P1 ;  /* 0x00005e00ae007a0c */ /* 0x000fe20004f21270 */
[----:B------:R-:W4:Y:S01]  /*923e0*/  LDL.LU R172, [R1+0x1db0] ;  /* 0x001db00001ac7983 */ /* 0x000f220000300800 */
[----:B------:R-:W4:Y:S02]  /*923f0*/  LDL.LU R175, [R1+0x1840] ;  /* 0x0018400001af7983 */ /* 0x000f240000300800 */
[----:B------:R-:W-:-:S04]  /*92400*/  IMAD.WIDE R2, R166, 0x4, R162 ;  /* 0x00000004a6027825 */ /* 0x000fc800078e02a2 */
[----:B------:R-:W-:Y:S01]  /*92410*/  IMAD.WIDE R164, R166, 0x4, R160 ;  /* 0x00000004a6a47825 */ /* 0x000fe200078e02a0 */
[----:B------:R-:W-:Y:S02]  /*92420*/  ISETP.LT.AND P6, PT, R243, c[0x0][0x178], !P0 ;  /* 0x00005e00f3007a0c */ /* 0x000fe400047c1270 */
[----:B------:R-:W-:Y:S01]  /*92430*/  ISETP.LT.AND P5, PT, R252, c[0x0][0x178], !P0 ;  /* 0x00005e00fc007a0c */ /* 0x000fe200047a1270 */
[----:B------:R-:W4:Y:S04]  /*92440*/  LDL.LU R245, [R1+0x1330] ;  /* 0x0013300001f57983 */ /* 0x000f280000300800 */
[----:B------:R1:W-:Y:S01]  /*92450*/  @P2 STG.E [R2.64], R173 ;  /* 0x000000ad02002986 */ /* 0x0003e2000c101904 */
[----:B------:R1:W-:Y:S01]  /*92460*/  @P3 STG.E [R164.64], R247 ;  /* 0x000000f7a4003986 */ /* 0x0003e2000c101904 */
[----:B------:R-:W-:-:S02]  /*92470*/  ISETP.LT.AND P3, PT, R99, c[0x0][0x178], !P0 ;  /* 0x00005e0063007a0c */ /* 0x000fc40004761270 */
[----:B------:R-:W-:Y:S02]  /*92480*/  IADD3 R167, R242, 0x182, RZ ;  /* 0x00000182f2a77810 */ /* 0x000fe40007ffe0ff */
[C---:B------:R-:W-:Y:S01]  /*92490*/  IADD3 R170, R166.reuse, c[0x0][0x198], RZ ;  /* 0x00006600a6aa7a10 */ /* 0x040fe20007ffe0ff */
[----:B-1----:R-:W-:-:S04]  /*924a0*/  IMAD.WIDE R2, R166, 0x4, R6 ;  /* 0x00000004a6027825 */ /* 0x002fc800078e0206 */
[----:B------:R-:W-:Y:S01]  /*924b0*/  IMAD.WIDE R164, R166, 0x4, R4 ;  /* 0x00000004a6a47825 */ /* 0x000fe200078e0204 */
[----:B------:R-:W-:-:S03]  /*924c0*/  ISETP.GE.AND P2, PT, R167, c[0x0][0x17c], PT ;  /* 0x00005f00a7007a0c */ /* 0x000fc60003f46270 */
[----:B------:R-:W-:Y:S01]  /*924d0*/  IMAD.WIDE R166, R170, 0x4, R162 ;  /* 0x00000004aaa67825 */ /* 0x000fe200078e02a2 */
[----:B------:R1:W-:Y:S03]  /*924e0*/  @P4 STG.E [R2.64], R246 ;  /* 0x000000f602004986 */ /* 0x0003e6000c101904 */
[----:B------:R1:W-:Y:S01]  /*924f0*/  @P1 STG.E [R164.64], R244 ;  /* 0x000000f4a4001986 */ /* 0x0003e2000c101904 */
[----:B------:R-:W-:Y:S01]  /*92500*/  ISETP.LT.AND P1, PT, R174, c[0x0][0x178], !P0 ;  /* 0x00005e00ae007a0c */ /* 0x000fe20004721270 */
[----:B------:R-:W-:-:S04]  /*92510*/  IMAD.WIDE R168, R170, 0x4, R160 ;  /* 0x00000004aaa87825 */ /* 0x000fc800078e02a0 */
[C---:B-1----:R-:W-:Y:S01]  /*92520*/  IMAD.WIDE R2, R170.reuse, 0x4, R6 ;  /* 0x00000004aa027825 */ /* 0x042fe200078e0206 */
[----:B------:R-:W4:Y:S04]  /*92530*/  LDL.LU R244, [R1+0x1120] ;  /* 0x0011200001f47983 */ /* 0x000f280000300800 */
[----:B---3--:R1:W-:Y:S04]  /*92540*/  @P6 STG.E [R166.64], R251 ;  /* 0x000000fba6006986 */ /* 0x0083e8000c101904 */
[----:B--2---:R2:W-:Y:S04]  /*92550*/  @P5 STG.E [R168.64], R249 ;  /* 0x000000f9a8005986 */ /* 0x0045e8000c101904 */
[----:B-1----:R-:W3:Y:S04]  /*92560*/  LDL.LU R251, [R1+0x1db4] ;  /* 0x001db40001fb7983 */ /* 0x002ee80000300800 */
[----:B--2---:R-:W2:Y:S04]  /*92570*/  LDL.LU R249, [R1+0x1844] ;  /* 0x0018440001f97983 */ /* 0x004ea80000300800 */
[----:B------:R1:W-:Y:S02]  /*92580*/  @P3 STG.E [R2.64], R250 ;  /* 0x000000fa02003986 */ /* 0x0003e4000c101904 */
[----:B-1----:R-:W-:-:S02]  /*92590*/  IMAD.WIDE R2, R170, 0x4, R4 ;  /* 0x00000004aa027825 */ /* 0x002fc400078e0204 */
[----:B------:R-:W2:Y:S04]  /*925a0*/  LDL.LU R250, [R1+0x1334] ;  /* 0x0013340001fa7983 */ /* 0x000ea80000300800 */
[----:B----4-:R1:W-:Y:S04]  /*925b0*/  @P1 STG.E [R2.64], R248 ;  /* 0x000000f802001986 */ /* 0x0103e8000c101904 */
[----:B-1----:R-:W4:Y:S01]  /*925c0*/  LDL.LU R248, [R1+0x1124] ;  /* 0x0011240001f87983 */ /* 0x002f220000300800 */
[----:B------:R-:W-:Y:S02]  /*925d0*/  ISETP.LT.AND P6, PT, R243, c[0x0][0x178], !P2 ;  /* 0x00005e00f3007a0c */ /* 0x000fe400057c1270 */
[----:B------:R-:W-:-:S02]  /*925e0*/  ISETP.LT.AND P4, PT, R252, c[0x0][0x178], !P2 ;  /* 0x00005e00fc007a0c */ /* 0x000fc40005781270 */
[----:B------:R-:W-:Y:S02]  /*925f0*/  IADD3 R164, R242, 0x183, RZ ;  /* 0x00000183f2a47810 */ /* 0x000fe40007ffe0ff */
[----:B------:R-:W-:Y:S02]  /*92600*/  ISETP.LT.AND P5, PT, R99, c[0x0][0x178], !P2 ;  /* 0x00005e0063007a0c */ /* 0x000fe400057a1270 */
[----:B------:R-:W-:Y:S02]  /*92610*/  IADD3 R171, R170, c[0x0][0x198], RZ ;  /* 0x00006600aaab7a10 */ /* 0x000fe40007ffe0ff */
[----:B------:R-:W-:Y:S02]  /*92620*/  IADD3 R166, R242, 0x184, RZ ;  /* 0x00000184f2a67810 */ /* 0x000fe40007ffe0ff */
[----:B------:R-:W-:Y:S01]  /*92630*/  ISETP.GE.AND P0, PT, R164, c[0x0][0x17c], PT ;  /* 0x00005f00a4007a0c */ /* 0x000fe20003f06270 */
[----:B------:R-:W4:Y:S01]  /*92640*/  LDL.LU R173, [R1+0x1dc0] ;  /* 0x001dc00001ad7983 */ /* 0x000f220000300800 */
[----:B------:R-:W-:Y:S01]  /*92650*/  ISETP.LT.AND P2, PT, R174, c[0x0][0x178], !P2 ;  /* 0x00005e00ae007a0c */ /* 0x000fe20005741270 */
[----:B------:R-:W-:Y:S01]  /*92660*/  IMAD.WIDE R164, R171, 0x4, R162 ;  /* 0x00000004aba47825 */ /* 0x000fe200078e02a2 */
[----:B------:R-:W-:-:S03]  /*92670*/  ISETP.GE.AND P3, PT, R166, c[0x0][0x17c], PT ;  /* 0x00005f00a6007a0c */ /* 0x000fc60003f66270 */
[----:B------:R-:W-:-:S04]  /*92680*/  IMAD.WIDE R166, R171, 0x4, R160 ;  /* 0x00000004aba67825 */ /* 0x000fc800078e02a0 */
[----:B------:R-:W-:Y:S01]  /*92690*/  IMAD.WIDE R168, R171, 0x4, R6 ;  /* 0x00000004aba87825 */ /* 0x000fe200078e0206 */
[----:B------:R-:W4:Y:S04]  /*926a0*/  LDL.LU R247, [R1+0x1850] ;  /* 0x0018500001f77983 */ /* 0x000f280000300800 */
[----:B------:R-:W-:Y:S01]  /*926b0*/  @P6 STG.E [R164.64], R172 ;  /* 0x000000aca4006986 */ /* 0x000fe2000c101904 */
[----:B------:R-:W-:Y:S01]  /*926c0*/  @P4 STG.E [R166.64], R175 ;  /* 0x000000afa6004986 */ /* 0x000fe2000c101904 */
[----:B------:R-:W-:Y:S01]  /*926d0*/  ISETP.LT.AND P4, PT, R243, c[0x0][0x178], !P0 ;  /* 0x00005e00f3007a0c */ /* 0x000fe20004781270 */
[----:B------:R1:W-:Y:S01]  /*926e0*/  @P5 STG.E [R168.64], R245 ;  /* 0x000000f5a8005986 */ /* 0x0003e2000c101904 */
[----:B------:R-:W-:Y:S01]  /*926f0*/  ISETP.LT.AND P5, PT, R252, c[0x0][0x178], !P0 ;  /* 0x00005e00fc007a0c */ /* 0x000fe200047a1270 */
[----:B------:R-:W4:Y:S01]  /*92700*/  LDL.LU R246, [R1+0x1410] ;  /* 0x0014100001f67983 */ /* 0x000f220000300800 */
[----:B------:R-:W-:Y:S01]  /*92710*/  ISETP.LT.AND P1, PT, R99, c[0x0][0x178], !P0 ;  /* 0x00005e0063007a0c */ /* 0x000fe20004721270 */
[----:B------:R-:W-:Y:S01]  /*92720*/  ISETP.LT.AND P0, PT, R174, c[0x0][0x178], !P0 ;  /* 0x00005e00ae007a0c */ /* 0x000fe20004701270 */
[C---:B-1----:R-:W-:Y:S01]  /*92730*/  IADD3 R169, R171.reuse, c[0x0][0x198], RZ ;  /* 0x00006600aba97a10 */ /* 0x042fe20007ffe0ff */
[----:B------:R-:W-:Y:S01]  /*92740*/  IMAD.WIDE R166, R171, 0x4, R4 ;  /* 0x00000004aba67825 */ /* 0x000fe200078e0204 */
[----:B------:R-:W4:Y:S03]  /*92750*/  LDL.LU R245, [R1+0x1230] ;  /* 0x0012300001f57983 */ /* 0x000f260000300800 */
[----:B------:R-:W-:-:S04]  /*92760*/  IMAD.WIDE R2, R169, 0x4, R162 ;  /* 0x00000004a9027825 */ /* 0x000fc800078e02a2 */
[C---:B------:R-:W-:Y:S01]  /*92770*/  IMAD.WIDE R164, R169.reuse, 0x4, R160 ;  /* 0x00000004a9a47825 */ /* 0x040fe200078e02a0 */
[----:B------:R-:W-:Y:S04]  /*92780*/  @P2 STG.E [R166.64], R244 ;  /* 0x000000f4a6002986 */ /* 0x000fe8000c101904 */
[----:B---3--:R1:W-:Y:S01]  /*92790*/  @P4 STG.E [R2.64], R251 ;  /* 0x000000fb02004986 */ /* 0x0083e2000c101904 */
[----:B--2---:R2:W-:Y:S03]  /*927a0*/  @P5 STG.E [R164.64], R249 ;  /* 0x000000f9a4005986 */ /* 0x0045e6000c101904 */
[----:B-1----:R-:W3:Y:S01]  /*927b0*/  LDL.LU R251, [R1+0x1dc4] ;  /* 0x001dc40001fb7983 */ /* 0x002ee20000300800 */
[----:B------:R-:W-:-:S04]  /*927c0*/  IMAD.WIDE R2, R169, 0x4, R6 ;  /* 0x00000004a9027825 */ /* 0x000fc800078e0206 */
[----:B--2---:R-:W-:Y:S01]  /*927d0*/  IMAD.WIDE R164, R169, 0x4, R4 ;  /* 0x00000004a9a47825 */ /* 0x004fe200078e0204 */
[----:B------:R-:W2:Y:S04]  /*927e0*/  LDL.LU R249, [R1+0x1854] ;  /* 0x0018540001f97983 */ /* 0x000ea80000300800 */
[----:B------:R-:W-:Y:S04]  /*927f0*/  @P1 STG.E [R2.64], R250 ;  /* 0x000000fa02001986 */ /* 0x000fe8000c101904 */
[----:B----4-:R1:W-:Y:S04]  /*92800*/  @P0 STG.E [R164.64], R248 ;  /* 0x000000f8a4000986 */ /* 0x0103e8000c101904 */
[----:B-1----:R-:W4:Y:S01]  /*92810*/  LDL.LU R248, [R1+0x1414] ;  /* 0x0014140001f87983 */ /* 0x002f220000300800 */
[----:B------:R-:W4:Y:S02]  /*92820*/  LDL.LU R250, [R1+0x1234] ;  /* 0x0012340001fa7983 */ /* 0x000f240000300800 */
[----:B------:R-:W4:Y:S01]  /*92830*/  LDL.LU R244, [R1+0x1dd0] ;  /* 0x001dd00001f47983 */ /* 0x000f220000300800 */
[----:B------:R-:W-:-:S02]  /*92840*/  IADD3 R168, R242, 0x185, RZ ;  /* 0x00000185f2a87810 */ /* 0x000fc40007ffe0ff */
[----:B------:R-:W-:Y:S02]  /*92850*/  ISETP.LT.AND P6, PT, R243, c[0x0][0x178], !P3 ;  /* 0x00005e00f3007a0c */ /* 0x000fe40005fc1270 */
[----:B------:R-:W-:Y:S02]  /*92860*/  ISETP.LT.AND P5, PT, R252, c[0x0][0x178], !P3 ;  /* 0x00005e00fc007a0c */ /* 0x000fe40005fa1270 */
[----:B------:R-:W-:Y:S02]  /*92870*/  ISETP.LT.AND P4, PT, R99, c[0x0][0x178], !P3 ;  /* 0x00005e0063007a0c */ /* 0x000fe40005f81270 */
[----:B------:R-:W-:Y:S01]  /*92880*/  ISETP.GE.AND P2, PT, R168, c[0x0][0x17c], PT ;  /* 0x00005f00a8007a0c */ /* 0x000fe20003f46270 */
[----:B------:R-:W-:Y:S01]  /*92890*/  IADD3 R168, R169, c[0x0][0x198], RZ ;  /* 0x00006600a9a87a10 */ /* 0x000fe20007ffe0ff */
[----:B------:R-:W-:Y:S01]  /*928a0*/  IADD3 R170, R242, 0x187, RZ ;  /* 0x00000187f2aa7810 */ /* 0x000fe20007ffe0ff */
[----:B------:R-:W4:Y:S03]  /*928b0*/  LDL.LU R175, [R1+0x15e0] ;  /* 0x0015e00001af7983 */ /* 0x000f260000300800 */
[----:B------:R-:W-:Y:S01]  /*928c0*/  IMAD.WIDE R166, R168, 0x4, R162 ;  /* 0x00000004a8a67825 */ /* 0x000fe200078e02a2 */
[----:B------:R-:W-:-:S03]  /*928d0*/  ISETP.LT.AND P3, PT, R174, c[0x0][0x178], !P3 ;  /* 0x00005e00ae007a0c */ /* 0x000fc60005f61270 */
[----:B------:R-:W-:-:S04]  /*928e0*/  IMAD.WIDE R164, R168, 0x4, R160 ;  /* 0x00000004a8a47825 */ /* 0x000fc800078e02a0 */
[C---:B------:R-:W-:Y:S01]  /*928f0*/  IMAD.WIDE R2, R168.reuse, 0x4, R6 ;  /* 0x00000004a8027825 */ /* 0x040fe200078e0206 */
[----:B------:R1:W-:Y:S01]  /*92900*/  @P6 STG.E [R166.64], R173 ;  /* 0x000000ada6006986 */ /* 0x0003e2000c101904 */
[----:B------:R-:W-:Y:S02]  /*92910*/  ISETP.LT.AND P6, PT, R243, c[0x0][0x178], !P2 ;  /* 0x00005e00f3007a0c */ /* 0x000fe400057c1270 */
[----:B------:R-:W-:Y:S01]  /*92920*/  IADD3 R169, R168, c[0x0][0x198], RZ ;  /* 0x00006600a8a97a10 */ /* 0x000fe20007ffe0ff */
[----:B------:R1:W-:Y:S01]  /*92930*/  @P5 STG.E [R164.64], R247 ;  /* 0x000000f7a4005986 */ /* 0x0003e2000c101904 */
[----:B------:R1:W-:Y:S01]  /*92940*/  @P4 STG.E [R2.64], R246 ;  /* 0x000000f602004986 */ /* 0x0003e2000c101904 */
[----:B------:R-:W-:Y:S02]  /*92950*/  ISETP.LT.AND P1, PT, R252, c[0x0][0x178], !P2 ;  /* 0x00005e00fc007a0c */ /* 0x000fe40005721270 */
[----:B------:R-:W-:Y:S02]  /*92960*/  ISETP.LT.AND P5, PT, R99, c[0x0][0x178], !P2 ;  /* 0x00005e0063007a0c */ /* 0x000fe400057a1270 */
[----:B-1----:R-:W-:Y:S01]  /*92970*/  IADD3 R166, R242, 0x186, RZ ;  /* 0x00000186f2a67810 */ /* 0x002fe20007ffe0ff */
[----:B------:R-:W-:-:S04]  /*92980*/  IMAD.WIDE R164, R169, 0x4, R162 ;  /* 0x00000004a9a47825 */ /* 0x000fc800078e02a2 */
[----:B------:R-:W-:Y:S01]  /*92990*/  IMAD.WIDE R2, R168, 0x4, R4 ;  /* 0x00000004a8027825 */ /* 0x000fe200078e0204 */
[----:B------:R-:W-:Y:S02]  /*929a0*/  ISETP.GE.AND P0, PT, R166, c[0x0][0x17c], PT ;  /* 0x00005f00a6007a0c */ /* 0x000fe40003f06270 */
[----:B------:R-:W-:Y:S01]  /*929b0*/  ISETP.LT.AND P2, PT, R174, c[0x0][0x178], !P2 ;  /* 0x00005e00ae007a0c */ /* 0x000fe20005741270 */
[----:B------:R-:W4:Y:S04]  /*929c0*/  LDL.LU R247, [R1+0x1240] ;  /* 0x0012400001f77983 */ /* 0x000f280000300800 */
[----:B------:R1:W-:Y:S01]  /*929d0*/  @P3 STG.E [R2.64], R245 ;  /* 0x000000f502003986 */ /* 0x0003e2000c101904 */
[----:B------:R-:W-:Y:S01]  /*929e0*/  IMAD.WIDE R166, R169, 0x4, R160 ;  /* 0x00000004a9a67825 */ /* 0x000fe200078e02a0 */
[----:B------:R-:W-:-:S03]  /*929f0*/  ISETP.GE.AND P4, PT, R170, c[0x0][0x17c], PT ;  /* 0x00005f00aa007a0c */ /* 0x000fc60003f86270 */
[C---:B------:R-:W-:Y:S02]  /*92a00*/  IADD3 R170, R169.reuse, c[0x0][0x198], RZ ;  /* 0x00006600a9aa7a10 */ /* 0x040fe40007ffe0ff */
[----:B-1----:R-:W-:-:S04]  /*92a10*/  IMAD.WIDE R2, R169, 0x4, R6 ;  /* 0x00000004a9027825 */ /* 0x002fc800078e0206 */
[----:B------:R-:W-:Y:S01]  /*92a20*/  IMAD.WIDE R168, R169, 0x4, R4 ;  /* 0x00000004a9a87825 */ /* 0x000fe200078e0204 */
[----:B---3--:R1:W-:Y:S01]  /*92a30*/  @P6 STG.E [R164.64], R251 ;  /* 0x000000fba4006986 */ /* 0x0083e2000c101904 */
[----:B------:R-:W-:Y:S02]  /*92a40*/  ISETP.LT.AND P6, PT, R243, c[0x0][0x178], !P0 ;  /* 0x00005e00f3007a0c */ /* 0x000fe400047c1270 */
[----:B--2---:R2:W-:Y:S01]  /*92a50*/  @P1 STG.E [R166.64], R249 ;  /* 0x000000f9a6001986 */ /* 0x0045e2000c101904 */
[----:B-1----:R-:W3:Y:S01]  /*92a60*/  LDL.LU R251, [R1+0x1dd4] ;  /* 0x001dd40001fb7983 */ /* 0x002ee20000300800 */
[----:B------:R-:W3:Y:S02]  /*92a70*/  LDL.LU R246, [R1+0x1a14] ;  /* 0x001a140001f67983 */ /* 0x000ee40000300800 */
[----:B--2---:R-:W2:Y:S01]  /*92a80*/  LDL.LU R249, [R1+0x15e4] ;  /* 0x0015e40001f97983 */ /* 0x004ea20000300800 */
[----:B----4-:R1:W-:Y:S01]  /*92a90*/  @P5 STG.E [R2.64], R248 ;  /* 0x000000f802005986 */ /* 0x0103e2000c101904 */
[----:B------:R4:W-:Y:S03]  /*92aa0*/  @P2 STG.E [R168.64], R250 ;  /* 0x000000faa8002986 */ /* 0x0009e6000c101904 */
[----:B-1----:R-:W2:Y:S01]  /*92ab0*/  LDL.LU R248, [R1+0x1244] ;  /* 0x0012440001f87983 */ /* 0x002ea20000300800 */
[----:B------:R-:W-:-:S04]  /*92ac0*/  IMAD.WIDE R2, R170, 0x4, R162 ;  /* 0x00000004aa027825 */ /* 0x000fc800078e02a2 */
[----:B------:R-:W2:Y:S02]  /*92ad0*/  LDL.LU R171, [R1+0x1de0] ;  /* 0x001de00001ab7983 */ /* 0x000ea40000300800 */
[----:B------:R-:W2:Y:S01]  /*92ae0*/  LDL.LU R172, [R1+0x1be0] ;  /* 0x001be00001ac7983 */ /* 0x000ea20000300800 */
[----:B------:R-:W2:Y:S01]  /*92af0*/  LDL.LU R173, [R1+0x15f0] ;  /* 0x0015f00001ad7983 */ /* 0x000ea20000300800 */
[----:B------:R-:W2:Y:S02]  /*92b00*/  LDL.LU R245, [R1+0x1420] ;  /* 0x0014200001f57983 */ /* 0x000ea40000300800 */
[----:B----4-:R-:W4:Y:S01]  /*92b10*/  LDL.LU R250, [R1+0x1de4] ;  /* 0x001de40001fa7983 */ /* 0x010f220000300800 */
[----:B------:R1:W-:Y:S04]  /*92b20*/  @P6 STG.E [R2.64], R244 ;  /* 0x000000f402006986 */ /* 0x0003e8000c101904 */
[----:B-1----:R-:W2:Y:S01]  /*92b30*/  LDL.LU R244, [R1+0x3618] ;  /* 0x0036180001f47983 */ /* 0x002ea20000300800 */
[----:B------:R-:W2:Y:S01]  /*92b40*/  LDL.LU R3, [R1+0x1a10] ;  /* 0x001a100001037983 */ /* 0x000ea20000300800 */
[----:B------:R-:W-:-:S02]  /*92b50*/  ISETP.LT.AND P3, PT, R252, c[0x0][0x178], !P0 ;  /* 0x00005e00fc007a0c */ /* 0x000fc40004761270 */
[----:B------:R-:W-:Y:S02]  /*92b60*/  ISETP.LT.AND P1, PT, R99, c[0x0][0x178], !P0 ;  /* 0x00005e0063007a0c */ /* 0x000fe40004721270 */
[----:B------:R-:W-:Y:S01]  /*92b70*/  IADD3 R164, R242, 0x188, RZ ;  /* 0x00000188f2a47810 */ /* 0x000fe20007ffe0ff */
[----:B------:R-:W-:-:S03]  /*92b80*/  IMAD.WIDE R166, R170, 0x4, R6 ;  /* 0x00000004aaa67825 */ /* 0x000fc600078e0206 */
[----:B------:R-:W-:Y:S01]  /*92b90*/  ISETP.GE.AND P5, PT, R164, c[0x0][0x17c], PT ;  /* 0x00005f00a4007a0c */ /* 0x000fe20003fa6270 */
[----:B------:R-:W-:Y:S01]  /*92ba0*/  IMAD.WIDE R164, R170, 0x4, R160 ;  /* 0x00000004aaa47825 */ /* 0x000fe200078e02a0 */
[----:B------:R-:W-:-:S03]  /*92bb0*/  ISETP.LT.AND P0, PT, R174, c[0x0][0x178], !P0 ;  /* 0x00005e00ae007a0c */ /* 0x000fc60004701270 */
[C---:B------:R-:W-:Y:S01]  /*92bc0*/  IMAD.WIDE R168, R170.reuse, 0x4, R4 ;  /* 0x00000004aaa87825 */ /* 0x040fe200078e0204 */
[----:B------:R-:W-:Y:S02]  /*92bd0*/  IADD3 R170, R170, c[0x0][0x198], RZ ;  /* 0x00006600aaaa7a10 */ /* 0x000fe40007ffe0ff */
[----:B------:R-:W-:Y:S02]  /*92be0*/  ISETP.LT.AND P2, PT, R99, c[0x0][0x178], !P4 ;  /* 0x00005e0063007a0c */ /* 0x000fe40006741270 */
[----:B------:R-:W-:Y:S02]  /*92bf0*/  IADD3 R2, R242, 0x189, RZ ;  /* 0x00000189f2027810 */ /* 0x000fe40007ffe0ff */
[C---:B------:R-:W-:Y:S01]  /*92c00*/  ISETP.LT.AND P6, PT, R243.reuse, c[0x0][0x178], !P5 ;  /* 0x00005e00f3007a0c */ /* 0x040fe20006fc1270 */
[----:B--2---:R-:W-:Y:S01]  /*92c10*/  @P3 STG.E [R164.64], R3 ;  /* 0x00000003a4003986 */ /* 0x004fe2000c101904 */
[----:B------:R1:W-:Y:S01]  /*92c20*/  @P1 STG.E [R166.64], R175 ;  /* 0x000000afa6001986 */ /* 0x0003e2000c101904 */
[----:B------:R-:W-:-:S02]  /*92c30*/  ISETP.LT.AND P1, PT, R243, c[0x0][0x178], !P4 ;  /* 0x00005e00f3007a0c */ /* 0x000fc40006721270 */
[----:B------:R-:W-:Y:S01]  /*92c40*/  ISETP.LT.AND P3, PT, R252, c[0x0][0x178], !P4 ;  /* 0x00005e00fc007a0c */ /* 0x000fe20006761270 */
[----:B------:R-:W-:Y:S01]  /*92c50*/  @P0 STG.E [R168.64], R247 ;  /* 0x000000f7a8000986 */ /* 0x000fe2000c101904 */
[----:B------:R-:W-:Y:S02]  /*92c60*/  ISETP.LT.AND P4, PT, R174, c[0x0][0x178], !P4 ;  /* 0x00005e00ae007a0c */ /* 0x000fe40006781270 */
[----:B------:R-:W-:Y:S01]  /*92c70*/  ISETP.GE.AND P0, PT, R2, c[0x0][0x17c], PT ;  /* 0x00005f0002007a0c */ /* 0x000fe20003f06270 */
[----:B-1----:R-:W-:-:S04]  /*92c80*/  IMAD.WIDE R166, R170, 0x4, R162 ;  /* 0x00000004aaa67825 */ /* 0x002fc800078e02a2 */
[----:B------:R-:W-:-:S04]  /*92c90*/  IMAD.WIDE R2, R170, 0x4, R160 ;  /* 0x00000004aa027825 */ /* 0x000fc800078e02a0 */
[C---:B------:R-:W-:Y:S01]  /*92ca0*/  IMAD.WIDE R164, R170.reuse, 0x4, R6 ;  /* 0x00000004aaa47825 */ /* 0x040fe200078e0206 */
[----:B---3--:R1:W-:Y:S03]  /*92cb0*/  @P1 STG.E [R166.64], R251 ;  /* 0x000000fba6001986 */ /* 0x0083e6000c101904 */
[----:B------:R-:W-:Y:S02]  /*92cc0*/  @P3 STG.E [R2.64], R246 ;  /* 0x000000f602003986 */ /* 0x000fe4000c101904 */
[----:B------:R2:W-:Y:S01]  /*92cd0*/  @P2 STG.E [R164.64], R249 ;  /* 0x000000f9a4002986 */ /* 0x0005e2000c101904 */
[----:B-1----:R-:W3:Y:S01]  /*92ce0*/  LDL.LU R251, [R1+0x1be4] ;  /* 0x001be40001fb7983 */ /* 0x002ee20000300800 */
[----:B------:R-:W-:-:S04]  /*92cf0*/  IMAD.WIDE R166, R170, 0x4, R4 ;  /* 0x00000004aaa67825 */ /* 0x000fc800078e0204 */
[----:B--2---:R-:W2:Y:S01]  /*92d00*/  LDL.LU R249, [R1+0x15f4] ;  /* 0x0015f40001f97983 */ /* 0x004ea20000300800 */
[----:B------:R1:W-:Y:S04]  /*92d10*/  @P4 STG.E [R166.64], R248 ;  /* 0x000000f8a6004986 */ /* 0x0003e8000c101904 */
[----:B-1----:R-:W2:Y:S01]  /*92d20*/  LDL.LU R248, [R1+0x1424] ;  /* 0x0014240001f87983 */ /* 0x002ea20000300800 */
[----:B------:R-:W-:Y:S02]  /*92d30*/  IADD3 R168, R170, c[0x0][0x198], RZ ;  /* 0x00006600aaa87a10 */ /* 0x000fe40007ffe0ff */
[----:B------:R-:W-:Y:S02]  /*92d40*/  ISETP.LT.AND P1, PT, R252, c[0x0][0x178], !P5 ;  /* 0x00005e00fc007a0c */ /* 0x000fe40006f21270 */
[----:B------:R-:W-:Y:S01]  /*92d50*/  ISETP.LT.AND P3, PT, R99, c[0x0][0x178], !P5 ;  /* 0x00005e0063007a0c */ /* 0x000fe20006f61270 */
[----:B------:R-:W-:Y:S01]  /*92d60*/  ISETP.LT.AND P5, PT, R174, c[0x0][0x178], !P5 ;  /* 0x00005e00ae007a0c */ /* 0x000fe20006fa1270 */
[----:B------:R-:W-:Y:S01]  /*92d70*/  IADD3 R166, R242, 0x18a, RZ ;  /* 0x0000018af2a67810 */ /* 0x000fe20007ffe0ff */
[----:B------:R-:W-:-:S04]  /*92d80*/  IMAD.WIDE R2, R168, 0x4, R162 ;  /* 0x00000004a8027825 */ /* 0x000fc800078e02a2 */
[----:B------:R-:W-:Y:S01]  /*92d90*/  IMAD.WIDE R164, R168, 0x4, R160 ;  /* 0x00000004a8a47825 */ /* 0x000fe200078e02a0 */
[----:B------:R-:W-:Y:S01]  /*92da0*/  ISETP.LT.AND P4, PT, R252, c[0x0][0x178], !P0 ;  /* 0x00005e00fc007a0c */ /* 0x000fe20004781270 */
[----:B------:R-:W2:Y:S04]  /*92db0*/  LDL.LU R175, [R1+0x1e00] ;  /* 0x001e000001af7983 */ /* 0x000ea80000300800 */
[----:B------:R1:W-:Y:S01]  /*92dc0*/  @P6 STG.E [R2.64], R171 ;  /* 0x000000ab02006986 */ /* 0x0003e2000c101904 */
[----:B------:R-:W-:Y:S02]  /*92dd0*/  ISETP.LT.AND P6, PT, R243, c[0x0][0x178], !P0 ;  /* 0x00005e00f3007a0c */ /* 0x000fe400047c1270 */
[----:B------:R-:W-:Y:S02]  /*92de0*/  ISETP.GE.AND P2, PT, R166, c[0x0][0x17c], PT ;  /* 0x00005f00a6007a0c */ /* 0x000fe40003f46270 */
[C---:B------:R-:W-:Y:S01]  /*92df0*/  IADD3 R169, R168.reuse, c[0x0][0x198], RZ ;  /* 0x00006600a8a97a10 */ /* 0x040fe20007ffe0ff */
[C---:B------:R-:W-:Y:S01]  /*92e00*/  IMAD.WIDE R166, R168.reuse, 0x4, R4 ;  /* 0x00000004a8a67825 */ /* 0x040fe200078e0204 */
[----:B------:R4:W-:Y:S04]  /*92e10*/  @P1 STG.E [R164.64], R172 ;  /* 0x000000aca4001986 */ /* 0x0009e8000c101904 */
[----:B------:R-:W2:Y:S01]  /*92e20*/  LDL.LU R247, [R1+0x1d90] ;  /* 0x001d900001f77983 */ /* 0x000ea20000300800 */
[----:B------:R-:W2:Y:S02]  /*92e30*/  LDL.LU R246, [R1+0x1a20] ;  /* 0x001a200001f67983 */ /* 0x000ea40000300800 */
[----:B-1----:R-:W-:-:S05]  /*92e40*/  IMAD.WIDE R2, R168, 0x4, R6 ;  /* 0x00000004a8027825 */ /* 0x002fca00078e0206 */
[----:B------:R1:W-:Y:S01]  /*92e50*/  @P3 STG.E [R2.64], R173 ;  /* 0x000000ad02003986 */ /* 0x0003e2000c101904 */
[----:B----4-:R-:W-:-:S04]  /*92e60*/  IMAD.WIDE R164, R169, 0x4, R162 ;  /* 0x00000004a9a47825 */ /* 0x010fc800078e02a2 */
[----:B------:R-:W-:Y:S01]  /*92e70*/  @P5 STG.E [R166.64], R245 ;  /* 0x000000f5a6005986 */ /* 0x000fe2000c101904 */
[----:B------:R-:W-:Y:S01]  /*92e80*/  ISETP.LT.AND P5, PT, R99, c[0x0][0x178], !P0 ;  /* 0x00005e0063007a0c */ /* 0x000fe200047a1270 */
[----:B------:R-:W-:Y:S01]  /*92e90*/  ISETP.LT.AND P0, PT, R174, c[0x0][0x178], !P0 ;  /* 0x00005e00ae007a0c */ /* 0x000fe20004701270 */
[----:B------:R4:W-:Y:S01]  /*92ea0*/  @P6 STG.E [R164.64], R250 ;  /* 0x000000faa4006986 */ /* 0x0009e2000c101904 */
[----:B-1----:R-:W-:-:S03]  /*92eb0*/  IMAD.WIDE R2, R169, 0x4, R160 ;  /* 0x00000004a9027825 */ /* 0x002fc600078e02a0 */
[----:B----4-:R-:W4:Y:S01]  /*92ec0*/  LDL.LU R250, [R1+0x14e0] ;  /* 0x0014e00001fa7983 */ /* 0x010f220000300800 */
[----:B------:R-:W-:-:S03]  /*92ed0*/  IMAD.WIDE R164, R169, 0x4, R4 ;  /* 0x00000004a9a47825 */ /* 0x000fc600078e0204 */
[----:B---3--:R1:W-:Y:S04]  /*92ee0*/  @P4 STG.E [R2.64], R251 ;  /* 0x000000fb02004986 */ /* 0x0083e8000c101904 */
[----:B-1----:R-:W3:Y:S01]  /*92ef0*/  LDL.LU R251, [R1+0x1e04] ;  /* 0x001e040001fb7983 */ /* 0x002ee20000300800 */
[----:B------:R-:W-:-:S04]  /*92f00*/  IMAD.WIDE R2, R169, 0x4, R6 ;  /* 0x00000004a9027825 */ /* 0x000fc800078e0206 */
[----:B------:R-:W3:Y:S01]  /*92f10*/  LDL.LU R245, [R1+0x1d94] ;  /* 0x001d940001f57983 */ /* 0x000ee20000300800 */
[----:B--2---:R1:W-:Y:S01]  /*92f20*/  @P5 STG.E [R2.64], R249 ;  /* 0x000000f902005986 */ /* 0x0043e2000c101904 */
[----:B------:R2:W-:Y:S03]  /*92f30*/  @P0 STG.E [R164.64], R248 ;  /* 0x000000f8a4000986 */ /* 0x0005e6000c101904 */
[----:B-1----:R-:W3:Y:S01]  /*92f40*/  LDL.LU R249, [R1+0x1a24] ;  /* 0x001a240001f97983 */ /* 0x002ee20000300800 */
[----:B--2---:R-:W2:Y:S01]  /*92f50*/  LDL.LU R248, [R1+0x14e4] ;  /* 0x0014e40001f87983 */ /* 0x004ea20000300800 */
[----:B------:R-:W-:Y:S02]  /*92f60*/  ISETP.LT.AND P1, PT, R243, c[0x0][0x178], !P2 ;  /* 0x00005e00f3007a0c */ /* 0x000fe40005721270 */
[----:B------:R-:W-:Y:S02]  /*92f70*/  ISETP.LT.AND P3, PT, R252, c[0x0][0x178], !P2 ;  /* 0x00005e00fc007a0c */ /* 0x000fe40005761270 */
[----:B------:R-:W-:-:S02]  /*92f80*/  IADD3 R167, R242, 0x18b, RZ ;  /* 0x0000018bf2a77810 */ /* 0x000fc40007ffe0ff */
[----:B------:R-:W-:Y:S02]  /*92f90*/  ISETP.LT.AND P6, PT, R99, c[0x0][0x178], !P2 ;  /* 0x00005e0063007a0c */ /* 0x000fe400057c1270 */
[----:B------:R-:W-:Y:S02]  /*92fa0*/  IADD3 R168, R169, c[0x0][0x198], RZ ;  /* 0x00006600a9a87a10 */ /* 0x000fe40007ffe0ff */
[----:B------:R-:W-:Y:S02]  /*92fb0*/  IADD3 R166, R242, 0x18c, RZ ;  /* 0x0000018cf2a67810 */ /* 0x000fe40007ffe0ff */
[----:B------:R-:W-:Y:S01]  /*92fc0*/  ISETP.GE.AND P4, PT, R167, c[0x0][0x17c], PT ;  /* 0x00005f00a7007a0c */ /* 0x000fe20003f86270 */
[----:B------:R-:W-:Y:S01]  /*92fd0*/  ISETP.LT.AND P2, PT, R174, c[0x0][0x178], !P2 ;  /* 0x00005e00ae007a0c */ /* 0x000fe20005741270 */
[----:B------:R-:W2:Y:S01]  /*92fe0*/  LDL.LU R172, [R1+0x1e20] ;  /* 0x001e200001ac7983 */ /* 0x000ea20000300800 */
[----:B------:R-:W-:Y:S01]  /*92ff0*/  IMAD.WIDE R2, R168, 0x4, R162 ;  /* 0x00000004a8027825 */ /* 0x000fe200078e02a2 */
[----:B------:R-:W-:-:S03]  /*93000*/  ISETP.GE.AND P5, PT, R166, c[0x0][0x17c], PT ;  /* 0x00005f00a6007a0c */ /* 0x000fc60003fa6270 */
[----:B------:R-:W-:-:S04]  /*93010*/  IMAD.WIDE R164, R168, 0x4, R160 ;  /* 0x00000004a8a47825 */ /* 0x000fc800078e02a0 */
[C---:B------:R-:W-:Y:S01]  /*93020*/  IMAD.WIDE R166, R168.reuse, 0x4, R6 ;  /* 0x00000004a8a67825 */ /* 0x040fe200078e0206 */
[----:B------:R-:W-:Y:S01]  /*93030*/  ISETP.LT.AND P0, PT, R243, c[0x0][0x178], !P4 ;  /* 0x00005e00f3007a0c */ /* 0x000fe20006701270 */
[----:B------:R1:W-:Y:S01]  /*93040*/  @P1 STG.E [R2.64], R175 ;  /* 0x000000af02001986 */ /* 0x0003e2000c101904 */
[----:B------:R-:W-:Y:S01]  /*93050*/  IADD3 R169, R168, c[0x0][0x198], RZ ;  /* 0x00006600a8a97a10 */ /* 0x000fe20007ffe0ff */
[----:B------:R1:W-:Y:S02]  /*93060*/  @P3 STG.E [R164.64], R247 ;  /* 0x000000f7a4003986 */ /* 0x0003e4000c101904 */
[----:B------:R1:W-:Y:S01]  /*93070*/  @P6 STG.E [R166.64], R246 ;  /* 0x000000f6a6006986 */ /* 0x0003e2000c101904 */
[----:B------:R-:W-:Y:S02]  /*93080*/  ISETP.LT.AND P1, PT, R252, c[0x0][0x178], !P4 ;  /* 0x00005e00fc007a0c */ /* 0x000fe40006721270 */
[----:B------:R-:W-:Y:S01]  /*93090*/  ISETP.LT.AND P6, PT, R99, c[0x0][0x178], !P4 ;  /* 0x00005e0063007a0c */ /* 0x000fe200067c1270 */
[----:B-1----:R-:W-:Y:S01]  /*930a0*/  IMAD.WIDE R2, R168, 0x4, R4 ;  /* 0x00000004a8027825 */ /* 0x002fe200078e0204 */
[----:B------:R-:W2:Y:S03]  /*930b0*/  LDL.LU R247, [R1+0x1df0] ;  /* 0x001df00001f77983 */ /* 0x000ea60000300800 */
[----:B------:R-:W-:Y:S01]  /*930c0*/  IMAD.WIDE R164, R169, 0x4, R162 ;  /* 0x00000004a9a47825 */ /* 0x000fe200078e02a2 */
[----:B------:R-:W-:Y:S01]  /*930d0*/  IADD3 R166, R242, 0x18d, RZ ;  /* 0x0000018df2a67810 */ /* 0x000fe20007ffe0ff */
[----:B----4-:R1:W-:Y:S02]  /*930e0*/  @P2 STG.E [R2.64], R250 ;  /* 0x000000fa02002986 */ /* 0x0103e4000c101904 */
[----:B------:R-:W4:Y:S01]  /*930f0*/  LDL.LU R246, [R1+0x1bf0] ;  /* 0x001bf00001f67983 */ /* 0x000f220000300800 */
[----:B------:R-:W-:-:S02]  /*93100*/  ISETP.LT.AND P4, PT, R174, c[0x0][0x178], !P4 ;  /* 0x00005e00ae007a0c */ /* 0x000fc40006781270 */
[----:B------:R-:W-:Y:S01]  /*93110*/  ISETP.GE.AND P3, PT, R166, c[0x0][0x17c], PT ;  /* 0x00005f00a6007a0c */ /* 0x000fe20003f66270 */
[----:B------:R-:W-:Y:S01]  /*93120*/  IADD3 R166, R242, 0x18e, RZ ;  /* 0x0000018ef2a67810 */ /* 0x000fe20007ffe0ff */
[----:B-1----:R-:W4:Y:S01]  /*93130*/  LDL.LU R250, [R1+0x14f0] ;  /* 0x0014f00001fa7983 */ /* 0x002f220000300800 */
[C---:B------:R-:W-:Y:S02]  /*93140*/  IMAD.WIDE R2, R169.reuse, 0x4, R160 ;  /* 0x00000004a9027825 */ /* 0x040fe400078e02a0 */
[----:B------:R-:W-:Y:S02]  /*93150*/  ISETP.GE.AND P2, PT, R166, c[0x0][0x17c], PT ;  /* 0x00005f00a6007a0c */ /* 0x000fe40003f46270 */
[C---:B------:R-:W-:Y:S01]  /*93160*/  IMAD.WIDE R166, R169.reuse, 0x4, R4 ;  /* 0x00000004a9a67825 */ /* 0x040fe200078e0204 */
[----:B---3--:R1:W-:Y:S03]  /*93170*/  @P0 STG.E [R164.64], R251 ;  /* 0x000000fba4000986 */ /* 0x0083e6000c101904 */
[----:B------:R-:W-:Y:S01]  /*93180*/  @P1 STG.E [R2.64], R245 ;  /* 0x000000f502001986 */ /* 0x000fe2000c101904 */
[----:B-1----:R-:W3:Y:S01]  /*93190*/  LDL.LU R251, [R1+0x1e24] ;  /* 0x001e240001fb7983 */ /* 0x002ee20000300800 */
[----:B------:R-:W-:-:S05]  /*931a0*/  IMAD.WIDE R164, R169, 0x4, R6 ;  /* 0x00000004a9a47825 */ /* 0x000fca00078e0206 */
[----:B------:R1:W-:Y:S01]  /*931b0*/  @P6 STG.E [R164.64], R249 ;  /* 0x000000f9a4006986 */ /* 0x0003e2000c101904 */
[----:B--2---:R2:W-:Y:S03]  /*931c0*/  @P4 STG.E [R166.64], R248 ;  /* 0x000000f8a6004986 */ /* 0x0045e6000c101904 */
[----:B-1----:R-:W3:Y:S01]  /*931d0*/  LDL.LU R249, [R1+0x1df4] ;  /* 0x001df40001f97983 */ /* 0x002ee20000300800 */
[----:B------:R-:W3:Y:S03]  /*931e0*/  LDL.LU R245, [R1+0x1bf4] ;  /* 0x001bf40001f57983 */ /* 0x000ee60000300800 */
[----:B--2---:R-:W2:Y:S01]  /*931f0*/  LDL.LU R248, [R1+0x14f4] ;  /* 0x0014f40001f87983 */ /* 0x004ea20000300800 */
[----:B------:R-:W-:Y:S02]  /*93200*/  ISETP.LT.AND P0, PT, R243, c[0x0][0x178], !P5 ;  /* 0x00005e00f3007a0c */ /* 0x000fe40006f01270 */
[----:B------:R-:W-:-:S02]  /*93210*/  ISETP.LT.AND P1, PT, R252, c[0x0][0x178], !P5 ;  /* 0x00005e00fc007a0c */ /* 0x000fc40006f21270 */
[----:B------:R-:W-:Y:S02]  /*93220*/  IADD3 R168, R169, c[0x0][0x198], RZ ;  /* 0x00006600a9a87a10 */ /* 0x000fe40007ffe0ff */
[----:B------:R-:W-:Y:S01]  /*93230*/  ISETP.LT.AND P6, PT, R99, c[0x0][0x178], !P5 ;  /* 0x00005e0063007a0c */ /* 0x000fe20006fc1270 */
[----:B------:R-:W-:Y:S01]  /*93240*/  ISETP.LT.AND P5, PT, R174, c[0x0][0x178], !P5 ;  /* 0x00005e00ae007a0c */ /* 0x000fe20006fa1270 */
[----:B------:R-:W-:Y:S02]  /*93250*/  IADD3 R166, R242, 0x18f, RZ ;  /* 0x0000018ff2a67810 */ /* 0x000fe40007ffe0ff */
[----:B------:R-:W-:Y:S01]  /*93260*/  ISETP.LT.AND P4, PT, R243, c[0x0][0x178], !P3 ;  /* 0x00005e00f3007a0c */ /* 0x000fe20005f81270 */
[----:B------:R-:W-:-:S04]  /*93270*/  IMAD.WIDE R2, R168, 0x4, R162 ;  /* 0x00000004a8027825 */ /* 0x000fc800078e02a2 */
[C---:B------:R-:W-:Y:S01]  /*93280*/  IMAD.WIDE R164, R168.reuse, 0x4, R160 ;  /* 0x00000004a8a47825 */ /* 0x040fe200078e02a0 */
[----:B------:R-:W-:Y:S01]  /*93290*/  IADD3 R169, R168, c[0x0][0x198], RZ ;  /* 0x00006600a8a97a10 */ /* 0x000fe20007ffe0ff */
[----:B------:R-:W2:Y:S04]  /*932a0*/  LDL.LU R173, [R1+0x1e30] ;  /* 0x001e300001ad7983 */ /* 0x000ea80000300800 */
[----:B------:R1:W-:Y:S01]  /*932b0*/  @P0 STG.E [R2.64], R172 ;  /* 0x000000ac02000986 */ /* 0x0003e2000c101904 */
[----:B------:R-:W-:Y:S01]  /*932c0*/  ISETP.GE.AND P0, PT, R166, c[0x0][0x17c], PT ;  /* 0x00005f00a6007a0c */ /* 0x000fe20003f06270 */
[----:B------:R-:W-:-:S04]  /*932d0*/  IMAD.WIDE R166, R168, 0x4, R4 ;  /* 0x00000004a8a67825 */ /* 0x000fc800078e0204 */
[----:B------:R-:W2:Y:S01]  /*932e0*/  LDL.LU R175, [R1+0x1e10] ;  /* 0x001e100001af7983 */ /* 0x000ea20000300800 */
[----:B------:R4:W-:Y:S01]  /*932f0*/  @P1 STG.E [R164.64], R247 ;  /* 0x000000f7a4001986 */ /* 0x0009e2000c101904 */
[----:B------:R-:W-:Y:S01]  /*93300*/  ISETP.LT.AND P1, PT, R252, c[0x0][0x178], !P3 ;  /* 0x00005e00fc007a0c */ /* 0x000fe20005f21270 */
[----:B-1----:R-:W-:-:S04]  /*93310*/  IMAD.WIDE R2, R168, 0x4, R6 ;  /* 0x00000004a8027825 */ /* 0x002fc800078e0206 */
[----:B----4-:R-:W-:Y:S01]  /*93320*/  IMAD.WIDE R164, R169, 0x4, R162 ;  /* 0x00000004a9a47825 */ /* 0x010fe200078e02a2 */
[----:B------:R1:W-:Y:S03]  /*93330*/  @P6 STG.E [R2.64], R246 ;  /* 0x000000f602006986 */ /* 0x0003e6000c101904 */
[----:B------:R4:W-:Y:S01]  /*93340*/  @P5 STG.E [R166.64], R250 ;  /* 0x000000faa6005986 */ /* 0x0009e2000c101904 */
[----:B------:R-:W-:Y:S01]  /*93350*/  ISETP.LT.AND P5, PT, R99, c[0x0][0x178], !P3 ;  /* 0x00005e0063007a0c */ /* 0x000fe20005fa1270 */
[----:B------:R-:W-:Y:S01]  /*93360*/  ISETP.LT.AND P3, PT, R174, c[0x0][0x178], !P3 ;  /* 0x00005e00ae007a0c */ /* 0x000fe20005f61270 */
[----:B------:R-:W2:Y:S04]  /*93370*/  LDL.LU R247, [R1+0x1da0] ;  /* 0x001da00001f77983 */ /* 0x000ea80000300800 */
[----:B-1----:R-:W2:Y:S01]  /*93380*/  LDL.LU R246, [R1+0x1720] ;  /* 0x0017200001f67983 */ /* 0x002ea20000300800 */
[----:B----4-:R-:W4:Y:S02]  /*93390*/  LDL.LU R250, [R1+0x1e34] ;  /* 0x001e340001fa7983 */ /* 0x010f240000300800 */
[----:B------:R-:W-:-:S04]  /*933a0*/  IMAD.WIDE R2, R169, 0x4, R6 ;  /* 0x00000004a9027825 */ /* 0x000fc800078e0206 */
[C---:B------:R-:W-:Y:S01]  /*933b0*/  IMAD.WIDE R166, R169.reuse, 0x4, R4 ;  /* 0x00000004a9a67825 */ /* 0x040fe200078e0204 */
[----:B---3--:R1:W-:Y:S03]  /*933c0*/  @P4 STG.E [R164.64], R251 ;  /* 0x000000fba4004986 */ /* 0x0083e6000c101904 */
[----:B-1----:R-:W-:Y:S01]  /*933d0*/  IMAD.WIDE R164, R169, 0x4, R160 ;  /* 0x00000004a9a47825 */ /* 0x002fe200078e02a0 */
[----:B------:R-:W3:Y:S04]  /*933e0*/  LDL.LU R251, [R1+0x1e14] ;  /* 0x001e140001fb7983 */ /* 0x000ee80000300800 */
[----:B------:R1:W-:Y:S01]  /*933f0*/  @P1 STG.E [R164.64], R249 ;  /* 0x000000f9a4001986 */ /* 0x0003e2000c101904 */
[----:B------:R-:W-:Y:S02]  /*93400*/  @P5 STG.E [R2.64], R245 ;  /* 0x000000f502005986 */ /* 0x000fe4000c101904 */
[----:B--2---:R2:W-:Y:S01]  /*93410*/  @P3 STG.E [R166.64], R248 ;  /* 0x000000f8a6003986 */ /* 0x0045e2000c101904 */
[----:B-1----:R-:W3:Y:S04]  /*93420*/  LDL.LU R249, [R1+0x1da4] ;  /* 0x001da40001f97983 */ /* 0x002ee80000300800 */
[----:B--2---:R-:W2:Y:S01]  /*93430*/  LDL.LU R248, [R1+0x1724] ;  /* 0x0017240001f87983 */ /* 0x004ea20000300800 */
[----:B------:R-:W-:-:S02]  /*93440*/  ISETP.LT.AND P6, PT, R243, c[0x0][0x178], !P2 ;  /* 0x00005e00f3007a0c */ /* 0x000fc400057c1270 */
[----:B------:R-:W-:Y:S02]  /*93450*/  ISETP.LT.AND P4, PT, R252, c[0x0][0x178], !P2 ;  /* 0x00005e00fc007a0c */ /* 0x000fe40005781270 */
[----:B------:R-:W-:Y:S02]  /*93460*/  IADD3 R168, R169, c[0x0][0x198], RZ ;  /* 0x00006600a9a87a10 */ /* 0x000fe40007ffe0ff */
[----:B------:R-:W-:Y:S02]  /*93470*/  ISETP.LT.AND P3, PT, R99, c[0x0][0x178], !P2 ;  /* 0x00005e0063007a0c */ /* 0x000fe40005761270 */
[----:B------:R-:W-:Y:S02]  /*93480*/  IADD3 R170, R242, 0x190, RZ ;  /* 0x00000190f2aa7810 */ /* 0x000fe40007ffe0ff */
[----:B------:R-:W-:Y:S02]  /*93490*/  ISETP.LT.AND P5, PT, R252, c[0x0][0x178], !P0 ;  /* 0x00005e00fc007a0c */ /* 0x000fe400047a1270 */
[----:B------:R-:W-:Y:S01]  /*934a0*/  IADD3 R171, R242, 0x191, RZ ;  /* 0x00000191f2ab7810 */ /* 0x000fe20007ffe0ff */
[----:B------:R-:W-:-:S04]  /*934b0*/  IMAD.WIDE R164, R168, 0x4, R162 ;  /* 0x00000004a8a47825 */ /* 0x000fc800078e02a2 */
[----:B------:R-:W-:Y:S01]  /*934c0*/  IMAD.WIDE R2, R168, 0x4, R160 ;  /* 0x00000004a8027825 */ /* 0x000fe200078e02a0 */
[----:B------:R-:W-:Y:S02]  /*934d0*/  ISETP.LT.AND P2, PT, R174, c[0x0][0x178], !P2 ;  /* 0x00005e00ae007a0c */ /* 0x000fe40005741270 */
[----:B------:R-:W-:Y:S01]  /*934e0*/  ISETP.GE.AND P1, PT, R170, c[0x0][0x17c], PT ;  /* 0x00005f00aa007a0c */ /* 0x000fe20003f26270 */
[----:B------:R-:W2:Y:S04]  /*934f0*/  LDL.LU R245, [R1+0x1d28] ;  /* 0x001d280001f57983 */ /* 0x000ea80000300800 */
[----:B------:R1:W-:Y:S01]  /*93500*/  @P6 STG.E [R164.64], R173 ;  /* 0x000000ada4006986 */ /* 0x0003e2000c101904 */
[----:B------:R-:W-:Y:S01]  /*93510*/  ISETP.LT.AND P6, PT, R243, c[0x0][0x178], !P0 ;  /* 0x00005e00f3007a0c */ /* 0x000fe200047c1270 */
[----:B------:R1:W-:Y:S01]  /*93520*/  @P4 STG.E [R2.64], R175 ;  /* 0x000000af02004986 */ /* 0x0003e2000c101904 */
[----:B------:R-:W-:-:S02]  /*93530*/  ISETP.LT.AND P4, PT, R99, c[0x0][0x178], !P0 ;  /* 0x00005e0063007a0c */ /* 0x000fc40004781270 */
[----:B------:R-:W-:Y:S01]  /*93540*/  IADD3 R170, R168, c[0x0][0x198], RZ ;  /* 0x00006600a8aa7a10 */ /* 0x000fe20007ffe0ff */
[----:B------:R-:W-:-:S04]  /*93550*/  ISETP.LT.AND P0, PT, R174, c[0x0][0x178], !P0 ;  /* 0x00005e00ae007a0c */ /* 0x000fc80004701270 */
[----:B------:R-:W-:-:S04]  /*93560*/  IMAD.WIDE R166, R170, 0x4, R162 ;  /* 0x00000004aaa67825 */ /* 0x000fc800078e02a2 */
[C---:B-1----:R-:W-:Y:S01]  /*93570*/  IMAD.WIDE R164, R168.reuse, 0x4, R4 ;  /* 0x00000004a8a47825 */ /* 0x042fe200078e0204 */
[----:B------:R-:W2:Y:S03]  /*93580*/  LDL.LU R173, [R1+0x1d2c] ;  /* 0x001d2c0001ad7983 */ /* 0x000ea60000300800 */
[----:B------:R-:W2:Y:S02]  /*93590*/  LDL.LU R175, [R1+0x171c] ;  /* 0x00171c0001af7983 */ /* 0x000ea40000300800 */
[----:B------:R-:W-:-:S04]  /*935a0*/  IMAD.WIDE R2, R168, 0x4, R6 ;  /* 0x00000004a8027825 */ /* 0x000fc800078e0206 */
[C---:B------:R-:W-:Y:S01]  /*935b0*/  IMAD.WIDE R168, R170.reuse, 0x4, R160 ;  /* 0x00000004aaa87825 */ /* 0x040fe200078e02a0 */
[----:B------:R1:W-:Y:S03]  /*935c0*/  @P3 STG.E [R2.64], R247 ;  /* 0x000000f702003986 */ /* 0x0003e6000c101904 */
[----:B------:R-:W-:Y:S02]  /*935d0*/  @P2 STG.E [R164.64], R246 ;  /* 0x000000f6a4002986 */ /* 0x000fe4000c101904 */
[----:B----4-:R4:W-:Y:S01]  /*935e0*/  @P6 STG.E [R166.64], R250 ;  /* 0x000000faa6006986 */ /* 0x0109e2000c101904 */
[----:B------:R-:W-:Y:S01]  /*935f0*/  ISETP.GE.AND P3, PT, R171, c[0x0][0x17c], PT ;  /* 0x00005f00ab007a0c */ /* 0x000fe20003f66270 */
[C---:B-1----:R-:W-:Y:S01]  /*93600*/  IMAD.WIDE R2, R170.reuse, 0x4, R6 ;  /* 0x00000004aa027825 */ /* 0x042fe200078e0206 */
[C---:B------:R-:W-:Y:S01]  /*93610*/  IADD3 R171, R170.reuse, c[0x0][0x198], RZ ;  /* 0x00006600aaab7a10 */ /* 0x040fe20007ffe0ff */
[----:B----4-:R-:W4:Y:S04]  /*93620*/  LDL.LU R250, [R1+0x131c] ;  /* 0x00131c0001fa7983 */ /* 0x010f280000300800 */
[----:B---3--:R1:W-:Y:S04]  /*93630*/  @P5 STG.E [R168.64], R251 ;  /* 0x000000fba8005986 */ /* 0x0083e8000c101904 */
[----:B-1----:R-:W3:Y:S04]  /*93640*/  LDL.LU R251, [R1+0xfbc] ;  /* 0x000fbc0001fb7983 */ /* 0x002ee80000300800 */
[----:B------:R1:W-:Y:S02]  /*93650*/  @P4 STG.E [R2.64], R249 ;  /* 0x000000f902004986 */ /* 0x0003e4000c101904 */
[----:B-1----:R-:W-:-:S02]  /*93660*/  IMAD.WIDE R2, R170, 0x4, R4 ;  /* 0x00000004aa027825 */ /* 0x002fc400078e0204 */
[----:B------:R-:W3:Y:S04]  /*93670*/  LDL.LU R170, [R1+0xfb8] ;  /* 0x000fb80001aa7983 */ /* 0x000ee80000300800 */
[----:B--2---:R1:W-:Y:S04]  /*93680*/  @P0 STG.E [R2.64], R248 ;  /* 0x000000f802000986 */ /* 0x0043e8000c101904 */
[----:B-1----:R-:W2:Y:S01]  /*93690*/  LDL.LU R2, [R1+0x1718] ;  /* 0x0017180001027983 */ /* 0x002ea20000300800 */
[----:B------:R-:W3:Y:S01]  /*936a0*/  LDL.LU R3, [R1+0x1318] ;  /* 0x0013180001037983 */ /* 0x000ee20000300800 */
[----:B------:R-:W-:-:S02]  /*936b0*/  ISETP.LT.AND P6, PT, R243, c[0x0][0x178], !P1 ;  /* 0x00005e00f3007a0c */ /* 0x000fc40004fc1270 */
[----:B------:R-:W-:Y:S02]  /*936c0*/  ISETP.LT.AND P5, PT, R252, c[0x0][0x178], !P1 ;  /* 0x00005e00fc007a0c */ /* 0x000fe40004fa1270 */
[----:B------:R-:W-:Y:S02]  /*936d0*/  ISETP.LT.AND P2, PT, R99, c[0x0][0x178], !P1 ;  /* 0x00005e0063007a0c */ /* 0x000fe40004f41270 */
[----:B------:R-:W-:Y:S01]  /*936e0*/  ISETP.LT.AND P4, PT, R174, c[0x0][0x178], !P1 ;  /* 0x00005e00ae007a0c */ /* 0x000fe20004f81270 */
[----:B------:R-:W-:-:S04]  /*936f0*/  IMAD.WIDE R164, R171, 0x4, R162 ;  /* 0x00000004aba47825 */ /* 0x000fc800078e02a2 */
[----:B------:R-:W-:Y:S01]  /*93700*/  IMAD.WIDE R166, R171, 0x4, R160 ;  /* 0x00000004aba67825 */ /* 0x000fe200078e02a0 */
[----:B------:R-:W-:-:S03]  /*93710*/  IADD3 R172, R242, 0x192, RZ ;  /* 0x00000192f2ac7810 */ /* 0x000fc60007ffe0ff */
[----:B------:R-:W-:Y:S01]  /*93720*/  IMAD.WIDE R168, R171, 0x4, R6 ;  /* 0x00000004aba87825 */ /* 0x000fe200078e0206 */
[----:B------:R-:W-:Y:S02]  /*93730*/  ISETP.GE.AND P1, PT, R172, c[0x0][0x17c], PT ;  /* 0x00005f00ac007a0c */ /* 0x000fe40003f26270 */
[----:B------:R-:W4:Y:S04]  /*93740*/  LDL.LU R172, [R1+0x1848] ;  /* 0x0018480001ac7983 */ /* 0x000f280000300800 */
[----:B------:R1:W-:Y:S01]  /*93750*/  @P6 STG.E [R164.64], R245 ;  /* 0x000000f5a4006986 */ /* 0x0003e2000c101904 */
[----:B------:R-:W4:Y:S02]  /*93760*/  LDL.LU R247, [R1+0x1338] ;  /* 0x0013380001f77983 */ /* 0x000f240000300800 */
[----:B------:R-:W4:Y:S02]  /*93770*/  LDL.LU R246, [R1+0x1128] ;  /* 0x0011280001f67983 */ /* 0x000f240000300800 */
[----:B------:R-:W4:Y:S01]  /*93780*/  LDL.LU R249, [R1+0x1dbc] ;  /* 0x001dbc0001f97983 */ /* 0x000f220000300800 */
[----:B------:R-:W4:Y:S04]  /*93790*/  LDL.LU R248, [R1+0x184c] ;  /* 0x00184c0001f87983 */ /* 0x000f280000300800 */
[----:B-1----:R-:W4:Y:S01]  /*937a0*/  LDL.LU R245, [R1+0x3614] ;  /* 0x0036140001f57983 */ /* 0x002f220000300800 */
[----:B------:R-:W-:-:S02]  /*937b0*/  ISETP.LT.AND P0, PT, R252, c[0x0][0x178], !P3 ;  /* 0x00005e00fc007a0c */ /* 0x000fc40005f01270 */
[----:B------:R-:W-:Y:S02]  /*937c0*/  ISETP.LT.AND P6, PT, R99, c[0x0][0x178], !P3 ;  /* 0x00005e0063007a0c */ /* 0x000fe40005fc1270 */
[C---:B------:R-:W-:Y:S02]  /*937d0*/  IADD3 R164, R171.reuse, c[0x0][0x198], RZ ;  /* 0x00006600aba47a10 */ /* 0x040fe40007ffe0ff */
[----:B------:R-:W-:Y:S01]  /*937e0*/  IADD3 R165, R242, 0x193, RZ ;  /* 0x00000193f2a57810 */ /* 0x000fe20007ffe0ff */
[----:B--2---:R-:W-:Y:S01]  /*937f0*/  @P5 STG.E [R166.64], R2 ;  /* 0x00000002a6005986 */ /* 0x004fe2000c101904 */
[----:B---3--:R1:W-:Y:S02]  /*93800*/  @P2 STG.E [R168.64], R3 ;  /* 0x00000003a8002986 */ /* 0x0083e4000c101904 */
[----:B-1----:R-:W-:-:S05]  /*93810*/  IMAD.WIDE R2, R171, 0x4, R4 ;  /* 0x00000004ab027825 */ /* 0x002fca00078e0204 */
[----:B------:R1:W-:Y:S04]  /*93820*/  @P4 STG.E [R2.64], R170 ;  /* 0x000000aa02004986 */ /* 0x0003e8000c101904 */
[----:B-1----:R-:W2:Y:S01]  /*93830*/  LDL.LU R3, [R1+0x1db8] ;  /* 0x001db80001037983 */ /* 0x002ea20000300800 */
[----:B------:R-:W-:Y:S01]  /*93840*/  ISETP.LT.AND P5, PT, R243, c[0x0][0x178], !P3 ;  /* 0x00005e00f3007a0c */ /* 0x000fe20005fa1270 */
[----:B------:R-:W-:Y:S02]  /*93850*/  ISETP.LT.AND P3, PT, R174, c[0x0][0x178], !P3 ;  /* 0x00005e00ae007a0c */ /* 0x000fe40005f61270 */
[----:B------:R-:W-:-:S04]  /*93860*/  IMAD.WIDE R170, R164, 0x4, R162 ;  /* 0x00000004a4aa7825 */ /* 0x000fc800078e02a2 */
[----:B------:R-:W-:-:S04]  /*93870*/  IMAD.WIDE R168, R164, 0x4, R160 ;  /* 0x00000004a4a87825 */ /* 0x000fc800078e02a0 */
[C---:B------:R-:W-:Y:S01]  /*93880*/  IMAD.WIDE R166, R164.reuse, 0x4, R6 ;  /* 0x00000004a4a67825 */ /* 0x040fe200078e0206 */
[----:B------:R-:W-:Y:S02]  /*93890*/  ISETP.GE.AND P2, PT, R165, c[0x0][0x17c], PT ;  /* 0x00005f00a5007a0c */ /* 0x000fe40003f46270 */
[C---:B------:R-:W-:Y:S01]  /*938a0*/  IADD3 R2, R164.reuse, c[0x0][0x198], RZ ;  /* 0x00006600a4027a10 */ /* 0x040fe20007ffe0ff */
[----:B------:R-:W-:Y:S01]  /*938b0*/  IMAD.WIDE R164, R164, 0x4, R4 ;  /* 0x00000004a4a47825 */ /* 0x000fe200078e0204 */
[----:B------:R-:W-:Y:S03]  /*938c0*/  @P5 STG.E [R170.64], R173 ;  /* 0x000000adaa005986 */ /* 0x000fe6000c101904 */
[----:B------:R-:W-:Y:S02]  /*938d0*/  @P0 STG.E [R168.64], R175 ;  /* 0x000000afa8000986 */ /* 0x000fe4000c101904 */
[----:B----4-:R1:W-:Y:S02]  /*938e0*/  @P6 STG.E [R166.64], R250 ;  /* 0x000000faa6006986 */ /* 0x0103e4000c101904 */
[----:B------:R3:W-:Y:S01]  /*938f0*/  @P3 STG.E [R164.64], R251 ;  /* 0x000000fba4003986 */ /* 0x0007e2000c101904 */
[----:B-1----:R-:W4:Y:S01]  /*93900*/  LDL.LU R250, [R1+0x133c] ;  /* 0x00133c0001fa7983 */ /* 0x002f220000300800 */
[----:B---3--:R-:W3:Y:S01]  /*93910*/  LDL.LU R251, [R1+0x112c] ;  /* 0x00112c0001fb7983 */ /* 0x008ee20000300800 */
[----:B------:R-:W-:Y:S01]  /*93920*/  ISETP.LT.AND P4, PT, R243, c[0x0][0x178], !P1 ;  /* 0x00005e00f3007a0c */ /* 0x000fe20004f81270 */
[----:B------:R-:W-:Y:S01]  /*93930*/  IMAD.WIDE R170, R2, 0x4, R162 ;  /* 0x0000000402aa7825 */ /* 0x000fe200078e02a2 */
[----:B------:R-:W-:-:S02]  /*93940*/  ISETP.LT.AND P3, PT, R252, c[0x0][0x178], !P1 ;  /* 0x00005e00fc007a0c */ /* 0x000fc40004f61270 */
[----:B------:R-:W-:Y:S02]  /*93950*/  ISETP.LT.AND P0, PT, R174, c[0x0][0x178], !P1 ;  /* 0x00005e00ae007a0c */ /* 0x000fe40004f01270 */
[----:B------:R-:W-:Y:S01]  /*93960*/  ISETP.LT.AND P6, PT, R243, c[0x0][0x178], !P2 ;  /* 0x00005e00f3007a0c */ /* 0x000fe200057c1270 */
[----:B------:R-:W-:Y:S01]  /*93970*/  IMAD.WIDE R166, R2, 0x4, R160 ;  /* 0x0000000402a67825 */ /* 0x000fe200078e02a0 */
[----:B------:R-:W3:Y:S01]  /*93980*/  LDL.LU R173, [R1+0x1dc8] ;  /* 0x001dc80001ad7983 */ /* 0x000ee20000300800 */
[----:B------:R-:W-:Y:S02]  /*93990*/  ISETP.LT.AND P5, PT, R252, c[0x0][0x178], !P2 ;  /* 0x00005e00fc007a0c */ /* 0x000fe400057a1270 */
[----:B------:R-:W-:-:S04]  /*939a0*/  IMAD.WIDE R164, R2, 0x4, R6 ;  /* 0x0000000402a47825 */ /* 0x000fc800078e0206 */
[----:B------:R-:W3:Y:S01]  /*939b0*/  LDL.LU R175, [R1+0x1858] ;  /* 0x0018580001af7983 */ /* 0x000ee20000300800 */
[----:B--2---:R1:W-:Y:S01]  /*939c0*/  @P4 STG.E [R170.64], R3 ;  /* 0x00000003aa004986 */ /* 0x0043e2000c101904 */
[----:B------:R-:W-:Y:S01]  /*939d0*/  ISETP.LT.AND P4, PT, R99, c[0x0][0x178], !P1 ;  /* 0x00005e0063007a0c */ /* 0x000fe20004f81270 */
[----:B------:R2:W-:Y:S01]  /*939e0*/  @P3 STG.E [R166.64], R172 ;  /* 0x000000aca6003986 */ /* 0x0005e2000c101904 */
[----:B-1----:R-:W-:Y:S02]  /*939f0*/  IADD3 R3, R242, 0x194, RZ ;  /* 0x00000194f2037810 */ /* 0x002fe40007ffe0ff */
[----:B------:R-:W-:-:S09]  /*93a00*/  IADD3 R170, R2, c[0x0][0x198], RZ ;  /* 0x0000660002aa7a10 */ /* 0x000fd20007ffe0ff */
[----:B------:R1:W-:Y:S01]  /*93a10*/  @P4 STG.E [R164.64], R247 ;  /* 0x000000f7a4004986 */ /* 0x0003e2000c101904 */
[----:B------:R-:W-:Y:S01]  /*93a20*/  ISETP.GE.AND P1, PT, R3, c[0x0][0x17c], PT ;  /* 0x00005f0003007a0c */ /* 0x000fe20003f26270 */
[----:B------:R-:W-:-:S04]  /*93a30*/  IMAD.WIDE R2, R2, 0x4, R4 ;  /* 0x0000000402027825 */ /* 0x000fc800078e0204 */
[----:B------:R-:W-:-:S04]  /*93a40*/  IMAD.WIDE R168, R170, 0x4, R162 ;  /* 0x00000004aaa87825 */ /* 0x000fc800078e02a2 */
[----:B--2---:R-:W-:Y:S01]  /*93a50*/  IMAD.WIDE R166, R170, 0x4, R160 ;  /* 0x00000004aaa67825 */ /* 0x004fe200078e02a0 */
[----:B-1----:R-:W2:Y:S04]  /*93a60*/  LDL.LU R247, [R1+0x1418] ;  /* 0x0014180001f77983 */ /* 0x002ea80000300800 */
[----:B------:R1:W-:Y:S01]  /*93a70*/  @P0 STG.E [R2.64], R246 ;  /* 0x000000f602000986 */ /* 0x0003e2000c101904 */
[----:B------:R3:W-:Y:S02]  /*93a80*/  @P6 STG.E [R168.64], R249 ;  /* 0x000000f9a8006986 */ /* 0x0007e4000c101904 */
[----:B------:R4:W-:Y:S01]  /*93a90*/  @P5 STG.E [R166.64], R248 ;  /* 0x000000f8a6005986 */ /* 0x0009e2000c101904 */
[----:B------:R-:W-:Y:S01]  /*93aa0*/  ISETP.LT.AND P3, PT, R99, c[0x0][0x178], !P2 ;  /* 0x00005e0063007a0c */ /* 0x000fe20005761270 */
[----:B-1----:R-:W2:Y:S01]  /*93ab0*/  LDL.LU R246, [R1+0x1238] ;  /* 0x0012380001f67983 */ /* 0x002ea20000300800 */
[----:B---3--:R-:W3:Y:S02]  /*93ac0*/  LDL.LU R249, [R1+0x1dcc] ;  /* 0x001dcc0001f97983 */ /* 0x008ee40000300800 */
[----:B----4-:R-:W4:Y:S01]  /*93ad0*/  LDL.LU R248, [R1+0x185c] ;  /* 0x00185c0001f87983 */ /* 0x010f220000300800 */
[----:B------:R-:W-:Y:S01]  /*93ae0*/  ISETP.LT.AND P2, PT, R174, c[0x0][0x178], !P2 ;  /* 0x00005e00ae007a0c */ /* 0x000fe20005741270 */
[----:B------:R-:W-:-:S04]  /*93af0*/  IMAD.WIDE R2, R170, 0x4, R6 ;  /* 0x00000004aa027825 */ /* 0x000fc800078e0206 */
[----:B------:R-:W-:-:S03]  /*93b00*/  IMAD.WIDE R164, R170, 0x4, R4 ;  /* 0x00000004aaa47825 */ /* 0x000fc600078e0204 */
[----:B------:R1:W-:Y:S05]  /*93b10*/  @P3 STG.E [R2.64], R250 ;  /* 0x000000fa02003986 */ /* 0x0003ea000c101904 */
[----:B------:R1:W-:Y:S04]  /*93b20*/  @P2 STG.E [R164.64], R251 ;  /* 0x000000fba4002986 */ /* 0x0003e8000c101904 */
[----:B-1----:R-:W4:Y:S04]  /*93b30*/  LDL.LU R250, [R1+0x141c] ;  /* 0x00141c0001fa7983 */ /* 0x002f280000300800 */
[----:B------:R-:W4:Y:S01]  /*93b40*/  LDL.LU R251, [R1+0x123c] ;  /* 0x00123c0001fb7983 */ /* 0x000f220000300800 */
[----:B------:R-:W-:-:S02]  /*93b50*/  ISETP.LT.AND P5, PT, R243, c[0x0][0x178], !P1 ;  /* 0x00005e00f3007a0c */ /* 0x000fc40004fa1270 */
[----:B------:R-:W-:Y:S02]  /*93b60*/  IADD3 R168, R170, c[0x0][0x198], RZ ;  /* 0x00006600aaa87a10 */ /* 0x000fe40007ffe0ff */
[----:B------:R-:W-:Y:S02]  /*93b70*/  IADD3 R171, R242, 0x195, RZ ;  /* 0x00000195f2ab7810 */ /* 0x000fe40007ffe0ff */
[----:B------:R-:W-:Y:S02]  /*93b80*/  ISETP.LT.AND P0, PT, R252, c[0x0][0x178], !P1 ;  /* 0x00005e00fc007a0c */ /* 0x000fe40004f01270 */
[----:B------:R-:W-:Y:S01]  /*93b90*/  ISETP.LT.AND P4, PT, R99, c[0x0][0x178], !P1 ;  /* 0x00005e0063007a0c */ /* 0x000fe20004f81270 */
[----:B------:R-:W-:Y:S01]  /*93ba0*/  IMAD.WIDE R166, R168, 0x4, R162 ;  /* 0x00000004a8a67825 */ /* 0x000fe200078e02a2 */
[----:B------:R-:W-:Y:S02]  /*93bb0*/  ISETP.GE.AND P6, PT, R171, c[0x0][0x17c], PT ;  /* 0x00005f00ab007a0c */ /* 0x000fe40003fc6270 */
[----:B------:R-:W-:-:S02]  /*93bc0*/  IADD3 R169, R242, 0x196, RZ ;  /* 0x00000196f2a97810 */ /* 0x000fc40007ffe0ff */
[----:B------:R-:W-:Y:S01]  /*93bd0*/  ISETP.LT.AND P1, PT, R174, c[0x0][0x178], !P1 ;  /* 0x00005e00ae007a0c */ /* 0x000fe20004f21270 */
[----:B------:R-:W-:Y:S01]  /*93be0*/  IMAD.WIDE R164, R168, 0x4, R160 ;  /* 0x00000004a8a47825 */ /* 0x000fe200078e02a0 */
[----:B------:R-:W-:-:S03]  /*93bf0*/  ISETP.LT.AND P2, PT, R243, c[0x0][0x178], !P6 ;  /* 0x00005e00f3007a0c */ /* 0x000fc60007741270 */
[----:B------:R-:W-:Y:S01]  /*93c00*/  IMAD.WIDE R2, R168, 0x4, R6 ;  /* 0x00000004a8027825 */ /* 0x000fe200078e0206 */
[----:B------:R1:W-:Y:S01]  /*93c10*/  @P5 STG.E [R166.64], R173 ;  /* 0x000000ada6005986 */ /* 0x0003e2000c101904 */
[----:B------:R-:W-:Y:S02]  /*93c20*/  ISETP.LT.AND P5, PT, R252, c[0x0][0x178], !P6 ;  /* 0x00005e00fc007a0c */ /* 0x000fe400077a1270 */
[----:B------:R-:W-:Y:S01]  /*93c30*/  ISETP.GE.AND P3, PT, R169, c[0x0][0x17c], PT ;  /* 0x00005f00a9007a0c */ /* 0x000fe20003f66270 */
[----:B------:R-:W-:Y:S01]  /*93c40*/  IADD3 R169, R168, c[0x0][0x198], RZ ;  /* 0x00006600a8a97a10 */ /* 0x000fe20007ffe0ff */
[----:B------:R1:W-:Y:S01]  /*93c50*/  @P0 STG.E [R164.64], R175 ;  /* 0x000000afa4000986 */ /* 0x0003e2000c101904 */
[----:B------:R-:W-:-:S03]  /*93c60*/  IADD3 R170, R242, 0x197, RZ ;  /* 0x00000197f2aa7810 */ /* 0x000fc60007ffe0ff */
[----:B------:R-:W4:Y:S01]  /*93c70*/  LDL.LU R171, [R1+0x15e8] ;  /* 0x0015e80001ab7983 */ /* 0x000f220000300800 */
[----:B------:R-:W-:-:S03]  /*93c80*/  ISETP.GE.AND P0, PT, R170, c[0x0][0x17c], PT ;  /* 0x00005f00aa007a0c */ /* 0x000fc60003f06270 */
[----:B------:R-:W4:Y:S01]  /*93c90*/  LDL.LU R170, [R1+0x1a18] ;  /* 0x001a180001aa7983 */ /* 0x000f220000300800 */
[----:B-1----:R-:W-:-:S03]  /*93ca0*/  IMAD.WIDE R166, R169, 0x4, R160 ;  /* 0x00000004a9a67825 */ /* 0x002fc600078e02a0 */
[----:B------:R-:W4:Y:S01]  /*93cb0*/  LDL.LU R172, [R1+0x1248] ;  /* 0x0012480001ac7983 */ /* 0x000f220000300800 */
[----:B------:R-:W-:-:S03]  /*93cc0*/  IMAD.WIDE R164, R169, 0x4, R162 ;  /* 0x00000004a9a47825 */ /* 0x000fc600078e02a2 */
[----:B--2---:R1:W-:Y:S02]  /*93cd0*/  @P4 STG.E [R2.64], R247 ;  /* 0x000000f702004986 */ /* 0x0043e4000c101904 */
[----:B-1----:R-:W-:Y:S01]  /*93ce0*/  IMAD.WIDE R2, R168, 0x4, R4 ;  /* 0x00000004a8027825 */ /* 0x002fe200078e0204 */
[----:B------:R-:W-:-:S04]  /*93cf0*/  IADD3 R168, R169, c[0x0][0x198], RZ ;  /* 0x00006600a9a87a10 */ /* 0x000fc80007ffe0ff */
[----:B------:R1:W-:Y:S01]  /*93d00*/  @P1 STG.E [R2.64], R246 ;  /* 0x000000f602001986 */ /* 0x0003e2000c101904 */
[----:B---3--:R2:W-:Y:S02]  /*93d10*/  @P2 STG.E [R164.64], R249 ;  /* 0x000000f9a4002986 */ /* 0x0085e4000c101904 */
[----:B----4-:R3:W-:Y:S01]  /*93d20*/  @P5 STG.E [R166.64], R248 ;  /* 0x000000f8a6005986 */ /* 0x0107e2000c101904 */
[----:B------:R-:W-:Y:S01]  /*93d30*/  ISETP.LT.AND P4, PT, R99, c[0x0][0x178], !P6 ;  /* 0x00005e0063007a0c */ /* 0x000fe20007781270 */
[C---:B-1----:R-:W-:Y:S01]  /*93d40*/  IMAD.WIDE R2, R169.reuse, 0x4, R6 ;  /* 0x00000004a9027825 */ /* 0x042fe200078e0206 */
[----:B--2---:R-:W2:Y:S04]  /*93d50*/  LDL.LU R249, [R1+0x1ddc] ;  /* 0x001ddc0001f97983 */ /* 0x004ea80000300800 */
[----:B---3--:R-:W3:Y:S01]  /*93d60*/  LDL.LU R248, [R1+0x1a1c] ;  /* 0x001a1c0001f87983 */ /* 0x008ee20000300800 */
[----:B------:R-:W-:-:S03]  /*93d70*/  IMAD.WIDE R164, R169, 0x4, R4 ;  /* 0x00000004a9a47825 */ /* 0x000fc600078e0204 */
[----:B------:R-:W4:Y:S01]  /*93d80*/  LDL.LU R169, [R1+0x1dd8] ;  /* 0x001dd80001a97983 */ /* 0x000f220000300800 */
[----:B------:R-:W-:-:S03]  /*93d90*/  ISETP.LT.AND P6, PT, R174, c[0x0][0x178], !P6 ;  /* 0x00005e00ae007a0c */ /* 0x000fc600077c1270 */
[----:B------:R1:W-:Y:S04]  /*93da0*/  @P4 STG.E [R2.64], R250 ;  /* 0x000000fa02004986 */ /* 0x0003e8000c101904 */
[----:B-1----:R-:W2:Y:S06]  /*93db0*/  LDL.LU R250, [R1+0x15ec] ;  /* 0x0015ec0001fa7983 */ /* 0x002eac0000300800 */
[----:B------:R1:W-:Y:S04]  /*93dc0*/  @P6 STG.E [R164.64], R251 ;  /* 0x000000fba4006986 */ /* 0x0003e8000c101904 */
[----:B-1----:R-:W3:Y:S01]  /*93dd0*/  LDL.LU R251, [R1+0x124c] ;  /* 0x00124c0001fb7983 */ /* 0x002ee20000300800 */
[----:B------:R-:W-:-:S02]  /*93de0*/  ISETP.LT.AND P5, PT, R243, c[0x0][0x178], !P3 ;  /* 0x00005e00f3007a0c */ /* 0x000fc40005fa1270 */
[----:B------:R-:W-:Y:S02]  /*93df0*/  ISETP.LT.AND P1, PT, R252, c[0x0][0x178], !P3 ;  /* 0x00005e00fc007a0c */ /* 0x000fe40005f21270 */
[----:B------:R-:W-:Y:S02]  /*93e00*/  IADD3 R166, R242, 0x198, RZ ;  /* 0x00000198f2a67810 */ /* 0x000fe40007ffe0ff */
[----:B------:R-:W-:Y:S01]  /*93e10*/  ISETP.LT.AND P2, PT, R99, c[0x0][0x178], !P3 ;  /* 0x00005e0063007a0c */ /* 0x000fe20005f41270 */
[----:B------:R-:W-:Y:S01]  /*93e20*/  IMAD.WIDE R2, R168, 0x4, R160 ;  /* 0x00000004a8027825 */ /* 0x000fe200078e02a0 */
[----:B------:R-:W-:Y:S02]  /*93e30*/  ISETP.LT.AND P6, PT, R243, c[0x0][0x178], !P0 ;  /* 0x00005e00f3007a0c */ /* 0x000fe400047c1270 */
[----:B------:R-:W-:Y:S01]  /*93e40*/  ISETP.GE.AND P4, PT, R166, c[0x0][0x17c], PT ;  /* 0x00005f00a6007a0c */ /* 0x000fe20003f86270 */
[----:B------:R-:W-:Y:S01]  /*93e50*/  IMAD.WIDE R166, R168, 0x4, R162 ;  /* 0x00000004a8a67825 */ /* 0x000fe200078e02a2 */
[----:B------:R-:W-:-:S03]  /*93e60*/  ISETP.LT.AND P3, PT, R174, c[0x0][0x178], !P3 ;  /* 0x00005e00ae007a0c */ /* 0x000fc60005f61270 */
[----:B------:R-:W-:Y:S01]  /*93e70*/  IMAD.WIDE R164, R168, 0x4, R6 ;  /* 0x00000004a8a47825 */ /* 0x000fe200078e0206 */
[----:B------:R-:W3:Y:S03]  /*93e80*/  LDL.LU R173, [R1+0x1de8] ;  /* 0x001de80001ad7983 */ /* 0x000ee60000300800 */
[----:B------:R-:W3:Y:S02]  /*93e90*/  LDL.LU R175, [R1+0x1be8] ;  /* 0x001be80001af7983 */ /* 0x000ee40000300800 */
[----:B------:R-:W3:Y:S02]  /*93ea0*/  LDL.LU R247, [R1+0x15f8] ;  /* 0x0015f80001f77983 */ /* 0x000ee40000300800 */
[----:B------:R-:W3:Y:S01]  /*93eb0*/  LDL.LU R246, [R1+0x1428] ;  /* 0x0014280001f67983 */ /* 0x000ee20000300800 */
[----:B----4-:R1:W-:Y:S01]  /*93ec0*/  @P5 STG.E [R166.64], R169 ;  /* 0x000000a9a6005986 */ /* 0x0103e2000c101904 */
[----:B------:R4:W-:Y:S01]  /*93ed0*/  @P1 STG.E [R2.64], R170 ;  /* 0x000000aa02001986 */ /* 0x0009e2000c101904 */
[----:B------:R-:W-:Y:S01]  /*93ee0*/  ISETP.LT.AND P5, PT, R252, c[0x0][0x178], !P0 ;  /* 0x00005e00fc007a0c */ /* 0x000fe200047a1270 */
[----:B------:R2:W-:Y:S01]  /*93ef0*/  @P2 STG.E [R164.64], R171 ;  /* 0x000000aba4002986 */ /* 0x0005e2000c101904 */
[----:B------:R-:W-:-:S02]  /*93f00*/  ISETP.LT.AND P2, PT, R99, c[0x0][0x178], !P0 ;  /* 0x00005e0063007a0c */ /* 0x000fc40004741270 */
[C---:B-1----:R-:W-:Y:S01]  /*93f10*/  IADD3 R169, R168.reuse, c[0x0][0x198], RZ ;  /* 0x00006600a8a97a10 */ /* 0x042fe20007ffe0ff */
[----:B----4-:R-:W-:-:S04]  /*93f20*/  IMAD.WIDE R2, R168, 0x4, R4 ;  /* 0x00000004a8027825 */ /* 0x010fc800078e0204 */
[C---:B--2---:R-:W-:Y:S01]  /*93f30*/  IMAD.WIDE R164, R169.reuse, 0x4, R162 ;  /* 0x00000004a9a47825 */ /* 0x044fe200078e02a2 */
[----:B------:R-:W-:Y:S01]  /*93f40*/  @P3 STG.E [R2.64], R172 ;  /* 0x000000ac02003986 */ /* 0x000fe2000c101904 */
[----:B------:R-:W-:Y:S02]  /*93f50*/  ISETP.LT.AND P0, PT, R174, c[0x0][0x178], !P0 ;  /* 0x00005e00ae007a0c */ /* 0x000fe40004701270 */
[C---:B------:R-:W-:Y:S01]  /*93f60*/  IMAD.WIDE R166, R169.reuse, 0x4, R160 ;  /* 0x00000004a9a67825 */ /* 0x040fe200078e02a0 */
[----:B------:R1:W-:Y:S04]  /*93f70*/  @P6 STG.E [R164.64], R249 ;  /* 0x000000f9a4006986 */ /* 0x0003e8000c101904 */
[----:B---3--:R2:W-:Y:S01]  /*93f80*/  @P5 STG.E [R166.64], R248 ;  /* 0x000000f8a6005986 */ /* 0x0085e2000c101904 */
[----:B-1----:R-:W3:Y:S01]  /*93f90*/  LDL.LU R249, [R1+0x1dec] ;  /* 0x001dec0001f97983 */ /* 0x002ee20000300800 */
[----:B------:R-:W-:-:S03]  /*93fa0*/  IMAD.WIDE R164, R169, 0x4, R6 ;  /* 0x00000004a9a47825 */ /* 0x000fc600078e0206 */
[----:B--2---:R-:W2:Y:S01]  /*93fb0*/  LDL.LU R248, [R1+0x1bec] ;  /* 0x001bec0001f87983 */ /* 0x004ea20000300800 */
[----:B------:R-:W-:-:S03]  /*93fc0*/  IMAD.WIDE R2, R169, 0x4, R4 ;  /* 0x00000004a9027825 */ /* 0x000fc600078e0204 */
[----:B------:R1:W-:Y:S04]  /*93fd0*/  @P2 STG.E [R164.64], R250 ;  /* 0x000000faa4002986 */ /* 0x0003e8000c101904 */
[----:B------:R4:W-:Y:S04]  /*93fe0*/  @P0 STG.E [R2.64], R251 ;  /* 0x000000fb02000986 */ /* 0x0009e8000c101904 */
[----:B-1----:R-:W2:Y:S04]  /*93ff0*/  LDL.LU R250, [R1+0x15fc] ;  /* 0x0015fc0001fa7983 */ /* 0x002ea80000300800 */
[----:B----4-:R-:W4:Y:S01]  /*94000*/  LDL.LU R251, [R1+0x142c] ;  /* 0x00142c0001fb7983 */ /* 0x010f220000300800 */
[----:B------:R-:W-:-:S02]  /*94010*/  ISETP.LT.AND P6, PT, R243, c[0x0][0x178], !P4 ;  /* 0x00005e00f3007a0c */ /* 0x000fc400067c1270 */
[----:B------:R-:W-:Y:S02]  /*94020*/  ISETP.LT.AND P3, PT, R252, c[0x0][0x178], !P4 ;  /* 0x00005e00fc007a0c */ /* 0x000fe40006761270 */
[----:B------:R-:W-:Y:S02]  /*94030*/  IADD3 R168, R169, c[0x0][0x198], RZ ;  /* 0x00006600a9a87a10 */ /* 0x000fe40007ffe0ff */
[----:B------:R-:W-:Y:S02]  /*94040*/  IADD3 R170, R242, 0x199, RZ ;  /* 0x00000199f2aa7810 */ /* 0x000fe40007ffe0ff */
[----:B------:R-:W-:Y:S01]  /*94050*/  ISETP.LT.AND P5, PT, R99, c[0x0][0x178], !P4 ;  /* 0x00005e0063007a0c */ /* 0x000fe200067a1270 */
[----:B------:R-:W4:Y:S01]  /*94060*/  LDL.LU R171, [R1+0x1d98] ;  /* 0x001d980001ab7983 */ /* 0x000f220000300800 */
[----:B------:R-:W-:Y:S01]  /*94070*/  ISETP.GE.AND P1, PT, R170, c[0x0][0x17c], PT ;  /* 0x00005f00aa007a0c */ /* 0x000fe20003f26270 */
[----:B------:R-:W-:Y:S01]  /*94080*/  IMAD.WIDE R166, R168, 0x4, R162 ;  /* 0x00000004a8a67825 */ /* 0x000fe200078e02a2 */
[----:B------:R-:W-:-:S03]  /*94090*/  ISETP.LT.AND P4, PT, R174, c[0x0][0x178], !P4 ;  /* 0x00005e00ae007a0c */ /* 0x000fc60006781270 */
[----:B------:R-:W-:Y:S01]  /*940a0*/  IMAD.WIDE R164, R168, 0x4, R160 ;  /* 0x00000004a8a47825 */ /* 0x000fe200078e02a0 */
[----:B------:R-:W-:-:S03]  /*940b0*/  ISETP.LT.AND P0, PT, R243, c[0x0][0x178], !P1 ;  /* 0x00005e00f3007a0c */ /* 0x000fc60004f01270 */
[----:B------:R-:W-:Y:S01]  /*940c0*/  IMAD.WIDE R2, R168, 0x4, R6 ;  /* 0x00000004a8027825 */ /* 0x000fe200078e0206 */
[----:B------:R1:W-:Y:S03]  /*940d0*/  @P6 STG.E [R166.64], R173 ;  /* 0x000000ada6006986 */ /* 0x0003e6000c101904 */
[----:B------:R-:W-:Y:S01]  /*940e0*/  @P3 STG.E [R164.64], R175 ;  /* 0x000000afa4003986 */ /* 0x000fe2000c101904 */
[----:B------:R-:W-:Y:S02]  /*940f0*/  ISETP.LT.AND P3, PT, R252, c[0x0][0x178], !P1 ;  /* 0x00005e00fc007a0c */ /* 0x000fe40004f61270 */
[----:B------:R-:W-:Y:S01]  /*94100*/  ISETP.LT.AND P6, PT, R99, c[0x0][0x178], !P1 ;  /* 0x00005e0063007a0c */ /* 0x000fe20004fc1270 */
[----:B------:R1:W-:Y:S02]  /*94110*/  @P5 STG.E [R2.64], R247 ;  /* 0x000000f702005986 */ /* 0x0003e4000c101904 */
[C---:B-1----:R-:W-:Y:S01]  /*94120*/  IMAD.WIDE R166, R168.reuse, 0x4, R4 ;  /* 0x00000004a8a67825 */ /* 0x042fe200078e0204 */
[----:B------:R-:W-:-:S02]  /*94130*/  IADD3 R168, R168, c[0x0][0x198], RZ ;  /* 0x00006600a8a87a10 */ /* 0x000fc40007ffe0ff */
[----:B------:R-:W-:-:S03]  /*94140*/  ISETP.LT.AND P1, PT, R174, c[0x0][0x178], !P1 ;  /* 0x00005e00ae007a0c */ /* 0x000fc60004f21270 */
[C---:B------:R-:W-:Y:S01]  /*94150*/  IMAD.WIDE R2, R168.reuse, 0x4, R162 ;  /* 0x00000004a8027825 */ /* 0x040fe200078e02a2 */
[----:B------:R1:W-:Y:S03]  /*94160*/  @P4 STG.E [R166.64], R246 ;  /* 0x000000f6a6004986 */ /* 0x0003e6000c101904 */
[C---:B------:R-:W-:Y:S01]  /*94170*/  IMAD.WIDE R164, R168.reuse, 0x4, R160 ;  /* 0x00000004a8a47825 */ /* 0x040fe200078e02a0 */
[----:B-1----:R-:W4:Y:S04]  /*94180*/  LDL.LU R246, [R1+0x14e8] ;  /* 0x0014e80001f67983 */ /* 0x002f280000300800 */
[----:B---3--:R1:W-:Y:S04]  /*94190*/  @P0 STG.E [R2.64], R249 ;  /* 0x000000f902000986 */ /* 0x0083e8000c101904 */
[----:B--2---:R2:W-:Y:S01]  /*941a0*/  @P3 STG.E [R164.64], R248 ;  /* 0x000000f8a4003986 */ /* 0x0045e2000c101904 */
[----:B-1----:R-:W-:-:S03]  /*941b0*/  IMAD.WIDE R2, R168, 0x4, R6 ;  /* 0x00000004a8027825 */ /* 0x002fc600078e0206 */
[----:B------:R-:W3:Y:S04]  /*941c0*/  LDL.LU R249, [R1+0x1d9c] ;  /* 0x001d9c0001f97983 */ /* 0x000ee80000300800 */
[----:B--2---:R-:W2:Y:S01]  /*941d0*/  LDL.LU R248, [R1+0x1a2c] ;  /* 0x001a2c0001f87983 */ /* 0x004ea20000300800 */
[----:B------:R-:W-:-:S03]  /*941e0*/  IMAD.WIDE R164, R168, 0x4, R4 ;  /* 0x00000004a8a47825 */ /* 0x000fc600078e0204 */
[----:B------:R1:W-:Y:S04]  /*941f0*/  @P6 STG.E [R2.64], R250 ;  /* 0x000000fa02006986 */ /* 0x0003e8000c101904 */
[----:B----4-:R4:W-:Y:S04]  /*94200*/  @P1 STG.E [R164.64], R251 ;  /* 0x000000fba4001986 */ /* 0x0109e8000c101904 */
[----:B-1----:R-:W2:Y:S04]  /*94210*/  LDL.LU R3, [R1+0x1e08] ;  /* 0x001e080001037983 */ /* 0x002ea80000300800 */
[----:B----4-:R-:W4:Y:S01]  /*94220*/  LDL.LU R165, [R1+0x1a28] ;  /* 0x001a280001a57983 */ /* 0x010f220000300800 */
[----:B------:R-:W-:-:S02]  /*94230*/  IADD3 R170, R242, 0x19a, RZ ;  /* 0x0000019af2aa7810 */ /* 0x000fc40007ffe0ff */
[----:B------:R-:W-:Y:S01]  /*94240*/  IADD3 R166, R242, 0x19b, RZ ;  /* 0x0000019bf2a67810 */ /* 0x000fe20007ffe0ff */
[----:B------:R-:W3:Y:S01]  /*94250*/  LDL.LU R247, [R1+0x14ec] ;  /* 0x0014ec0001f77983 */ /* 0x000ee20000300800 */
[----:B------:R-:W3:Y:S01]  /*94260*/  LDL.LU R172, [R1+0x1e28] ;  /* 0x001e280001ac7983 */ /* 0x000ee20000300800 */
[----:B------:R-:W-:Y:S01]  /*94270*/  ISETP.GE.AND P2, PT, R170, c[0x0][0x17c], PT ;  /* 0x00005f00aa007a0c */ /* 0x000fe20003f46270 */
[----:B------:R-:W-:Y:S01]  /*94280*/  IADD3 R170, R168, c[0x0][0x198], RZ ;  /* 0x00006600a8aa7a10 */ /* 0x000fe20007ffe0ff */
[----:B------:R-:W-:Y:S01]  /*94290*/  ISETP.GE.AND P0, PT, R166, c[0x0][0x17c], PT ;  /* 0x00005f00a6007a0c */ /* 0x000fe20003f06270 */
[----:B------:R-:W3:Y:S01]  /*942a0*/  LDL.LU R173, [R1+0x1df8] ;  /* 0x001df80001ad7983 */ /* 0x000ee20000300800 */
[----:B------:R-:W-:Y:S02]  /*942b0*/  ISETP.LT.AND P4, PT, R243, c[0x0][0x178], !P2 ;  /* 0x00005e00f3007a0c */ /* 0x000fe40005781270 */
[----:B------:R-:W-:Y:S02]  /*942c0*/  ISETP.LT.AND P5, PT, R252, c[0x0][0x178], !P2 ;  /* 0x00005e00fc007a0c */ /* 0x000fe400057a1270 */
[----:B------:R-:W-:Y:S01]  /*942d0*/  ISETP.LT.AND P3, PT, R99, c[0x0][0x178], !P2 ;  /* 0x00005e0063007a0c */ /* 0x000fe20005761270 */
[----:B------:R-:W-:-:S04]  /*942e0*/  IMAD.WIDE R166, R170, 0x4, R162 ;  /* 0x00000004aaa67825 */ /* 0x000fc800078e02a2 */
[C---:B------:R-:W-:Y:S01]  /*942f0*/  IMAD.WIDE R168, R170.reuse, 0x4, R160 ;  /* 0x00000004aaa87825 */ /* 0x040fe200078e02a0 */
[----:B------:R-:W3:Y:S03]  /*94300*/  LDL.LU R175, [R1+0x1bf8] ;  /* 0x001bf80001af7983 */ /* 0x000ee60000300800 */
[----:B------:R-:W3:Y:S02]  /*94310*/  LDL.LU R250, [R1+0x14f8] ;  /* 0x0014f80001fa7983 */ /* 0x000ee40000300800 */
[----:B------:R-:W3:Y:S01]  /*94320*/  LDL.LU R251, [R1+0x1e2c] ;  /* 0x001e2c0001fb7983 */ /* 0x000ee20000300800 */
[----:B--2---:R1:W-:Y:S01]  /*94330*/  @P4 STG.E [R166.64], R3 ;  /* 0x00000003a6004986 */ /* 0x0043e2000c101904 */
[----:B------:R2:W-:Y:S02]  /*94340*/  @P5 STG.E [R168.64], R171 ;  /* 0x000000aba8005986 */ /* 0x0005e4000c101904 */
[C---:B-1----:R-:W-:Y:S01]  /*94350*/  IMAD.WIDE R2, R170.reuse, 0x4, R6 ;  /* 0x00000004aa027825 */ /* 0x042fe200078e0206 */
[----:B--2---:R-:W-:-:S04]  /*94360*/  IADD3 R171, R170, c[0x0][0x198], RZ ;  /* 0x00006600aaab7a10 */ /* 0x004fc80007ffe0ff */
[----:B----4-:R1:W-:Y:S02]  /*94370*/  @P3 STG.E [R2.64], R165 ;  /* 0x000000a502003986 */ /* 0x0103e4000c101904 */
[----:B-1----:R-:W-:Y:S02]  /*94380*/  IMAD.WIDE R2, R170, 0x4, R4 ;  /* 0x00000004aa027825 */ /* 0x002fe400078e0204 */
[----:B------:R-:W2:Y:S01]  /*94390*/  LDL.LU R170, [R1+0x1e0c] ;  /* 0x001e0c0001aa7983 */ /* 0x000ea20000300800 */
[----:B------:R-:W-:Y:S02]  /*943a0*/  ISETP.LT.AND P2, PT, R174, c[0x0][0x178], !P2 ;  /* 0x00005e00ae007a0c */ /* 0x000fe40005741270 */
[----:B------:R-:W-:Y:S02]  /*943b0*/  ISETP.LT.AND P6, PT, R243, c[0x0][0x178], !P0 ;  /* 0x00005e00f3007a0c */ /* 0x000fe400047c1270 */
[----:B------:R-:W-:Y:S02]  /*943c0*/  ISETP.LT.AND P4, PT, R252, c[0x0][0x178], !P0 ;  /* 0x00005e00fc007a0c */ /* 0x000fe40004781270 */
[----:B------:R-:W-:-:S02]  /*943d0*/  ISETP.LT.AND P5, PT, R99, c[0x0][0x178], !P0 ;  /* 0x00005e0063007a0c */ /* 0x000fc400047a1270 */
[C---:B------:R-:W-:Y:S02]  /*943e0*/  IADD3 R164, R242.reuse, 0x19c, RZ ;  /* 0x0000019cf2a47810 */ /* 0x040fe40007ffe0ff */
[----:B------:R-:W-:Y:S01]  /*943f0*/  IADD3 R166, R242, 0x19d, RZ ;  /* 0x0000019df2a67810 */ /* 0x000fe20007ffe0ff */
[----:B------:R-:W-:Y:S01]  /*94400*/  ISETP.LT.AND P0, PT, R174, c[0x0][0x178], !P0 ;  /* 0x00005e00ae007a0c */ /* 0x000fe20004701270 */
[----:B------:R-:W-:Y:S01]  /*94410*/  ISETP.GE.AND P1, PT, R164, c[0x0][0x17c], PT ;  /* 0x00005f00a4007a0c */ /* 0x000fe20003f26270 */
[----:B------:R-:W-:Y:S01]  /*94420*/  IMAD.WIDE R164, R171, 0x4, R162 ;  /* 0x00000004aba47825 */ /* 0x000fe200078e02a2 */
[----:B------:R-:W-:-:S03]  /*94430*/  ISETP.GE.AND P3, PT, R166, c[0x0][0x17c], PT ;  /* 0x00005f00a6007a0c */ /* 0x000fc60003f66270 */
[----:B------:R-:W-:-:S04]  /*94440*/  IMAD.WIDE R166, R171, 0x4, R160 ;  /* 0x00000004aba67825 */ /* 0x000fc800078e02a0 */
[C---:B------:R-:W-:Y:S01]  /*94450*/  IMAD.WIDE R168, R171.reuse, 0x4, R6 ;  /* 0x00000004aba87825 */ /* 0x040fe200078e0206 */
[----:B------:R1:W-:Y:S04]  /*94460*/  @P2 STG.E [R2.64], R246 ;  /* 0x000000f602002986 */ /* 0x0003e8000c101904 */
[----:B-1----:R-:W4:Y:S01]  /*94470*/  LDL.LU R246, [R1+0x3610] ;  /* 0x0036100001f67983 */ /* 0x002f220000300800 */
[----:B------:R-:W-:-:S03]  /*94480*/  IMAD.WIDE R2, R171, 0x4, R4 ;  /* 0x00000004ab027825 */ /* 0x000fc600078e0204 */
[----:B--2---:R-:W-:Y:S01]  /*94490*/  @P6 STG.E [R164.64], R170 ;  /* 0x000000aaa4006986 */ /* 0x004fe2000c101904 */
[----:B---3--:R1:W-:Y:S02]  /*944a0*/  @P4 STG.E [R166.64], R249 ;  /* 0x000000f9a6004986 */ /* 0x0083e4000c101904 */
[----:B------:R2:W-:Y:S02]  /*944b0*/  @P5 STG.E [R168.64], R248 ;  /* 0x000000f8a8005986 */ /* 0x0005e4000c101904 */
[----:B------:R3:W-:Y:S01]  /*944c0*/  @P0 STG.E [R2.64], R247 ;  /* 0x000000f702000986 */ /* 0x0007e2000c101904 */
[----:B-1----:R-:W4:Y:S01]  /*944d0*/  LDL.LU R249, [R1+0x1dfc] ;  /* 0x001dfc0001f97983 */ /* 0x002f220000300800 */
[----:B--2---:R-:W2:Y:S02]  /*944e0*/  LDL.LU R248, [R1+0x1bfc] ;  /* 0x001bfc0001f87983 */ /* 0x004ea40000300800 */
[----:B---3--:R-:W3:Y:S01]  /*944f0*/  LDL.LU R247, [R1+0x14fc] ;  /* 0x0014fc0001f77983 */ /* 0x008ee20000300800 */
[----:B------:R-:W-:-:S02]  /*94500*/  ISETP.LT.AND P4, PT, R243, c[0x0][0x178], !P1 ;  /* 0x00005e00f3007a0c */ /* 0x000fc40004f81270 */
[----:B------:R-:W-:Y:S02]  /*94510*/  ISETP.LT.AND P5, PT, R252, c[0x0][0x178], !P1 ;  /* 0x00005e00fc007a0c */ /* 0x000fe40004fa1270 */
[----:B------:R-:W-:Y:S02]  /*94520*/  IADD3 R169, R171, c[0x0][0x198], RZ ;  /* 0x00006600aba97a10 */ /* 0x000fe40007ffe0ff */
[----:B------:R-:W-:Y:S01]  /*94530*/  ISETP.LT.AND P2, PT, R99, c[0x0][0x178], !P1 ;  /* 0x00005e0063007a0c */ /* 0x000fe20004f41270 */
[----:B------:R-:W-:Y:S02]  /*94540*/  ISETP.LT.AND P1, PT, R174, c[0x0][0x178], !P1 ;  /* 0x00005e00ae007a0c */ /* 0x000fe40004f21270 */
[----:B------:R-:W-:-:S04]  /*94550*/  IMAD.WIDE R164, R169, 0x4, R162 ;  /* 0x00000004a9a47825 */ /* 0x000fc800078e02a2 */
[----:B------:R-:W-:Y:S01]  /*94560*/  IMAD.WIDE R166, R169, 0x4, R160 ;  /* 0x00000004a9a67825 */ /* 0x000fe200078e02a0 */
[----:B------:R-:W-:Y:S02]  /*94570*/  IADD3 R168, R242, 0x19e, RZ ;  /* 0x0000019ef2a87810 */ /* 0x000fe40007ffe0ff */
[----:B------:R-:W-:Y:S01]  /*94580*/  ISETP.LT.AND P6, PT, R243, c[0x0][0x178], !P3 ;  /* 0x00005e00f3007a0c */ /* 0x000fe20005fc1270 */
[----:B------:R1:W-:Y:S01]  /*94590*/  @P4 STG.E [R164.64], R172 ;  /* 0x000000aca4004986 */ /* 0x0003e2000c101904 */
[----:B------:R1:W-:Y:S01]  /*945a0*/  @P5 STG.E [R166.64], R173 ;  /* 0x000000ada6005986 */ /* 0x0003e2000c101904 */
[----:B------:R-:W-:Y:S02]  /*945b0*/  ISETP.LT.AND P5, PT, R252, c[0x0][0x178], !P3 ;  /* 0x00005e00fc007a0c */ /* 0x000fe40005fa1270 */
[----:B------:R-:W-:Y:S02]  /*945c0*/  ISETP.GE.AND P0, PT, R168, c[0x0][0x17c], PT ;  /* 0x00005f00a8007a0c */ /* 0x000fe40003f06270 */
[----:B------:R-:W-:Y:S01]  /*945d0*/  ISETP.LT.AND P4, PT, R99, c[0x0][0x178], !P3 ;  /* 0x00005e0063007a0c */ /* 0x000fe20005f81270 */
[----:B------:R-:W-:-:S02]  /*945e0*/  IADD3 R168, R169, c[0x0][0x198], RZ ;  /* 0x00006600a9a87a10 */ /* 0x000fc40007ffe0ff */
[----:B------:R-:W-:Y:S01]  /*945f0*/  IMAD.WIDE R2, R169, 0x4, R6 ;  /* 0x00000004a9027825 */ /* 0x000fe200078e0206 */
[----:B------:R-:W-:-:S03]  /*94600*/  ISETP.LT.AND P3, PT, R174, c[0x0][0x178], !P3 ;  /* 0x00005e00ae007a0c */ /* 0x000fc60005f61270 */
[----:B-1----:R-:W-:-:S04]  /*94610*/  IMAD.WIDE R164, R169, 0x4, R4 ;  /* 0x00000004a9a47825 */ /* 0x002fc800078e0204 */
[----:B------:R-:W-:Y:S01]  /*94620*/  IMAD.WIDE R166, R168, 0x4, R162 ;  /* 0x00000004a8a67825 */ /* 0x000fe200078e02a2 */
[----:B------:R1:W-:Y:S03]  /*94630*/  @P2 STG.E [R2.64], R175 ;  /* 0x000000af02002986 */ /* 0x0003e6000c101904 */
[----:B------:R1:W-:Y:S01]  /*94640*/  @P1 STG.E [R164.64], R250 ;  /* 0x000000faa4001986 */ /* 0x0003e2000c101904 */
[----:B------:R-:W-:Y:S01]  /*94650*/  @P6 STG.E [R166.64], R251 ;  /* 0x000000fba6006986 */ /* 0x000fe2000c101904 */
[----:B------:R-:W-:Y:S01]  /*94660*/  IADD3 R170, R242, 0x1a0, RZ ;  /* 0x000001a0f2aa7810 */ /* 0x000fe20007ffe0ff */
[----:B-1----:R-:W-:-:S04]  /*94670*/  IMAD.WIDE R2, R168, 0x4, R160 ;  /* 0x00000004a8027825 */ /* 0x002fc800078e02a0 */
[C---:B------:R-:W-:Y:S01]  /*94680*/  IMAD.WIDE R164, R168.reuse, 0x4, R6 ;  /* 0x00000004a8a47825 */ /* 0x040fe200078e0206 */
[----:B------:R-:W-:Y:S01]  /*94690*/  IADD3 R169, R168, c[0x0][0x198], RZ ;  /* 0x00006600a8a97a10 */ /* 0x000fe20007ffe0ff */
[----:B----4-:R1:W-:Y:S03]  /*946a0*/  @P5 STG.E [R2.64], R249 ;  /* 0x000000f902005986 */ /* 0x0103e6000c101904 */
[----:B--2---:R2:W-:Y:S01]  /*946b0*/  @P4 STG.E [R164.64], R248 ;  /* 0x000000f8a4004986 */ /* 0x0045e2000c101904 */
[----:B------:R-:W-:Y:S01]  /*946c0*/  ISETP.GE.AND P4, PT, R170, c[0x0][0x17c], PT ;  /* 0x00005f00aa007a0c */ /* 0x000fe20003f86270 */
[----:B-1----:R-:W-:Y:S01]  /*946d0*/  IMAD.WIDE R2, R168, 0x4, R4 ;  /* 0x00000004a8027825 */ /* 0x002fe200078e0204 */
[----:B--2---:R-:W2:Y:S03]  /*946e0*/  LDL.LU R248, [R1+0x1728] ;  /* 0x0017280001f87983 */ /* 0x004ea60000300800 */
[----:B------:R-:W4:Y:S02]  /*946f0*/  LDL.LU R249, [R1+0x1e3c] ;  /* 0x001e3c0001f97983 */ /* 0x000f240000300800 */
[----:B------:R-:W2:Y:S02]  /*94700*/  LDL.LU R171, [R1+0x1e1c] ;  /* 0x001e1c0001ab7983 */ /* 0x000ea40000300800 */
[----:B------:R-:W2:Y:S01]  /*94710*/  LDL.LU R250, [R1+0x1dac] ;  /* 0x001dac0001fa7983 */ /* 0x000ea20000300800 */
[----:B------:R-:W2:Y:S01]  /*94720*/  LDL.LU R251, [R1+0x172c] ;  /* 0x00172c0001fb7983 */ /* 0x000ea20000300800 */
[----:B------:R-:W2:Y:S02]  /*94730*/  LDL.LU R168, [R1+0x1da8] ;  /* 0x001da80001a87983 */ /* 0x000ea40000300800 */
[----:B------:R-:W2:Y:S01]  /*94740*/  LDL.LU R170, [R1+0x1e18] ;  /* 0x001e180001aa7983 */ /* 0x000ea20000300800 */
[----:B---3--:R1:W-:Y:S04]  /*94750*/  @P3 STG.E [R2.64], R247 ;  /* 0x000000f702003986 */ /* 0x0083e8000c101904 */
[----:B-1----:R-:W3:Y:S01]  /*94760*/  LDL.LU R3, [R1+0x1e38] ;  /* 0x001e380001037983 */ /* 0x002ee20000300800 */
[----:B------:R-:W-:-:S02]  /*94770*/  ISETP.LT.AND P6, PT, R243, c[0x0][0x178], !P0 ;  /* 0x00005e00f3007a0c */ /* 0x000fc400047c1270 */
[----:B------:R-:W-:Y:S02]  /*94780*/  ISETP.LT.AND P2, PT, R252, c[0x0][0x178], !P0 ;  /* 0x00005e00fc007a0c */ /* 0x000fe40004741270 */
[----:B------:R-:W-:Y:S02]  /*94790*/  ISETP.LT.AND P5, PT, R99, c[0x0][0x178], !P0 ;  /* 0x00005e0063007a0c */ /* 0x000fe400047a1270 */
[----:B------:R-:W-:Y:S01]  /*947a0*/  IADD3 R166, R242, 0x19f, RZ ;  /* 0x0000019ff2a67810 */ /* 0x000fe20007ffe0ff */
[C---:B------:R-:W-:Y:S01]  /*947b0*/  IMAD.WIDE R164, R169.reuse, 0x4, R162 ;  /* 0x00000004a9a47825 */ /* 0x040fe200078e02a2 */
[----:B------:R-:W-:Y:S01]  /*947c0*/  ISETP.LT.AND P0, PT, R174, c[0x0][0x178], !P0 ;  /* 0x00005e00ae007a0c */ /* 0x000fe20004701270 */
[----:B------:R-:W4:Y:S01]  /*947d0*/  LDL.LU R172, [R1+0x1e40] ;  /* 0x001e400001ac7983 */ /* 0x000f220000300800 */
[----:B------:R-:W-:Y:S01]  /*947e0*/  ISETP.GE.AND P1, PT, R166, c[0x0][0x17c], PT ;  /* 0x00005f00a6007a0c */ /* 0x000fe20003f26270 */
[----:B------:R-:W-:-:S04]  /*947f0*/  IMAD.WIDE R166, R169, 0x4, R160 ;  /* 0x00000004a9a67825 */ /* 0x000fc800078e02a0 */
[----:B------:R-:W4:Y:S01]  /*94800*/  LDL.LU R173, [R1+0x1750] ;  /* 0x0017500001ad7983 */ /* 0x000f220000300800 */
[----:B------:R-:W4:Y:S01]  /*94810*/  LDL.LU R175, [R1+0x12b0] ;  /* 0x0012b00001af7983 */ /* 0x000f220000300800 */
[----:B------:R-:W-:Y:S01]  /*94820*/  ISETP.LT.AND P3, PT, R252, c[0x0][0x178], !P1 ;  /* 0x00005e00fc007a0c */ /* 0x000fe20004f61270 */
[----:B------:R-:W4:Y:S02]  /*94830*/  LDL.LU R247, [R1+0x1e44] ;  /* 0x001e440001f77983 */ /* 0x000f240000300800 */
[----:B---3--:R1:W-:Y:S01]  /*94840*/  @P6 STG.E [R164.64], R3 ;  /* 0x00000003a4006986 */ /* 0x0083e2000c101904 */
[----:B------:R-:W-:Y:S01]  /*94850*/  ISETP.LT.AND P6, PT, R243, c[0x0][0x178], !P1 ;  /* 0x00005e00f3007a0c */ /* 0x000fe20004fc1270 */
[----:B--2---:R2:W-:Y:S01]  /*94860*/  @P2 STG.E [R166.64], R170 ;  /* 0x000000aaa6002986 */ /* 0x0045e2000c101904 */
[----:B------:R-:W-:Y:S01]  /*94870*/  ISETP.LT.AND P2, PT, R99, c[0x0][0x178], !P1 ;  /* 0x00005e0063007a0c */ /* 0x000fe20004f41270 */
[----:B------:R-:W-:Y:S02]  /*94880*/  ISETP.LT.AND P1, PT, R174, c[0x0][0x178], !P1 ;  /* 0x00005e00ae007a0c */ /* 0x000fe40004f21270 */
[----:B-1----:R-:W-:Y:S01]  /*94890*/  IMAD.WIDE R2, R169, 0x4, R6 ;  /* 0x00000004a9027825 */ /* 0x002fe200078e0206 */
[----:B------:R-:W-:-:S02]  /*948a0*/  IADD3 R164, R242, 0x1a1, RZ ;  /* 0x000001a1f2a47810 */ /* 0x000fc40007ffe0ff */
[----:B--2---:R-:W-:Y:S02]  /*948b0*/  IADD3 R170, R169, c[0x0][0x198], RZ ;  /* 0x00006600a9aa7a10 */ /* 0x004fe40007ffe0ff */
[----:B------:R1:W-:Y:S01]  /*948c0*/  @P5 STG.E [R2.64], R168 ;  /* 0x000000a802005986 */ /* 0x0003e2000c101904 */
[----:B------:R-:W-:Y:S02]  /*948d0*/  ISETP.GE.AND P5, PT, R164, c[0x0][0x17c], PT ;  /* 0x00005f00a4007a0c */ /* 0x000fe40003fa6270 */
[----:B------:R-:W-:-:S04]  /*948e0*/  IMAD.WIDE R164, R170, 0x4, R160 ;  /* 0x00000004aaa47825 */ /* 0x000fc800078e02a0 */
[----:B------:R-:W-:-:S04]  /*948f0*/  IMAD.WIDE R166, R170, 0x4, R6 ;  /* 0x00000004aaa67825 */ /* 0x000fc800078e0206 */
[----:B-1----:R-:W-:-:S04]  /*94900*/  IMAD.WIDE R168, R169, 0x4, R4 ;  /* 0x00000004a9a87825 */ /* 0x002fc800078e0204 */
[C---:B------:R-:W-:Y:S01]  /*94910*/  IMAD.WIDE R2, R170.reuse, 0x4, R162 ;  /* 0x00000004aa027825 */ /* 0x040fe200078e02a2 */
[----:B------:R1:W-:Y:S04]  /*94920*/  @P0 STG.E [R168.64], R248 ;  /* 0x000000f8a8000986 */ /* 0x0003e8000c101904 */
[----:B----4-:R2:W-:Y:S02]  /*94930*/  @P6 STG.E [R2.64], R249 ;  /* 0x000000f902006986 */ /* 0x0105e4000c101904 */
[----:B------:R-:W-:Y:S02]  /*94940*/  @P3 STG.E [R164.64], R171 ;  /* 0x000000aba4003986 */ /* 0x000fe4000c101904 */
[----:B------:R3:W-:Y:S01]  /*94950*/  @P2 STG.E [R166.64], R250 ;  /* 0x000000faa6002986 */ /* 0x0007e2000c101904 */
[----:B-1----:R-:W4:Y:S01]  /*94960*/  LDL.LU R248, [R1+0x360c] ;  /* 0x00360c0001f87983 */ /* 0x002f220000300800 */
[----:B------:R-:W-:-:S04]  /*94970*/  IMAD.WIDE R168, R170, 0x4, R4 ;  /* 0x00000004aaa87825 */ /* 0x000fc800078e0204 */
[----:B--2---:R-:W2:Y:S02]  /*94980*/  LDL.LU R249, [R1+0x3608] ;  /* 0x0036080001f97983 */ /* 0x004ea40000300800 */
[----:B---3--:R-:W3:Y:S01]  /*94990*/  LDL.LU R250, [R1+0x1754] ;  /* 0x0017540001fa7983 */ /* 0x008ee20000300800 */
[----:B------:R1:W-:Y:S04]  /*949a0*/  @P1 STG.E [R168.64], R251 ;  /* 0x000000fba8001986 */ /* 0x0003e8000c101904 */
[----:B-1----:R-:W2:Y:S01]  /*949b0*/  LDL.LU R251, [R1+0x12b4] ;  /* 0x0012b40001fb7983 */ /* 0x002ea20000300800 */
[----:B------:R-:W-:Y:S02]  /*949c0*/  ISETP.LT.AND P2, PT, R243, c[0x0][0x178], !P4 ;  /* 0x00005e00f3007a0c */ /* 0x000fe40006741270 */
[----:B------:R-:W-:-:S02]  /*949d0*/  ISETP.LT.AND P3, PT, R252, c[0x0][0x178], !P4 ;  /* 0x00005e00fc007a0c */ /* 0x000fc40006761270 */
[----:B------:R-:W-:Y:S02]  /*949e0*/  ISETP.LT.AND P1, PT, R99, c[0x0][0x178], !P4 ;  /* 0x00005e0063007a0c */ /* 0x000fe40006721270 */
[----:B------:R-:W-:Y:S02]  /*949f0*/  IADD3 R170, R170, c[0x0][0x198], RZ ;  /* 0x00006600aaaa7a10 */ /* 0x000fe40007ffe0ff */
[----:B------:R-:W-:Y:S01]  /*94a00*/  IADD3 R2, R242, 0x1a2, RZ ;  /* 0x000001a2f2027810 */ /* 0x000fe20007ffe0ff */
[----:B------:R-:W-:Y:S02]  /*94a10*/  ISETP.LT.AND P4, PT, R174, c[0x0][0x178], !P4 ;  /* 0x00005e00ae007a0c */ /* 0x000fe40006781270 */
        /* <DEDUP_REMOVED lines=11> */
[----:B------:R-:W-:-:S02]  /*94ad0*/  ISETP.LT.AND P5, PT, R174, c[0x0][0x178], !P5 ;  /* 0x00005e00ae007a0c */ /* 0x000fc40006fa1270 */
[----:B-1----:R-:W-:-:S04]  /*94ae0*/  IMAD.WIDE R166, R170, 0x4, R4 ;  /* 0x00000004aaa67825 */ /* 0x002fc800078e0204 */
[----:B------:R-:W-:-:S04]  /*94af0*/  IMAD.WIDE R2, R168, 0x4, R162 ;  /* 0x00000004a8027825 */ /* 0x000fc800078e02a2 */
[C---:B------:R-:W-:Y:S01]  /*94b00*/  IMAD.WIDE R164, R168.reuse, 0x4, R160 ;  /* 0x00000004a8a47825 */ /* 0x040fe200078e02a0 */
[C---:B------:R-:W-:Y:S01]  /*94b10*/  IADD3 R169, R168.reuse, c[0x0][0x198], RZ ;  /* 0x00006600a8a97a10 */ /* 0x040fe20007ffe0ff */
[----:B----4-:R1:W-:Y:S02]  /*94b20*/  @P4 STG.E [R166.64], R248 ;  /* 0x000000f8a6004986 */ /* 0x0103e4000c101904 */
[----:B------:R4:W-:Y:S02]  /*94b30*/  @P6 STG.E [R2.64], R247 ;  /* 0x000000f702006986 */ /* 0x0009e4000c101904 */
[----:B---3--:R-:W-:Y:S01]  /*94b40*/  @P1 STG.E [R164.64], R250 ;  /* 0x000000faa4001986 */ /* 0x008fe2000c101904 */
[----:B-1----:R-:W3:Y:S01]  /*94b50*/  LDL.LU R248, [R1+0x13f0] ;  /* 0x0013f00001f87983 */ /* 0x002ee20000300800 */
[----:B----4-:R-:W-:Y:S01]  /*94b60*/  IMAD.WIDE R2, R168, 0x4, R6 ;  /* 0x00000004a8027825 */ /* 0x010fe200078e0206 */
[----:B------:R-:W-:-:S03]  /*94b70*/  IADD3 R166, R242, 0x1a3, RZ ;  /* 0x000001a3f2a67810 */ /* 0x000fc60007ffe0ff */
[----:B------:R-:W4:Y:S01]  /*94b80*/  LDL.LU R170, [R1+0xf90] ;  /* 0x000f900001aa7983 */ /* 0x000f220000300800 */
[----:B------:R-:W3:Y:S04]  /*94b90*/  LDL.LU R172, [R1+0x1e54] ;  /* 0x001e540001ac7983 */ /* 0x000ee80000300800 */
[----:B--2---:R1:W-:Y:S01]  /*94ba0*/  @P3 STG.E [R2.64], R251 ;  /* 0x000000fb02003986 */ /* 0x0043e2000c101904 */
[----:B------:R-:W-:Y:S01]  /*94bb0*/  ISETP.GE.AND P2, PT, R166, c[0x0][0x17c], PT ;  /* 0x00005f00a6007a0c */ /* 0x000fe20003f46270 */
[----:B------:R-:W-:Y:S02]  /*94bc0*/  IMAD.WIDE R166, R168, 0x4, R4 ;  /* 0x00000004a8a67825 */ /* 0x000fe400078e0204 */
[----:B-1----:R-:W2:Y:S02]  /*94bd0*/  LDL.LU R251, [R1+0x1824] ;  /* 0x0018240001fb7983 */ /* 0x002ea40000300800 */
[----:B------:R-:W2:Y:S02]  /*94be0*/  LDL.LU R175, [R1+0x13f4] ;  /* 0x0013f40001af7983 */ /* 0x000ea40000300800 */
[----:B------:R-:W2:Y:S02]  /*94bf0*/  LDL.LU R250, [R1+0xf94] ;  /* 0x000f940001fa7983 */ /* 0x000ea40000300800 */
[----:B------:R-:W2:Y:S01]  /*94c00*/  LDL.LU R168, [R1+0x1e60] ;  /* 0x001e600001a87983 */ /* 0x000ea20000300800 */
[----:B------:R-:W2:Y:S01]  /*94c10*/  LDL.LU R171, [R1+0x1830] ;  /* 0x0018300001ab7983 */ /* 0x000ea20000300800 */
[----:B------:R-:W2:Y:S02]  /*94c20*/  LDL.LU R173, [R1+0x15c0] ;  /* 0x0015c00001ad7983 */ /* 0x000ea40000300800 */
[----:B------:R-:W2:Y:S01]  /*94c30*/  LDL.LU R247, [R1+0x12f0] ;  /* 0x0012f00001f77983 */ /* 0x000ea20000300800 */
[----:B------:R1:W-:Y:S04]  /*94c40*/  @P5 STG.E [R166.64], R249 ;  /* 0x000000f9a6005986 */ /* 0x0003e8000c101904 */
[----:B-1----:R-:W2:Y:S01]  /*94c50*/  LDL.LU R166, [R1+0x1e50] ;  /* 0x001e500001a67983 */ /* 0x002ea20000300800 */
[----:B------:R-:W3:Y:S01]  /*94c60*/  LDL.LU R167, [R1+0x1820] ;  /* 0x0018200001a77983 */ /* 0x000ee20000300800 */
[----:B------:R-:W-:-:S02]  /*94c70*/  ISETP.LT.AND P6, PT, R243, c[0x0][0x178], !P0 ;  /* 0x00005e00f3007a0c */ /* 0x000fc400047c1270 */
[----:B------:R-:W-:Y:S02]  /*94c80*/  ISETP.LT.AND P4, PT, R252, c[0x0][0x178], !P0 ;  /* 0x00005e00fc007a0c */ /* 0x000fe40004781270 */
[----:B------:R-:W-:Y:S01]  /*94c90*/  ISETP.LT.AND P5, PT, R99, c[0x0][0x178], !P0 ;  /* 0x00005e0063007a0c */ /* 0x000fe200047a1270 */
[----:B------:R-:W-:Y:S01]  /*94ca0*/  IMAD.WIDE R164, R169, 0x4, R162 ;  /* 0x00000004a9a47825 */ /* 0x000fe200078e02a2 */
[----:B------:R-:W-:-:S03]  /*94cb0*/  ISETP.LT.AND P0, PT, R174, c[0x0][0x178], !P0 ;  /* 0x00005e00ae007a0c */ /* 0x000fc60004701270 */
[----:B------:R-:W-:Y:S01]  /*94cc0*/  IMAD.WIDE R2, R169, 0x4, R160 ;  /* 0x00000004a9027825 */ /* 0x000fe200078e02a0 */
[----:B------:R-:W-:Y:S02]  /*94cd0*/  ISETP.LT.AND P1, PT, R243, c[0x0][0x178], !P2 ;  /* 0x00005e00f3007a0c */ /* 0x000fe40005721270 */
[----:B------:R-:W-:Y:S01]  /*94ce0*/  ISETP.LT.AND P3, PT, R252, c[0x0][0x178], !P2 ;  /* 0x00005e00fc007a0c */ /* 0x000fe20005761270 */
[----:B--2---:R1:W-:Y:S02]  /*94cf0*/  @P6 STG.E [R164.64], R166 ;  /* 0x000000a6a4006986 */ /* 0x0043e4000c101904 */
[----:B---3--:R2:W-:Y:S01]  /*94d00*/  @P4 STG.E [R2.64], R167 ;  /* 0x000000a702004986 */ /* 0x0085e2000c101904 */
[----:B------:R-:W-:Y:S01]  /*94d10*/  ISETP.LT.AND P6, PT, R99, c[0x0][0x178], !P2 ;  /* 0x00005e0063007a0c */ /* 0x000fe200057c1270 */
[----:B-1----:R-:W-:-:S04]  /*94d20*/  IMAD.WIDE R164, R169, 0x4, R4 ;  /* 0x00000004a9a47825 */ /* 0x002fc800078e0204 */
[C---:B--2---:R-:W-:Y:S01]  /*94d30*/  IMAD.WIDE R2, R169.reuse, 0x4, R6 ;  /* 0x00000004a9027825 */ /* 0x044fe200078e0206 */
[----:B------:R-:W-:-:S04]  /*94d40*/  IADD3 R169, R169, c[0x0][0x198], RZ ;  /* 0x00006600a9a97a10 */ /* 0x000fc80007ffe0ff */
[----:B------:R1:W-:Y:S01]  /*94d50*/  @P5 STG.E [R2.64], R248 ;  /* 0x000000f802005986 */ /* 0x0003e2000c101904 */
[----:B----4-:R2:W-:Y:S01]  /*94d60*/  @P0 STG.E [R164.64], R170 ;  /* 0x000000aaa4000986 */ /* 0x0105e2000c101904 */
[C---:B------:R-:W-:Y:S02]  /*94d70*/  IADD3 R166, R242.reuse, 0x1a5, RZ ;  /* 0x000001a5f2a67810 */ /* 0x040fe40007ffe0ff */
[----:B------:R-:W-:Y:S01]  /*94d80*/  IADD3 R167, R242, 0x1a4, RZ ;  /* 0x000001a4f2a77810 */ /* 0x000fe20007ffe0ff */
[----:B-1----:R-:W-:-:S04]  /*94d90*/  IMAD.WIDE R2, R169, 0x4, R162 ;  /* 0x00000004a9027825 */ /* 0x002fc800078e02a2 */
[----:B--2---:R-:W-:Y:S01]  /*94da0*/  IMAD.WIDE R164, R169, 0x4, R160 ;  /* 0x00000004a9a47825 */ /* 0x004fe200078e02a0 */
[----:B------:R-:W-:Y:S02]  /*94db0*/  ISETP.GE.AND P4, PT, R167, c[0x0][0x17c], PT ;  /* 0x00005f00a7007a0c */ /* 0x000fe40003f86270 */
[----:B------:R-:W-:Y:S01]  /*94dc0*/  ISETP.GE.AND P5, PT, R166, c[0x0][0x17c], PT ;  /* 0x00005f00a6007a0c */ /* 0x000fe20003fa6270 */
[----:B------:R-:W-:Y:S01]  /*94dd0*/  @P1 STG.E [R2.64], R172 ;  /* 0x000000ac02001986 */ /* 0x000fe2000c101904 */
[----:B------:R1:W-:Y:S02]  /*94de0*/  @P3 STG.E [R164.64], R251 ;  /* 0x000000fba4003986 */ /* 0x0003e4000c101904 */
[----:B------:R-:W-:-:S05]  /*94df0*/  IMAD.WIDE R166, R169, 0x4, R6 ;  /* 0x00000004a9a67825 */ /* 0x000fca00078e0206 */
[----:B------:R2:W-:Y:S04]  /*94e00*/  @P6 STG.E [R166.64], R175 ;  /* 0x000000afa6006986 */ /* 0x0005e8000c101904 */
[----:B-1----:R-:W3:Y:S01]  /*94e10*/  LDL.LU R251, [R1+0x1e64] ;  /* 0x001e640001fb7983 */ /* 0x002ee20000300800 */
[----:B------:R-:W4:Y:S03]  /*94e20*/  LDL.LU R172, [R1+0x1834] ;  /* 0x0018340001ac7983 */ /* 0x000f260000300800 */
[----:B--2---:R-:W2:Y:S01]  /*94e30*/  LDL.LU R175, [R1+0x15c4] ;  /* 0x0015c40001af7983 */ /* 0x004ea20000300800 */
[----:B------:R-:W-:Y:S02]  /*94e40*/  ISETP.LT.AND P2, PT, R174, c[0x0][0x178], !P2 ;  /* 0x00005e00ae007a0c */ /* 0x000fe40005741270 */
[----:B------:R-:W-:Y:S01]  /*94e50*/  ISETP.LT.AND P0, PT, R243, c[0x0][0x178], !P4 ;  /* 0x00005e00f3007a0c */ /* 0x000fe20006701270 */
[C---:B------:R-:W-:Y:S01]  /*94e60*/  IMAD.WIDE R2, R169.reuse, 0x4, R4 ;  /* 0x00000004a9027825 */ /* 0x040fe200078e0204 */
[----:B------:R-:W-:-:S02]  /*94e70*/  IADD3 R170, R169, c[0x0][0x198], RZ ;  /* 0x00006600a9aa7a10 */ /* 0x000fc40007ffe0ff */
[----:B------:R-:W-:Y:S02]  /*94e80*/  ISETP.LT.AND P1, PT, R252, c[0x0][0x178], !P4 ;  /* 0x00005e00fc007a0c */ /* 0x000fe40006721270 */
[----:B------:R-:W-:Y:S02]  /*94e90*/  ISETP.LT.AND P6, PT, R99, c[0x0][0x178], !P4 ;  /* 0x00005e0063007a0c */ /* 0x000fe400067c1270 */
[----:B------:R-:W-:Y:S01]  /*94ea0*/  IADD3 R166, R242, 0x1a6, RZ ;  /* 0x000001a6f2a67810 */ /* 0x000fe20007ffe0ff */
[----:B------:R-:W-:Y:S02]  /*94eb0*/  IMAD.WIDE R164, R170, 0x4, R162 ;  /* 0x00000004aaa47825 */ /* 0x000fe400078e02a2 */
[----:B------:R1:W-:Y:S01]  /*94ec0*/  @P2 STG.E [R2.64], R250 ;  /* 0x000000fa02002986 */ /* 0x0003e2000c101904 */
[----:B------:R-:W-:Y:S02]  /*94ed0*/  ISETP.GE.AND P3, PT, R166, c[0x0][0x17c], PT ;  /* 0x00005f00a6007a0c */ /* 0x000fe40003f66270 */
[----:B------:R-:W-:Y:S01]  /*94ee0*/  ISETP.LT.AND P4, PT, R174, c[0x0][0x178], !P4 ;  /* 0x00005e00ae007a0c */ /* 0x000fe20006781270 */
[----:B------:R1:W-:Y:S01]  /*94ef0*/  @P0 STG.E [R164.64], R168 ;  /* 0x000000a8a4000986 */ /* 0x0003e2000c101904 */
[----:B------:R-:W-:Y:S01]  /*94f00*/  ISETP.LT.AND P0, PT, R243, c[0x0][0x178], !P5 ;  /* 0x00005e00f3007a0c */ /* 0x000fe20006f01270 */
[----:B-1----:R-:W2:Y:S01]  /*94f10*/  LDL.LU R250, [R1+0x12f4] ;  /* 0x0012f40001fa7983 */ /* 0x002ea20000300800 */
[----:B------:R-:W2:Y:S02]  /*94f20*/  LDL.LU R249, [R1+0x1e70] ;  /* 0x001e700001f97983 */ /* 0x000ea40000300800 */
[----:B------:R-:W-:-:S04]  /*94f30*/  IMAD.WIDE R166, R170, 0x4, R160 ;  /* 0x00000004aaa67825 */ /* 0x000fc800078e02a0 */
[C---:B------:R-:W-:Y:S01]  /*94f40*/  IMAD.WIDE R168, R170.reuse, 0x4, R6 ;  /* 0x00000004aaa87825 */ /* 0x040fe200078e0206 */
[----:B------:R-:W-:Y:S01]  /*94f50*/  IADD3 R3, R170, c[0x0][0x198], RZ ;  /* 0x00006600aa037a10 */ /* 0x000fe20007ffe0ff */
[----:B------:R-:W2:Y:S04]  /*94f60*/  LDL.LU R248, [R1+0x1a00] ;  /* 0x001a000001f87983 */ /* 0x000ea80000300800 */
[----:B------:R1:W-:Y:S01]  /*94f70*/  @P1 STG.E [R166.64], R171 ;  /* 0x000000aba6001986 */ /* 0x0003e2000c101904 */
[----:B------:R1:W-:Y:S01]  /*94f80*/  @P6 STG.E [R168.64], R173 ;  /* 0x000000ada8006986 */ /* 0x0003e2000c101904 */
[----:B------:R-:W-:Y:S01]  /*94f90*/  ISETP.LT.AND P1, PT, R252, c[0x0][0x178], !P5 ;  /* 0x00005e00fc007a0c */ /* 0x000fe20006f21270 */
[----:B------:R-:W-:Y:S01]  /*94fa0*/  IMAD.WIDE R164, R170, 0x4, R4 ;  /* 0x00000004aaa47825 */ /* 0x000fe200078e0204 */
[----:B------:R-:W-:Y:S01]  /*94fb0*/  ISETP.LT.AND P6, PT, R99, c[0x0][0x178], !P5 ;  /* 0x00005e0063007a0c */ /* 0x000fe20006fc1270 */
[----:B-1----:R-:W2:Y:S02]  /*94fc0*/  LDL.LU R171, [R1+0x15d0] ;  /* 0x0015d00001ab7983 */ /* 0x002ea40000300800 */
[----:B------:R-:W2:Y:S02]  /*94fd0*/  LDL.LU R173, [R1+0x1400] ;  /* 0x0014000001ad7983 */ /* 0x000ea40000300800 */
[C---:B------:R-:W-:Y:S01]  /*94fe0*/  IMAD.WIDE R166, R3.reuse, 0x4, R162 ;  /* 0x0000000403a67825 */ /* 0x040fe200078e02a2 */
[----:B------:R1:W-:Y:S04]  /*94ff0*/  @P4 STG.E [R164.64], R247 ;  /* 0x000000f7a4004986 */ /* 0x0003e8000c101904 */
[----:B-1----:R-:W2:Y:S01]  /*95000*/  LDL.LU R247, [R1+0x1e74] ;  /* 0x001e740001f77983 */ /* 0x002ea20000300800 */
[----:B------:R-:W-:-:S03]  /*95010*/  IMAD.WIDE R164, R3, 0x4, R6 ;  /* 0x0000000403a47825 */ /* 0x000fc600078e0206 */
[----:B---3--:R1:W-:Y:S02]  /*95020*/  @P0 STG.E [R166.64], R251 ;  /* 0x000000fba6000986 */ /* 0x0083e4000c101904 */
[----:B-1----:R-:W-:Y:S02]  /*95030*/  IMAD.WIDE R166, R3, 0x4, R160 ;  /* 0x0000000403a67825 */ /* 0x002fe400078e02a0 */
[----:B------:R-:W3:Y:S04]  /*95040*/  LDL.LU R251, [R1+0x1a04] ;  /* 0x001a040001fb7983 */ /* 0x000ee80000300800 */
[----:B----4-:R-:W-:Y:S01]  /*95050*/  @P1 STG.E [R166.64], R172 ;  /* 0x000000aca6001986 */ /* 0x010fe2000c101904 */
[----:B--2---:R1:W-:Y:S03]  /*95060*/  @P6 STG.E [R164.64], R175 ;  /* 0x000000afa4006986 */ /* 0x0043e6000c101904 */
[----:B-1----:R-:W2:Y:S01]  /*95070*/  LDL.LU R175, [R1+0x15d4] ;  /* 0x0015d40001af7983 */ /* 0x002ea20000300800 */
[----:B------:R-:W-:-:S02]  /*95080*/  IADD3 R2, R242, 0x1a7, RZ ;  /* 0x000001a7f2027810 */ /* 0x000fc40007ffe0ff */
[----:B------:R-:W-:Y:S02]  /*95090*/  ISETP.LT.AND P5, PT, R174, c[0x0][0x178], !P5 ;  /* 0x00005e00ae007a0c */ /* 0x000fe40006fa1270 */
[----:B------:R-:W-:Y:S01]  /*950a0*/  ISETP.GE.AND P2, PT, R2, c[0x0][0x17c], PT ;  /* 0x00005f0002007a0c */ /* 0x000fe20003f46270 */
[----:B------:R-:W-:Y:S01]  /*950b0*/  IADD3 R2, R242, 0x1a8, RZ ;  /* 0x000001a8f2027810 */ /* 0x000fe20007ffe0ff */
[----:B------:R-:W-:Y:S01]  /*950c0*/  ISETP.LT.AND P4, PT, R243, c[0x0][0x178], !P3 ;  /* 0x00005e00f3007a0c */ /* 0x000fe20005f81270 */
[C---:B------:R-:W-:Y:S02]  /*950d0*/  IMAD.WIDE R168, R3.reuse, 0x4, R4 ;  /* 0x0000000403a87825 */ /* 0x040fe400078e0204 */
[----:B------:R-:W-:Y:S02]  /*950e0*/  ISETP.GE.AND P0, PT, R2, c[0x0][0x17c], PT ;  /* 0x00005f0002007a0c */ /* 0x000fe40003f06270 */
[----:B------:R-:W-:Y:S01]  /*950f0*/  IADD3 R2, R3, c[0x0][0x198], RZ ;  /* 0x0000660003027a10 */ /* 0x000fe20007ffe0ff */
[----:B------:R-:W-:-:S03]  /*95100*/  ISETP.LT.AND P1, PT, R252, c[0x0][0x178], !P3 ;  /* 0x00005e00fc007a0c */ /* 0x000fc60005f21270 */
[----:B------:R1:W-:Y:S01]  /*95110*/  @P5 STG.E [R168.64], R250 ;  /* 0x000000faa8005986 */ /* 0x0003e2000c101904 */
[----:B------:R-:W-:Y:S01]  /*95120*/  ISETP.LT.AND P5, PT, R99, c[0x0][0x178], !P3 ;  /* 0x00005e0063007a0c */ /* 0x000fe20005fa1270 */
[----:B------:R-:W-:Y:S01]  /*95130*/  IMAD.WIDE R166, R2, 0x4, R162 ;  /* 0x0000000402a67825 */ /* 0x000fe200078e02a2 */
[----:B------:R-:W-:Y:S02]  /*95140*/  ISETP.LT.AND P3, PT, R174, c[0x0][0x178], !P3 ;  /* 0x00005e00ae007a0c */ /* 0x000fe40005f61270 */
[----:B------:R-:W-:Y:S01]  /*95150*/  ISETP.LT.AND P6, PT, R243, c[0x0][0x178], !P2 ;  /* 0x00005e00f3007a0c */ /* 0x000fe200057c1270 */
[----:B------:R-:W-:Y:S01]  /*95160*/  IMAD.WIDE R164, R2, 0x4, R6 ;  /* 0x0000000402a47825 */ /* 0x000fe200078e0206 */
[----:B------:R4:W-:Y:S01]  /*95170*/  @P4 STG.E [R166.64], R249 ;  /* 0x000000f9a6004986 */ /* 0x0009e2000c101904 */
[----:B------:R-:W-:Y:S02]  /*95180*/  ISETP.LT.AND P4, PT, R252, c[0x0][0x178], !P2 ;  /* 0x00005e00fc007a0c */ /* 0x000fe40005781270 */
[C---:B------:R-:W-:Y:S01]  /*95190*/  IADD3 R3, R2.reuse, c[0x0][0x198], RZ ;  /* 0x0000660002037a10 */ /* 0x040fe20007ffe0ff */
[C---:B-1----:R-:W-:Y:S01]  /*951a0*/  IMAD.WIDE R168, R2.reuse, 0x4, R4 ;  /* 0x0000000402a87825 */ /* 0x042fe200078e0204 */
[----:B------:R-:W2:Y:S03]  /*951b0*/  LDL.LU R250, [R1+0x1404] ;  /* 0x0014040001fa7983 */ /* 0x000ea60000300800 */
[----:B------:R-:W2:Y:S02]  /*951c0*/  LDL.LU R172, [R1+0x19f0] ;  /* 0x0019f00001ac7983 */ /* 0x000ea40000300800 */
[----:B----4-:R-:W-:-:S05]  /*951d0*/  IMAD.WIDE R166, R2, 0x4, R160 ;  /* 0x0000000402a67825 */ /* 0x010fca00078e02a0 */
[----:B------:R1:W-:Y:S01]  /*951e0*/  @P1 STG.E [R166.64], R248 ;  /* 0x000000f8a6001986 */ /* 0x0003e2000c101904 */
[----:B------:R4:W-:Y:S02]  /*951f0*/  @P5 STG.E [R164.64], R171 ;  /* 0x000000aba4005986 */ /* 0x0009e4000c101904 */
[----:B------:R-:W-:Y:S01]  /*95200*/  @P3 STG.E [R168.64], R173 ;  /* 0x000000ada8003986 */ /* 0x000fe2000c101904 */
[----:B------:R-:W-:Y:S01]  /*95210*/  ISETP.LT.AND P3, PT, R99, c[0x0][0x178], !P2 ;  /* 0x00005e0063007a0c */ /* 0x000fe20005761270 */
[----:B-1----:R-:W-:-:S04]  /*95220*/  IMAD.WIDE R166, R3, 0x4, R162 ;  /* 0x0000000403a67825 */ /* 0x002fc800078e02a2 */
[C---:B----4-:R-:W-:Y:S01]  /*95230*/  IMAD.WIDE R164, R3.reuse, 0x4, R160 ;  /* 0x0000000403a47825 */ /* 0x050fe200078e02a0 */
[----:B------:R-:W-:Y:S04]  /*95240*/  @P6 STG.E [R166.64], R247 ;  /* 0x000000f7a6006986 */ /* 0x000fe8000c101904 */
[----:B---3--:R1:W-:Y:S02]  /*95250*/  @P4 STG.E [R164.64], R251 ;  /* 0x000000fba4004986 */ /* 0x0083e4000c101904 */
[----:B-1----:R-:W-:Y:S02]  /*95260*/  IMAD.WIDE R164, R3, 0x4, R6 ;  /* 0x0000000403a47825 */ /* 0x002fe400078e0206 */
[----:B------:R-:W3:Y:S02]  /*95270*/  LDL.LU R251, [R1+0x14c0] ;  /* 0x0014c00001fb7983 */ /* 0x000ee40000300800 */
[----:B------:R-:W4:Y:S02]  /*95280*/  LDL.LU R248, [R1+0x1bd4] ;  /* 0x001bd40001f87983 */ /* 0x000f240000300800 */
[----:B------:R-:W3:Y:S01]  /*95290*/  LDL.LU R247, [R1+0x19f4] ;  /* 0x0019f40001f77983 */ /* 0x000ee20000300800 */
[----:B--2---:R1:W-:Y:S04]  /*952a0*/  @P3 STG.E [R164.64], R175 ;  /* 0x000000afa4003986 */ /* 0x0043e8000c101904 */
[----:B-1----:R-:W2:Y:S01]  /*952b0*/  LDL.LU R164, [R1+0x1e80] ;  /* 0x001e800001a47983 */ /* 0x002ea20000300800 */
[----:B------:R-:W3:Y:S01]  /*952c0*/  LDL.LU R165, [R1+0x1bd0] ;  /* 0x001bd00001a57983 */ /* 0x000ee20000300800 */
[----:B------:R-:W-:-:S02]  /*952d0*/  ISETP.LT.AND P2, PT, R174, c[0x0][0x178], !P2 ;  /* 0x00005e00ae007a0c */ /* 0x000fc40005741270 */
[----:B------:R-:W-:Y:S02]  /*952e0*/  IADD3 R170, R242, 0x1a9, RZ ;  /* 0x000001a9f2aa7810 */ /* 0x000fe40007ffe0ff */
[----:B------:R-:W-:Y:S02]  /*952f0*/  ISETP.LT.AND P6, PT, R243, c[0x0][0x178], !P0 ;  /* 0x00005e00f3007a0c */ /* 0x000fe400047c1270 */
[----:B------:R-:W-:Y:S02]  /*95300*/  ISETP.LT.AND P5, PT, R252, c[0x0][0x178], !P0 ;  /* 0x00005e00fc007a0c */ /* 0x000fe400047a1270 */
[----:B------:R-:W-:Y:S02]  /*95310*/  ISETP.LT.AND P4, PT, R99, c[0x0][0x178], !P0 ;  /* 0x00005e0063007a0c */ /* 0x000fe40004781270 */
[----:B------:R-:W-:Y:S01]  /*95320*/  ISETP.GE.AND P1, PT, R170, c[0x0][0x17c], PT ;  /* 0x00005f00aa007a0c */ /* 0x000fe20003f26270 */
[C---:B------:R-:W-:Y:S02]  /*95330*/  IADD3 R170, R3.reuse, c[0x0][0x198], RZ ;  /* 0x0000660003aa7a10 */ /* 0x040fe40007ffe0ff */
[----:B------:R-:W-:Y:S01]  /*95340*/  IMAD.WIDE R2, R3, 0x4, R4 ;  /* 0x0000000403027825 */ /* 0x000fe200078e0204 */
[----:B------:R-:W-:-:S03]  /*95350*/  IADD3 R171, R242, 0x1aa, RZ ;  /* 0x000001aaf2ab7810 */ /* 0x000fc60007ffe0ff */
[----:B------:R-:W-:-:S04]  /*95360*/  IMAD.WIDE R166, R170, 0x4, R162 ;  /* 0x00000004aaa67825 */ /* 0x000fc800078e02a2 */
[C---:B------:R-:W-:Y:S01]  /*95370*/  IMAD.WIDE R168, R170.reuse, 0x4, R160 ;  /* 0x00000004aaa87825 */ /* 0x040fe200078e02a0 */
[----:B------:R1:W-:Y:S01]  /*95380*/  @P2 STG.E [R2.64], R250 ;  /* 0x000000fa02002986 */ /* 0x0003e2000c101904 */
[----:B------:R-:W-:Y:S02]  /*95390*/  ISETP.GE.AND P3, PT, R171, c[0x0][0x17c], PT ;  /* 0x00005f00ab007a0c */ /* 0x000fe40003f66270 */
[C---:B------:R-:W-:Y:S02]  /*953a0*/  IADD3 R171, R170.reuse, c[0x0][0x198], RZ ;  /* 0x00006600aaab7a10 */ /* 0x040fe40007ffe0ff */
[C---:B-1----:R-:W-:Y:S01]  /*953b0*/  IMAD.WIDE R2, R170.reuse, 0x4, R6 ;  /* 0x00000004aa027825 */ /* 0x042fe200078e0206 */
[----:B------:R-:W4:Y:S03]  /*953c0*/  LDL.LU R250, [R1+0x14c4] ;  /* 0x0014c40001fa7983 */ /* 0x000f260000300800 */
[----:B------:R-:W4:Y:S02]  /*953d0*/  LDL.LU R249, [R1+0x1bc0] ;  /* 0x001bc00001f97983 */ /* 0x000f240000300800 */
[----:B------:R-:W4:Y:S02]  /*953e0*/  LDL.LU R173, [R1+0x14d0] ;  /* 0x0014d00001ad7983 */ /* 0x000f240000300800 */
[----:B------:R-:W4:Y:S01]  /*953f0*/  LDL.LU R175, [R1+0x1ef4] ;  /* 0x001ef40001af7983 */ /* 0x000f220000300800 */
[----:B--2---:R-:W-:Y:S01]  /*95400*/  @P6 STG.E [R166.64], R164 ;  /* 0x000000a4a6006986 */ /* 0x004fe2000c101904 */
[----:B---3--:R-:W-:Y:S02]  /*95410*/  @P5 STG.E [R168.64], R165 ;  /* 0x000000a5a8005986 */ /* 0x008fe4000c101904 */
[----:B------:R1:W-:Y:S02]  /*95420*/  @P4 STG.E [R2.64], R172 ;  /* 0x000000ac02004986 */ /* 0x0003e4000c101904 */
[----:B-1----:R-:W-:-:S02]  /*95430*/  IMAD.WIDE R2, R170, 0x4, R4 ;  /* 0x00000004aa027825 */ /* 0x002fc400078e0204 */
[----:B------:R-:W2:Y:S01]  /*95440*/  LDL.LU R170, [R1+0x1e84] ;  /* 0x001e840001aa7983 */ /* 0x000ea20000300800 */
[----:B------:R-:W-:Y:S02]  /*95450*/  ISETP.LT.AND P0, PT, R174, c[0x0][0x178], !P0 ;  /* 0x00005e00ae007a0c */ /* 0x000fe40004701270 */
[----:B------:R-:W-:Y:S02]  /*95460*/  ISETP.LT.AND P6, PT, R243, c[0x0][0x178], !P1 ;  /* 0x00005e00f3007a0c */ /* 0x000fe40004fc1270 */
[----:B------:R-:W-:Y:S02]  /*95470*/  ISETP.LT.AND P5, PT, R252, c[0x0][0x178], !P1 ;  /* 0x00005e00fc007a0c */ /* 0x000fe40004fa1270 */
[----:B------:R-:W-:Y:S02]  /*95480*/  ISETP.LT.AND P2, PT, R99, c[0x0][0x178], !P1 ;  /* 0x00005e0063007a0c */ /* 0x000fe40004f41270 */
[----:B------:R-:W-:Y:S01]  /*95490*/  ISETP.LT.AND P4, PT, R174, c[0x0][0x178], !P1 ;  /* 0x00005e00ae007a0c */ /* 0x000fe20004f81270 */
[----:B------:R-:W-:Y:S01]  /*954a0*/  IMAD.WIDE R164, R171, 0x4, R162 ;  /* 0x00000004aba47825 */ /* 0x000fe200078e02a2 */
[----:B------:R-:W-:-:S03]  /*954b0*/  IADD3 R172, R242, 0x1ab, RZ ;  /* 0x000001abf2ac7810 */ /* 0x000fc60007ffe0ff */
[----:B------:R-:W-:-:S04]  /*954c0*/  IMAD.WIDE R166, R171, 0x4, R160 ;  /* 0x00000004aba67825 */ /* 0x000fc800078e02a0 */
[C---:B------:R-:W-:Y:S01]  /*954d0*/  IMAD.WIDE R168, R171.reuse, 0x4, R6 ;  /* 0x00000004aba87825 */ /* 0x040fe200078e0206 */
[----:B------:R-:W-:Y:S02]  /*954e0*/  ISETP.GE.AND P1, PT, R172, c[0x0][0x17c], PT ;  /* 0x00005f00ac007a0c */ /* 0x000fe40003f26270 */
[----:B------:R-:W3:Y:S04]  /*954f0*/  LDL.LU R172, [R1+0x1d80] ;  /* 0x001d800001ac7983 */ /* 0x000ee80000300800 */
[----:B------:R1:W-:Y:S02]  /*95500*/  @P0 STG.E [R2.64], R251 ;  /* 0x000000fb02000986 */ /* 0x0003e4000c101904 */
[C---:B-1----:R-:W-:Y:S01]  /*95510*/  IMAD.WIDE R2, R171.reuse, 0x4, R4 ;  /* 0x00000004ab027825 */ /* 0x042fe200078e0204 */
[----:B------:R-:W-:Y:S01]  /*95520*/  IADD3 R171, R171, c[0x0][0x198], RZ ;  /* 0x00006600abab7a10 */ /* 0x000fe20007ffe0ff */
[----:B------:R-:W3:Y:S04]  /*95530*/  LDL.LU R251, [R1+0x3604] ;  /* 0x0036040001fb7983 */ /* 0x000ee80000300800 */
[----:B--2---:R1:W-:Y:S01]  /*95540*/  @P6 STG.E [R164.64], R170 ;  /* 0x000000aaa4006986 */ /* 0x0043e2000c101904 */
[----:B----4-:R-:W-:Y:S02]  /*95550*/  @P5 STG.E [R166.64], R248 ;  /* 0x000000f8a6005986 */ /* 0x010fe4000c101904 */
[----:B------:R2:W-:Y:S02]  /*95560*/  @P2 STG.E [R168.64], R247 ;  /* 0x000000f7a8002986 */ /* 0x0005e4000c101904 */
[----:B------:R4:W-:Y:S01]  /*95570*/  @P4 STG.E [R2.64], R250 ;  /* 0x000000fa02004986 */ /* 0x0009e2000c101904 */
[----:B-1----:R-:W-:Y:S01]  /*95580*/  IADD3 R164, R242, 0x1ac, RZ ;  /* 0x000001acf2a47810 */ /* 0x002fe20007ffe0ff */
[----:B--2---:R-:W2:Y:S01]  /*95590*/  LDL.LU R247, [R1+0x1d84] ;  /* 0x001d840001f77983 */ /* 0x004ea20000300800 */
[----:B----4-:R-:W4:Y:S02]  /*955a0*/  LDL.LU R250, [R1+0x1bc4] ;  /* 0x001bc40001fa7983 */ /* 0x010f240000300800 */
[----:B------:R-:W-:Y:S01]  /*955b0*/  ISETP.GE.AND P2, PT, R164, c[0x0][0x17c], PT ;  /* 0x00005f00a4007a0c */ /* 0x000fe20003f46270 */
[----:B------:R-:W2:Y:S02]  /*955c0*/  LDL.LU R248, [R1+0x14d4] ;  /* 0x0014d40001f87983 */ /* 0x000ea40000300800 */
[C---:B------:R-:W-:Y:S01]  /*955d0*/  IMAD.WIDE R168, R171.reuse, 0x4, R162 ;  /* 0x00000004aba87825 */ /* 0x040fe200078e02a2 */
[----:B------:R-:W-:-:S03]  /*955e0*/  IADD3 R170, R171, c[0x0][0x198], RZ ;  /* 0x00006600abaa7a10 */ /* 0x000fc60007ffe0ff */
[----:B------:R-:W-:-:S04]  /*955f0*/  IMAD.WIDE R166, R171, 0x4, R160 ;  /* 0x00000004aba67825 */ /* 0x000fc800078e02a0 */
[----:B------:R-:W-:-:S04]  /*95600*/  IMAD.WIDE R164, R171, 0x4, R6 ;  /* 0x00000004aba47825 */ /* 0x000fc800078e0206 */
[----:B------:R-:W-:Y:S02]  /*95610*/  IMAD.WIDE R2, R171, 0x4, R4 ;  /* 0x00000004ab027825 */ /* 0x000fe400078e0204 */
[----:B------:R-:W2:Y:S01]  /*95620*/  LDL.LU R171, [R1+0x1ef0] ;  /* 0x001ef00001ab7983 */ /* 0x000ea20000300800 */
[----:B------:R-:W-:Y:S02]  /*95630*/  ISETP.LT.AND P5, PT, R243, c[0x0][0x178], !P3 ;  /* 0x00005e00f3007a0c */ /* 0x000fe40005fa1270 */
[----:B------:R-:W-:Y:S02]  /*95640*/  ISETP.LT.AND P0, PT, R252, c[0x0][0x178], !P3 ;  /* 0x00005e00fc007a0c */ /* 0x000fe40005f01270 */
[----:B------:R-:W-:Y:S01]  /*95650*/  ISETP.LT.AND P6, PT, R99, c[0x0][0x178], !P3 ;  /* 0x00005e0063007a0c */ /* 0x000fe20005fc1270 */
[----:B------:R-:W-:Y:S01]  /*95660*/  ISETP.LT.AND P3, PT, R174, c[0x0][0x178], !P3 ;  /* 0x00005e00ae007a0c */ /* 0x000fe20005f61270 */
[----:B------:R-:W-:-:S07]  /*95670*/  ISETP.LT.AND P4, PT, R243, c[0x0][0x178], !P1 ;  /* 0x00005e00f3007a0c */ /* 0x000fce0004f81270 */
[----:B--2---:R1:W-:Y:S02]  /*95680*/  @P5 STG.E [R168.64], R171 ;  /* 0x000000aba8005986 */ /* 0x0043e4000c101904 */
[----:B---3--:R-:W-:Y:S02]  /*95690*/  @P0 STG.E [R166.64], R172 ;  /* 0x000000aca6000986 */ /* 0x008fe4000c101904 */
[----:B------:R-:W-:Y:S02]  /*956a0*/  @P6 STG.E [R164.64], R249 ;  /* 0x000000f9a4006986 */ /* 0x000fe4000c101904 */
[----:B------:R2:W-:Y:S01]  /*956b0*/  @P3 STG.E [R2.64], R173 ;  /* 0x000000ad02003986 */ /* 0x0005e2000c101904 */
[----:B------:R-:W-:Y:S01]  /*956c0*/  ISETP.LT.AND P3, PT, R252, c[0x0][0x178], !P1 ;  /* 0x00005e00fc007a0c */ /* 0x000fe20004f61270 */
[----:B-1----:R-:W-:-:S05]  /*956d0*/  IMAD.WIDE R168, R170, 0x4, R162 ;  /* 0x00000004aaa87825 */ /* 0x002fca00078e02a2 */
[----:B------:R1:W-:Y:S01]  /*956e0*/  @P4 STG.E [R168.64], R175 ;  /* 0x000000afa8004986 */ /* 0x0003e2000c101904 */
[----:B------:R-:W-:Y:S02]  /*956f0*/  ISETP.LT.AND P4, PT, R99, c[0x0][0x178], !P1 ;  /* 0x00005e0063007a0c */ /* 0x000fe40004f81270 */
[----:B--2---:R-:W-:Y:S02]  /*95700*/  IADD3 R2, R242, 0x1ad, RZ ;  /* 0x000001adf2027810 */ /* 0x004fe40007ffe0ff */
[----:B------:R-:W-:Y:S01]  /*95710*/  ISETP.LT.AND P0, PT, R174, c[0x0][0x178], !P1 ;  /* 0x00005e00ae007a0c */ /* 0x000fe20004f01270 */
[----:B------:R-:W-:Y:S01]  /*95720*/  IMAD.WIDE R164, R170, 0x4, R160 ;  /* 0x00000004aaa47825 */ /* 0x000fe200078e02a0 */
[----:B------:R-:W-:-:S03]  /*95730*/  ISETP.GE.AND P1, PT, R2, c[0x0][0x17c], PT ;  /* 0x00005f0002007a0c */ /* 0x000fc60003f26270 */
[----:B------:R-:W-:Y:S01]  /*95740*/  IMAD.WIDE R2, R170, 0x4, R6 ;  /* 0x00000004aa027825 */ /* 0x000fe200078e0206 */
[----:B-1----:R-:W2:Y:S03]  /*95750*/  LDL.LU R169, [R1+0x1ee0] ;  /* 0x001ee00001a97983 */ /* 0x002ea60000300800 */
[----:B------:R-:W3:Y:S02]  /*95760*/  LDL.LU R172, [R1+0x1d70] ;  /* 0x001d700001ac7983 */ /* 0x000ee40000300800 */
[----:B------:R-:W2:Y:S02]  /*95770*/  LDL.LU R249, [R1+0x1540] ;  /* 0x0015400001f97983 */ /* 0x000ea40000300800 */
[----:B------:R-:W2:Y:S01]  /*95780*/  LDL.LU R173, [R1+0x1f14] ;  /* 0x001f140001ad7983 */ /* 0x000ea20000300800 */
[----:B------:R-:W2:Y:S04]  /*95790*/  LDL.LU R175, [R1+0x1ee4] ;  /* 0x001ee40001af7983 */ /* 0x000ea80000300800 */
[----:B------:R1:W-:Y:S01]  /*957a0*/  @P3 STG.E [R164.64], R247 ;  /* 0x000000f7a4003986 */ /* 0x0003e2000c101904 */
[----:B----4-:R4:W-:Y:S03]  /*957b0*/  @P4 STG.E [R2.64], R250 ;  /* 0x000000fa02004986 */ /* 0x0109e6000c101904 */
[----:B-1----:R-:W2:Y:S01]  /*957c0*/  LDL.LU R247, [R1+0x1d74] ;  /* 0x001d740001f77983 */ /* 0x002ea20000300800 */
[----:B----4-:R-:W4:Y:S02]  /*957d0*/  LDL.LU R250, [R1+0x3600] ;  /* 0x0036000001fa7983 */ /* 0x010f240000300800 */
[----:B------:R-:W2:Y:S01]  /*957e0*/  LDL.LU R3, [R1+0x1f10] ;  /* 0x001f100001037983 */ /* 0x000ea20000300800 */
[----:B------:R-:W-:-:S02]  /*957f0*/  ISETP.LT.AND P6, PT, R243, c[0x0][0x178], !P2 ;  /* 0x00005e00f3007a0c */ /* 0x000fc400057c1270 */
[----:B------:R-:W-:Y:S02]  /*95800*/  ISETP.LT.AND P5, PT, R252, c[0x0][0x178], !P2 ;  /* 0x00005e00fc007a0c */ /* 0x000fe400057a1270 */
[C---:B------:R-:W-:Y:S01]  /*95810*/  IADD3 R168, R170.reuse, c[0x0][0x198], RZ ;  /* 0x00006600aaa87a10 */ /* 0x040fe20007ffe0ff */
[----:B------:R-:W-:Y:S01]  /*95820*/  IMAD.WIDE R170, R170, 0x4, R4 ;  /* 0x00000004aaaa7825 */ /* 0x000fe200078e0204 */
[----:B------:R-:W-:-:S03]  /*95830*/  ISETP.LT.AND P3, PT, R99, c[0x0][0x178], !P2 ;  /* 0x00005e0063007a0c */ /* 0x000fc60005761270 */
[----:B------:R-:W-:Y:S02]  /*95840*/  ISETP.LT.AND P2, PT, R174, c[0x0][0x178], !P2 ;  /* 0x00005e00ae007a0c */ /* 0x000fe40005741270 */
[----:B------:R-:W-:-:S04]  /*95850*/  IMAD.WIDE R166, R168, 0x4, R162 ;  /* 0x00000004a8a67825 */ /* 0x000fc800078e02a2 */
[----:B------:R-:W-:Y:S01]  /*95860*/  IMAD.WIDE R164, R168, 0x4, R160 ;  /* 0x00000004a8a47825 */ /* 0x000fe200078e02a0 */
[----:B------:R1:W-:Y:S01]  /*95870*/  @P0 STG.E [R170.64], R248 ;  /* 0x000000f8aa000986 */ /* 0x0003e2000c101904 */
[----:B------:R-:W-:Y:S02]  /*95880*/  ISETP.LT.AND P0, PT, R252, c[0x0][0x178], !P1 ;  /* 0x00005e00fc007a0c */ /* 0x000fe40004f01270 */
[----:B------:R-:W-:Y:S02]  /*95890*/  ISETP.LT.AND P4, PT, R99, c[0x0][0x178], !P1 ;  /* 0x00005e0063007a0c */ /* 0x000fe40004f81270 */
[----:B------:R-:W-:Y:S02]  /*958a0*/  IADD3 R2, R168, c[0x0][0x198], RZ ;  /* 0x00006600a8027a10 */ /* 0x000fe40007ffe0ff */
[----:B-1----:R-:W-:Y:S01]  /*958b0*/  IADD3 R170, R242, 0x1ae, RZ ;  /* 0x000001aef2aa7810 */ /* 0x002fe20007ffe0ff */
[----:B------:R-:W4:Y:S01]  /*958c0*/  LDL.LU R248, [R1+0x1544] ;  /* 0x0015440001f87983 */ /* 0x000f220000300800 */
[----:B------:R-:W4:Y:S03]  /*958d0*/  LDL.LU R171, [R1+0x1e90] ;  /* 0x001e900001ab7983 */ /* 0x000f260000300800 */
[----:B--2---:R1:W-:Y:S01]  /*958e0*/  @P6 STG.E [R166.64], R3 ;  /* 0x00000003a6006986 */ /* 0x0043e2000c101904 */
[----:B------:R2:W-:Y:S01]  /*958f0*/  @P5 STG.E [R164.64], R169 ;  /* 0x000000a9a4005986 */ /* 0x0005e2000c101904 */
[----:B------:R-:W-:-:S02]  /*95900*/  ISETP.LT.AND P5, PT, R243, c[0x0][0x178], !P1 ;  /* 0x00005e00f3007a0c */ /* 0x000fc40004fa1270 */
[----:B------:R-:W-:Y:S01]  /*95910*/  ISETP.GE.AND P6, PT, R170, c[0x0][0x17c], PT ;  /* 0x00005f00aa007a0c */ /* 0x000fe20003fc6270 */
[----:B-1----:R-:W-:-:S04]  /*95920*/  IMAD.WIDE R166, R168, 0x4, R4 ;  /* 0x00000004a8a67825 */ /* 0x002fc800078e0204 */
[----:B--2---:R-:W-:-:S04]  /*95930*/  IMAD.WIDE R164, R168, 0x4, R6 ;  /* 0x00000004a8a47825 */ /* 0x004fc800078e0206 */
[----:B------:R-:W-:Y:S01]  /*95940*/  IMAD.WIDE R168, R2, 0x4, R162 ;  /* 0x0000000402a87825 */ /* 0x000fe200078e02a2 */
[----:B---3--:R1:W-:Y:S03]  /*95950*/  @P3 STG.E [R164.64], R172 ;  /* 0x000000aca4003986 */ /* 0x0083e6000c101904 */
[----:B------:R2:W-:Y:S01]  /*95960*/  @P2 STG.E [R166.64], R249 ;  /* 0x000000f9a6002986 */ /* 0x0005e2000c101904 */
[C---:B------:R-:W-:Y:S02]  /*95970*/  IADD3 R3, R242.reuse, 0x1af, RZ ;  /* 0x000001aff2037810 */ /* 0x040fe40007ffe0ff */
[----:B------:R-:W-:Y:S01]  /*95980*/  IADD3 R170, R242, 0x1b0, RZ ;  /* 0x000001b0f2aa7810 */ /* 0x000fe20007ffe0ff */
[----:B------:R3:W-:Y:S01]  /*95990*/  @P5 STG.E [R168.64], R173 ;  /* 0x000000ada8005986 */ /* 0x0007e2000c101904 */
[----:B------:R-:W-:Y:S01]  /*959a0*/  ISETP.GE.AND P3, PT, R3, c[0x0][0x17c], PT ;  /* 0x00005f0003007a0c */ /* 0x000fe20003f66270 */
[----:B-1----:R-:W-:-:S04]  /*959b0*/  IMAD.WIDE R164, R2, 0x4, R6 ;  /* 0x0000000402a47825 */ /* 0x002fc800078e0206 */
[C---:B--2---:R-:W-:Y:S01]  /*959c0*/  IMAD.WIDE R166, R2.reuse, 0x4, R160 ;  /* 0x0000000402a67825 */ /* 0x044fe200078e02a0 */
[----:B------:R-:W-:Y:S01]  /*959d0*/  IADD3 R3, R2, c[0x0][0x198], RZ ;  /* 0x0000660002037a10 */ /* 0x000fe20007ffe0ff */
[----:B---3--:R-:W2:Y:S04]  /*959e0*/  LDL.LU R173, [R1+0x1f24] ;  /* 0x001f240001ad7983 */ /* 0x008ea80000300800 */
[----:B------:R1:W-:Y:S01]  /*959f0*/  @P0 STG.E [R166.64], R175 ;  /* 0x000000afa6000986 */ /* 0x0003e2000c101904 */
[----:B------:R3:W-:Y:S01]  /*95a00*/  @P4 STG.E [R164.64], R247 ;  /* 0x000000f7a4004986 */ /* 0x0007e2000c101904 */
[----:B------:R-:W-:Y:S02]  /*95a10*/  ISETP.GE.AND P0, PT, R170, c[0x0][0x17c], PT ;  /* 0x00005f00aa007a0c */ /* 0x000fe40003f06270 */
[----:B-1----:R-:W2:Y:S01]  /*95a20*/  LDL.LU R175, [R1+0x1f04] ;  /* 0x001f040001af7983 */ /* 0x002ea20000300800 */
[----:B---3--:R-:W3:Y:S02]  /*95a30*/  LDL.LU R247, [R1+0x1e94] ;  /* 0x001e940001f77983 */ /* 0x008ee40000300800 */
[----:B------:R-:W-:-:S02]  /*95a40*/  IMAD.WIDE R164, R2, 0x4, R4 ;  /* 0x0000000402a47825 */ /* 0x000fc400078e0204 */
[----:B------:R-:W2:Y:S02]  /*95a50*/  LDL.LU R2, [R1+0x1f00] ;  /* 0x001f000001027983 */ /* 0x000ea40000300800 */
[----:B------:R-:W2:Y:S01]  /*95a60*/  LDL.LU R170, [R1+0x1f20] ;  /* 0x001f200001aa7983 */ /* 0x000ea20000300800 */
[----:B------:R-:W-:Y:S02]  /*95a70*/  ISETP.LT.AND P1, PT, R174, c[0x0][0x178], !P1 ;  /* 0x00005e00ae007a0c */ /* 0x000fe40004f21270 */
[----:B------:R-:W-:Y:S02]  /*95a80*/  ISETP.LT.AND P2, PT, R243, c[0x0][0x178], !P6 ;  /* 0x00005e00f3007a0c */ /* 0x000fe40007741270 */
[----:B------:R-:W-:Y:S02]  /*95a90*/  ISETP.LT.AND P5, PT, R252, c[0x0][0x178], !P6 ;  /* 0x00005e00fc007a0c */ /* 0x000fe400077a1270 */
[----:B------:R-:W-:Y:S01]  /*95aa0*/  ISETP.LT.AND P4, PT, R99, c[0x0][0x178], !P6 ;  /* 0x00005e0063007a0c */ /* 0x000fe20007781270 */
[----:B------:R-:W-:-:S02]  /*95ab0*/  ISETP.LT.AND P6, PT, R174, c[0x0][0x178], !P6 ;  /* 0x00005e00ae007a0c */ /* 0x000fc400077c1270 */
[----:B------:R-:W-:-:S04]  /*95ac0*/  IMAD.WIDE R166, R3, 0x4, R162 ;  /* 0x0000000403a67825 */ /* 0x000fc800078e02a2 */
[C---:B------:R-:W-:Y:S01]  /*95ad0*/  IMAD.WIDE R168, R3.reuse, 0x4, R160 ;  /* 0x0000000403a87825 */ /* 0x040fe200078e02a0 */
[----:B------:R-:W3:Y:S03]  /*95ae0*/  LDL.LU R172, [R1+0x1e48] ;  /* 0x001e480001ac7983 */ /* 0x000ee60000300800 */
[----:B------:R-:W3:Y:S01]  /*95af0*/  LDL.LU R249, [R1+0x1758] ;  /* 0x0017580001f97983 */ /* 0x000ee20000300800 */
[----:B----4-:R1:W-:Y:S01]  /*95b00*/  @P1 STG.E [R164.64], R248 ;  /* 0x000000f8a4001986 */ /* 0x0103e2000c101904 */
[----:B------:R-:W-:Y:S01]  /*95b10*/  ISETP.LT.AND P1, PT, R252, c[0x0][0x178], !P3 ;  /* 0x00005e00fc007a0c */ /* 0x000fe20005f21270 */
[----:B-1----:R-:W-:Y:S02]  /*95b20*/  IMAD.WIDE R164, R3, 0x4, R6 ;  /* 0x0000000403a47825 */ /* 0x002fe400078e0206 */
[----:B------:R-:W4:Y:S04]  /*95b30*/  LDL.LU R248, [R1+0x12b8] ;  /* 0x0012b80001f87983 */ /* 0x000f280000300800 */
[----:B--2---:R1:W-:Y:S01]  /*95b40*/  @P2 STG.E [R166.64], R170 ;  /* 0x000000aaa6002986 */ /* 0x0043e2000c101904 */
[----:B------:R2:W-:Y:S02]  /*95b50*/  @P5 STG.E [R168.64], R2 ;  /* 0x00000002a8005986 */ /* 0x0005e4000c101904 */
[----:B------:R3:W-:Y:S01]  /*95b60*/  @P4 STG.E [R164.64], R171 ;  /* 0x000000aba4004986 */ /* 0x0007e2000c101904 */
[----:B------:R-:W-:Y:S01]  /*95b70*/  ISETP.LT.AND P5, PT, R243, c[0x0][0x178], !P3 ;  /* 0x00005e00f3007a0c */ /* 0x000fe20005fa1270 */
[----:B-1----:R-:W-:Y:S01]  /*95b80*/  IMAD.WIDE R166, R3, 0x4, R4 ;  /* 0x0000000403a67825 */ /* 0x002fe200078e0204 */
[----:B--2---:R-:W-:-:S02]  /*95b90*/  IADD3 R2, R242, 0x1b1, RZ ;  /* 0x000001b1f2027810 */ /* 0x004fc40007ffe0ff */
[----:B------:R-:W-:Y:S02]  /*95ba0*/  IADD3 R168, R3, c[0x0][0x198], RZ ;  /* 0x0000660003a87a10 */ /* 0x000fe40007ffe0ff */
[----:B------:R1:W-:Y:S01]  /*95bb0*/  @P6 STG.E [R166.64], R250 ;  /* 0x000000faa6006986 */ /* 0x0003e2000c101904 */
[----:B------:R-:W-:Y:S02]  /*95bc0*/  ISETP.LT.AND P2, PT, R99, c[0x0][0x178], !P3 ;  /* 0x00005e0063007a0c */ /* 0x000fe40005f41270 */
[----:B------:R-:W-:Y:S01]  /*95bd0*/  ISETP.GE.AND P4, PT, R2, c[0x0][0x17c], PT ;  /* 0x00005f0002007a0c */ /* 0x000fe20003f86270 */
[----:B------:R-:W-:-:S04]  /*95be0*/  IMAD.WIDE R2, R168, 0x4, R162 ;  /* 0x00000004a8027825 */ /* 0x000fc800078e02a2 */
[C---:B---3--:R-:W-:Y:S01]  /*95bf0*/  IMAD.WIDE R164, R168.reuse, 0x4, R160 ;  /* 0x00000004a8a47825 */ /* 0x048fe200078e02a0 */
[----:B-1----:R-:W2:Y:S04]  /*95c00*/  LDL.LU R250, [R1+0x35fc] ;  /* 0x0035fc0001fa7983 */ /* 0x002ea80000300800 */
[----:B------:R1:W-:Y:S01]  /*95c10*/  @P5 STG.E [R2.64], R173 ;  /* 0x000000ad02005986 */ /* 0x0003e2000c101904 */
[----:B------:R3:W-:Y:S02]  /*95c20*/  @P1 STG.E [R164.64], R175 ;  /* 0x000000afa4001986 */ /* 0x0007e4000c101904 */
[----:B------:R-:W-:Y:S01]  /*95c30*/  IMAD.WIDE R166, R168, 0x4, R6 ;  /* 0x00000004a8a67825 */ /* 0x000fe200078e0206 */
[----:B-1----:R-:W2:Y:S03]  /*95c40*/  LDL.LU R173, [R1+0x1e4c] ;  /* 0x001e4c0001ad7983 */ /* 0x002ea60000300800 */
[----:B---3--:R-:W3:Y:S01]  /*95c50*/  LDL.LU R175, [R1+0x175c] ;  /* 0x00175c0001af7983 */ /* 0x008ee20000300800 */
[----:B------:R1:W-:Y:S04]  /*95c60*/  @P2 STG.E [R166.64], R247 ;  /* 0x000000f7a6002986 */ /* 0x0003e8000c101904 */
[----:B-1----:R-:W3:Y:S01]  /*95c70*/  LDL.LU R247, [R1+0x12bc] ;  /* 0x0012bc0001f77983 */ /* 0x002ee20000300800 */
[----:B------:R-:W-:-:S02]  /*95c80*/  ISETP.LT.AND P3, PT, R174, c[0x0][0x178], !P3 ;  /* 0x00005e00ae007a0c */ /* 0x000fc40005f61270 */
[----:B------:R-:W-:Y:S02]  /*95c90*/  ISETP.LT.AND P6, PT, R243, c[0x0][0x178], !P0 ;  /* 0x00005e00f3007a0c */ /* 0x000fe400047c1270 */
[----:B------:R-:W-:Y:S02]  /*95ca0*/  IADD3 R2, R168, c[0x0][0x198], RZ ;  /* 0x00006600a8027a10 */ /* 0x000fe40007ffe0ff */
[----:B------:R-:W-:Y:S02]  /*95cb0*/  ISETP.LT.AND P5, PT, R252, c[0x0][0x178], !P0 ;  /* 0x00005e00fc007a0c */ /* 0x000fe400047a1270 */
[----:B------:R-:W-:Y:S01]  /*95cc0*/  ISETP.LT.AND P2, PT, R99, c[0x0][0x178], !P0 ;  /* 0x00005e0063007a0c */ /* 0x000fe20004741270 */
[----:B------:R-:W-:Y:S02]  /*95cd0*/  ISETP.LT.AND P0, PT, R174, c[0x0][0x178], !P0 ;  /* 0x00005e00ae007a0c */ /* 0x000fe40004701270 */
[----:B------:R-:W-:-:S04]  /*95ce0*/  IMAD.WIDE R164, R168, 0x4, R4 ;  /* 0x00000004a8a47825 */ /* 0x000fc800078e0204 */
[----:B------:R-:W-:-:S04]  /*95cf0*/  IMAD.WIDE R166, R2, 0x4, R162 ;  /* 0x0000000402a67825 */ /* 0x000fc800078e02a2 */
[----:B------:R-:W-:Y:S01]  /*95d00*/  IMAD.WIDE R168, R2, 0x4, R160 ;  /* 0x0000000402a87825 */ /* 0x000fe200078e02a0 */
[----:B------:R1:W-:Y:S03]  /*95d10*/  @P3 STG.E [R164.64], R251 ;  /* 0x000000fba4003986 */ /* 0x0003e6000c101904 */
[----:B------:R4:W-:Y:S01]  /*95d20*/  @P6 STG.E [R166.64], R172 ;  /* 0x000000aca6006986 */ /* 0x0009e2000c101904 */
[----:B------:R-:W-:Y:S01]  /*95d30*/  IADD3 R3, R242, 0x1b2, RZ ;  /* 0x000001b2f2037810 */ /* 0x000fe20007ffe0ff */
[----:B------:R4:W-:Y:S01]  /*95d40*/  @P5 STG.E [R168.64], R249 ;  /* 0x000000f9a8005986 */ /* 0x0009e2000c101904 */
[----:B------:R-:W-:Y:S02]  /*95d50*/  ISETP.LT.AND P6, PT, R243, c[0x0][0x178], !P4 ;  /* 0x00005e00f3007a0c */ /* 0x000fe400067c1270 */
[----:B------:R-:W-:Y:S01]  /*95d60*/  ISETP.LT.AND P3, PT, R252, c[0x0][0x178], !P4 ;  /* 0x00005e00fc007a0c */ /* 0x000fe20006761270 */
[C---:B-1----:R-:W-:Y:S01]  /*95d70*/  IMAD.WIDE R164, R2.reuse, 0x4, R6 ;  /* 0x0000000402a47825 */ /* 0x042fe200078e0206 */
[----:B------:R-:W3:Y:S03]  /*95d80*/  LDL.LU R251, [R1+0x35f8] ;  /* 0x0035f80001fb7983 */ /* 0x000ee60000300800 */
[----:B----4-:R-:W-:-:S04]  /*95d90*/  IMAD.WIDE R166, R2, 0x4, R4 ;  /* 0x0000000402a67825 */ /* 0x010fc800078e0204 */
[----:B------:R-:W4:Y:S02]  /*95da0*/  LDL.LU R170, [R1+0x1e58] ;  /* 0x001e580001aa7983 */ /* 0x000f240000300800 */
[----:B------:R-:W4:Y:S01]  /*95db0*/  LDL.LU R171, [R1+0x13f8] ;  /* 0x0013f80001ab7983 */ /* 0x000f220000300800 */
[----:B------:R1:W-:Y:S01]  /*95dc0*/  @P2 STG.E [R164.64], R248 ;  /* 0x000000f8a4002986 */ /* 0x0003e2000c101904 */
[----:B------:R-:W-:Y:S01]  /*95dd0*/  ISETP.GE.AND P1, PT, R3, c[0x0][0x17c], PT ;  /* 0x00005f0003007a0c */ /* 0x000fe20003f26270 */
[----:B------:R-:W-:Y:S01]  /*95de0*/  IADD3 R3, R2, c[0x0][0x198], RZ ;  /* 0x0000660002037a10 */ /* 0x000fe20007ffe0ff */
[----:B------:R-:W-:Y:S02]  /*95df0*/  IADD3 R168, R242, 0x1b3, RZ ;  /* 0x000001b3f2a87810 */ /* 0x000fe40007ffe0ff */
[----:B------:R-:W-:Y:S02]  /*95e00*/  ISETP.LT.AND P5, PT, R99, c[0x0][0x178], !P4 ;  /* 0x00005e0063007a0c */ /* 0x000fe400067a1270 */
[----:B------:R-:W-:Y:S01]  /*95e10*/  ISETP.GE.AND P2, PT, R168, c[0x0][0x17c], PT ;  /* 0x00005f00a8007a0c */ /* 0x000fe20003f46270 */
[----:B------:R-:W-:-:S04]  /*95e20*/  IMAD.WIDE R168, R3, 0x4, R160 ;  /* 0x0000000403a87825 */ /* 0x000fc800078e02a0 */
[C---:B-1----:R-:W-:Y:S01]  /*95e30*/  IMAD.WIDE R164, R3.reuse, 0x4, R162 ;  /* 0x0000000403a47825 */ /* 0x042fe200078e02a2 */
[----:B--2---:R1:W-:Y:S04]  /*95e40*/  @P0 STG.E [R166.64], R250 ;  /* 0x000000faa6000986 */ /* 0x0043e8000c101904 */
[----:B-1----:R-:W2:Y:S01]  /*95e50*/  LDL.LU R250, [R1+0x1828] ;  /* 0x0018280001fa7983 */ /* 0x002ea20000300800 */
[----:B------:R-:W2:Y:S03]  /*95e60*/  LDL.LU R249, [R1+0xf98] ;  /* 0x000f980001f97983 */ /* 0x000ea60000300800 */
[----:B------:R1:W-:Y:S01]  /*95e70*/  @P6 STG.E [R164.64], R173 ;  /* 0x000000ada4006986 */ /* 0x0003e2000c101904 */
[----:B------:R-:W2:Y:S02]  /*95e80*/  LDL.LU R248, [R1+0x1e5c] ;  /* 0x001e5c0001f87983 */ /* 0x000ea40000300800 */
[----:B---3--:R3:W-:Y:S02]  /*95e90*/  @P3 STG.E [R168.64], R175 ;  /* 0x000000afa8003986 */ /* 0x0087e4000c101904 */
[----:B------:R-:W-:Y:S01]  /*95ea0*/  IMAD.WIDE R166, R3, 0x4, R6 ;  /* 0x0000000403a67825 */ /* 0x000fe200078e0206 */
[----:B-1----:R-:W2:Y:S04]  /*95eb0*/  LDL.LU R173, [R1+0x182c] ;  /* 0x00182c0001ad7983 */ /* 0x002ea80000300800 */
[----:B---3--:R-:W3:Y:S04]  /*95ec0*/  LDL.LU R175, [R1+0x13fc] ;  /* 0x0013fc0001af7983 */ /* 0x008ee80000300800 */
[----:B------:R1:W-:Y:S04]  /*95ed0*/  @P5 STG.E [R166.64], R247 ;  /* 0x000000f7a6005986 */ /* 0x0003e8000c101904 */
[----:B-1----:R-:W3:Y:S01]  /*95ee0*/  LDL.LU R247, [R1+0xf9c] ;  /* 0x000f9c0001f77983 */ /* 0x002ee20000300800 */
[----:B------:R-:W-:-:S02]  /*95ef0*/  ISETP.LT.AND P4, PT, R174, c[0x0][0x178], !P4 ;  /* 0x00005e00ae007a0c */ /* 0x000fc40006781270 */
[----:B------:R-:W-:Y:S02]  /*95f00*/  ISETP.LT.AND P0, PT, R243, c[0x0][0x178], !P1 ;  /* 0x00005e00f3007a0c */ /* 0x000fe40004f01270 */
[C---:B------:R-:W-:Y:S01]  /*95f10*/  ISETP.LT.AND P3, PT, R252.reuse, c[0x0][0x178], !P1 ;  /* 0x00005e00fc007a0c */ /* 0x040fe20004f61270 */
[C---:B------:R-:W-:Y:S01]  /*95f20*/  IMAD.WIDE R164, R3.reuse, 0x4, R4 ;  /* 0x0000000403a47825 */ /* 0x040fe200078e0204 */
[----:B------:R-:W-:Y:S02]  /*95f30*/  IADD3 R166, R3, c[0x0][0x198], RZ ;  /* 0x0000660003a67a10 */ /* 0x000fe40007ffe0ff */
[----:B------:R-:W-:Y:S02]  /*95f40*/  ISETP.LT.AND P6, PT, R99, c[0x0][0x178], !P1 ;  /* 0x00005e0063007a0c */ /* 0x000fe40004fc1270 */
[----:B------:R-:W-:Y:S02]  /*95f50*/  ISETP.LT.AND P5, PT, R252, c[0x0][0x178], !P2 ;  /* 0x00005e00fc007a0c */ /* 0x000fe400057a1270 */
[----:B------:R-:W-:Y:S01]  /*95f60*/  IADD3 R167, R242, 0x1b4, RZ ;  /* 0x000001b4f2a77810 */ /* 0x000fe20007ffe0ff */
[----:B------:R-:W3:Y:S01]  /*95f70*/  LDL.LU R172, [R1+0x15c8] ;  /* 0x0015c80001ac7983 */ /* 0x000ee20000300800 */
[----:B------:R-:W-:-:S03]  /*95f80*/  IMAD.WIDE R2, R166, 0x4, R162 ;  /* 0x00000004a6027825 */ /* 0x000fc600078e02a2 */
[----:B------:R1:W-:Y:S01]  /*95f90*/  @P4 STG.E [R164.64], R251 ;  /* 0x000000fba4004986 */ /* 0x0003e2000c101904 */
[----:B------:R-:W-:Y:S02]  /*95fa0*/  ISETP.LT.AND P1, PT, R174, c[0x0][0x178], !P1 ;  /* 0x00005e00ae007a0c */ /* 0x000fe40004f21270 */
[----:B------:R-:W-:Y:S01]  /*95fb0*/  ISETP.LT.AND P4, PT, R243, c[0x0][0x178], !P2 ;  /* 0x00005e00f3007a0c */ /* 0x000fe20005781270 */
[----:B----4-:R4:W-:Y:S02]  /*95fc0*/  @P0 STG.E [R2.64], R170 ;  /* 0x000000aa02000986 */ /* 0x0109e4000c101904 */
[----:B-1----:R-:W-:-:S04]  /*95fd0*/  IMAD.WIDE R164, R166, 0x4, R160 ;  /* 0x00000004a6a47825 */ /* 0x002fc800078e02a0 */
[C---:B----4-:R-:W-:Y:S01]  /*95fe0*/  IMAD.WIDE R2, R166.reuse, 0x4, R6 ;  /* 0x00000004a6027825 */ /* 0x050fe200078e0206 */
[----:B------:R-:W4:Y:S01]  /*95ff0*/  LDL.LU R251, [R1+0x1838] ;  /* 0x0018380001fb7983 */ /* 0x000f220000300800 */
[----:B------:R-:W-:Y:S02]  /*96000*/  IADD3 R170, R166, c[0x0][0x198], RZ ;  /* 0x00006600a6aa7a10 */ /* 0x000fe40007ffe0ff */
[----:B------:R-:W-:-:S03]  /*96010*/  ISETP.GE.AND P0, PT, R167, c[0x0][0x17c], PT ;  /* 0x00005f00a7007a0c */ /* 0x000fc60003f06270 */
[----:B------:R-:W-:Y:S01]  /*96020*/  IMAD.WIDE R168, R170, 0x4, R160 ;  /* 0x00000004aaa87825 */ /* 0x000fe200078e02a0 */
[----:B--2---:R1:W-:Y:S01]  /*96030*/  @P3 STG.E [R164.64], R250 ;  /* 0x000000faa4003986 */ /* 0x0043e2000c101904 */
[----:B------:R-:W-:Y:S02]  /*96040*/  ISETP.LT.AND P3, PT, R99, c[0x0][0x178], !P2 ;  /* 0x00005e0063007a0c */ /* 0x000fe40005761270 */
[----:B------:R-:W-:Y:S02]  /*96050*/  ISETP.LT.AND P2, PT, R174, c[0x0][0x178], !P2 ;  /* 0x00005e00ae007a0c */ /* 0x000fe40005741270 */
[----:B------:R2:W-:Y:S02]  /*96060*/  @P6 STG.E [R2.64], R171 ;  /* 0x000000ab02006986 */ /* 0x0005e4000c101904 */
[----:B-1----:R-:W-:-:S04]  /*96070*/  IMAD.WIDE R164, R166, 0x4, R4 ;  /* 0x00000004a6a47825 */ /* 0x002fc800078e0204 */
[----:B------:R-:W-:-:S04]  /*96080*/  IMAD.WIDE R166, R170, 0x4, R162 ;  /* 0x00000004aaa67825 */ /* 0x000fc800078e02a2 */
[C---:B--2---:R-:W-:Y:S01]  /*96090*/  IMAD.WIDE R2, R170.reuse, 0x4, R6 ;  /* 0x00000004aa027825 */ /* 0x044fe200078e0206 */
[----:B------:R1:W-:Y:S03]  /*960a0*/  @P1 STG.E [R164.64], R249 ;  /* 0x000000f9a4001986 */ /* 0x0003e6000c101904 */
[----:B------:R2:W-:Y:S02]  /*960b0*/  @P4 STG.E [R166.64], R248 ;  /* 0x000000f8a6004986 */ /* 0x0005e4000c101904 */
[----:B------:R3:W-:Y:S02]  /*960c0*/  @P5 STG.E [R168.64], R173 ;  /* 0x000000ada8005986 */ /* 0x0007e4000c101904 */
[----:B---3--:R3:W-:Y:S01]  /*960d0*/  @P3 STG.E [R2.64], R175 ;  /* 0x000000af02003986 */ /* 0x0087e2000c101904 */
[----:B-1----:R-:W4:Y:S01]  /*960e0*/  LDL.LU R249, [R1+0x12f8] ;  /* 0x0012f80001f97983 */ /* 0x002f220000300800 */
[----:B--2---:R-:W2:Y:S02]  /*960f0*/  LDL.LU R248, [R1+0x1e6c] ;  /* 0x001e6c0001f87983 */ /* 0x004ea40000300800 */
[----:B------:R-:W2:Y:S02]  /*96100*/  LDL.LU R173, [R1+0x183c] ;  /* 0x00183c0001ad7983 */ /* 0x000ea40000300800 */
[----:B---3--:R-:W-:-:S05]  /*96110*/  IMAD.WIDE R2, R170, 0x4, R4 ;  /* 0x00000004aa027825 */ /* 0x008fca00078e0204 */
[----:B------:R1:W-:Y:S04]  /*96120*/  @P2 STG.E [R2.64], R247 ;  /* 0x000000f702002986 */ /* 0x0003e8000c101904 */
[----:B-1----:R-:W3:Y:S01]  /*96130*/  LDL.LU R3, [R1+0x1e68] ;  /* 0x001e680001037983 */ /* 0x002ee20000300800 */
[----:B------:R-:W2:Y:S02]  /*96140*/  LDL.LU R175, [R1+0x15cc] ;  /* 0x0015cc0001af7983 */ /* 0x000ea40000300800 */
[----:B------:R-:W2:Y:S01]  /*96150*/  LDL.LU R247, [R1+0x12fc] ;  /* 0x0012fc0001f77983 */ /* 0x000ea20000300800 */
[----:B------:R-:W-:Y:S02]  /*96160*/  ISETP.LT.AND P6, PT, R243, c[0x0][0x178], !P0 ;  /* 0x00005e00f3007a0c */ /* 0x000fe400047c1270 */
[----:B------:R-:W-:-:S02]  /*96170*/  ISETP.LT.AND P4, PT, R252, c[0x0][0x178], !P0 ;  /* 0x00005e00fc007a0c */ /* 0x000fc40004781270 */
[----:B------:R-:W-:Y:S02]  /*96180*/  ISETP.LT.AND P5, PT, R99, c[0x0][0x178], !P0 ;  /* 0x00005e0063007a0c */ /* 0x000fe400047a1270 */
[----:B------:R-:W-:Y:S02]  /*96190*/  IADD3 R164, R242, 0x1b5, RZ ;  /* 0x000001b5f2a47810 */ /* 0x000fe40007ffe0ff */
[----:B------:R-:W-:Y:S02]  /*961a0*/  IADD3 R171, R170, c[0x0][0x198], RZ ;  /* 0x00006600aaab7a10 */ /* 0x000fe40007ffe0ff */
[----:B------:R-:W-:Y:S01]  /*961b0*/  IADD3 R166, R242, 0x1b6, RZ ;  /* 0x000001b6f2a67810 */ /* 0x000fe20007ffe0ff */
[----:B------:R-:W2:Y:S01]  /*961c0*/  LDL.LU R170, [R1+0x1a08] ;  /* 0x001a080001aa7983 */ /* 0x000ea20000300800 */
[----:B------:R-:W-:Y:S01]  /*961d0*/  ISETP.GE.AND P1, PT, R164, c[0x0][0x17c], PT ;  /* 0x00005f00a4007a0c */ /* 0x000fe20003f26270 */
[----:B------:R-:W2:Y:S02]  /*961e0*/  LDL.LU R250, [R1+0x15d8] ;  /* 0x0015d80001fa7983 */ /* 0x000ea40000300800 */
[----:B------:R-:W-:Y:S01]  /*961f0*/  IMAD.WIDE R164, R171, 0x4, R162 ;  /* 0x00000004aba47825 */ /* 0x000fe200078e02a2 */
[----:B------:R-:W-:-:S03]  /*96200*/  ISETP.GE.AND P3, PT, R166, c[0x0][0x17c], PT ;  /* 0x00005f00a6007a0c */ /* 0x000fc60003f66270 */
[----:B------:R-:W-:-:S04]  /*96210*/  IMAD.WIDE R166, R171, 0x4, R160 ;  /* 0x00000004aba67825 */ /* 0x000fc800078e02a0 */
[----:B------:R-:W-:Y:S01]  /*96220*/  IMAD.WIDE R168, R171, 0x4, R6 ;  /* 0x00000004aba87825 */ /* 0x000fe200078e0206 */
[----:B------:R-:W-:Y:S02]  /*96230*/  ISETP.LT.AND P0, PT, R174, c[0x0][0x178], !P0 ;  /* 0x00005e00ae007a0c */ /* 0x000fe40004701270 */
[----:B------:R-:W-:Y:S01]  /*96240*/  ISETP.LT.AND P2, PT, R99, c[0x0][0x178], !P1 ;  /* 0x00005e0063007a0c */ /* 0x000fe20004f41270 */
[----:B---3--:R1:W-:Y:S01]  /*96250*/  @P6 STG.E [R164.64], R3 ;  /* 0x00000003a4006986 */ /* 0x0083e2000c101904 */
[----:B----4-:R-:W-:Y:S02]  /*96260*/  @P4 STG.E [R166.64], R251 ;  /* 0x000000fba6004986 */ /* 0x010fe4000c101904 */
[----:B------:R3:W-:Y:S01]  /*96270*/  @P5 STG.E [R168.64], R172 ;  /* 0x000000aca8005986 */ /* 0x0007e2000c101904 */
[----:B------:R-:W-:Y:S01]  /*96280*/  ISETP.LT.AND P4, PT, R243, c[0x0][0x178], !P1 ;  /* 0x00005e00f3007a0c */ /* 0x000fe20004f81270 */
[C---:B-1----:R-:W-:Y:S01]  /*96290*/  IMAD.WIDE R2, R171.reuse, 0x4, R4 ;  /* 0x00000004ab027825 */ /* 0x042fe200078e0204 */
[----:B---3--:R-:W-:-:S02]  /*962a0*/  IADD3 R169, R171, c[0x0][0x198], RZ ;  /* 0x00006600aba97a10 */ /* 0x008fc40007ffe0ff */
[----:B------:R-:W3:Y:S01]  /*962b0*/  LDL.LU R171, [R1+0x1e78] ;  /* 0x001e780001ab7983 */ /* 0x000ee20000300800 */
[----:B------:R-:W-:-:S03]  /*962c0*/  ISETP.LT.AND P5, PT, R252, c[0x0][0x178], !P1 ;  /* 0x00005e00fc007a0c */ /* 0x000fc60004fa1270 */
[----:B------:R1:W-:Y:S01]  /*962d0*/  @P0 STG.E [R2.64], R249 ;  /* 0x000000f902000986 */ /* 0x0003e2000c101904 */
[----:B------:R-:W-:-:S04]  /*962e0*/  IMAD.WIDE R164, R169, 0x4, R162 ;  /* 0x00000004a9a47825 */ /* 0x000fc800078e02a2 */
[----:B------:R-:W4:Y:S01]  /*962f0*/  LDL.LU R172, [R1+0x1408] ;  /* 0x0014080001ac7983 */ /* 0x000f220000300800 */
[----:B------:R-:W-:Y:S01]  /*96300*/  ISETP.LT.AND P1, PT, R174, c[0x0][0x178], !P1 ;  /* 0x00005e00ae007a0c */ /* 0x000fe20004f21270 */
[C---:B------:R-:W-:Y:S01]  /*96310*/  IMAD.WIDE R166, R169.reuse, 0x4, R160 ;  /* 0x00000004a9a67825 */ /* 0x040fe200078e02a0 */
[----:B--2---:R2:W-:Y:S03]  /*96320*/  @P4 STG.E [R164.64], R248 ;  /* 0x000000f8a4004986 */ /* 0x0045e6000c101904 */
[C---:B-1----:R-:W-:Y:S01]  /*96330*/  IMAD.WIDE R2, R169.reuse, 0x4, R6 ;  /* 0x00000004a9027825 */ /* 0x042fe200078e0206 */
[----:B------:R1:W-:Y:S04]  /*96340*/  @P5 STG.E [R166.64], R173 ;  /* 0x000000ada6005986 */ /* 0x0003e8000c101904 */
[----:B--2---:R-:W2:Y:S04]  /*96350*/  LDL.LU R248, [R1+0x1e7c] ;  /* 0x001e7c0001f87983 */ /* 0x004ea80000300800 */
[----:B------:R1:W-:Y:S01]  /*96360*/  @P2 STG.E [R2.64], R175 ;  /* 0x000000af02002986 */ /* 0x0003e2000c101904 */
[----:B------:R-:W-:-:S03]  /*96370*/  IMAD.WIDE R164, R169, 0x4, R4 ;  /* 0x00000004a9a47825 */ /* 0x000fc600078e0204 */
[----:B-1----:R-:W2:Y:S04]  /*96380*/  LDL.LU R173, [R1+0x1a0c] ;  /* 0x001a0c0001ad7983 */ /* 0x002ea80000300800 */
[----:B------:R-:W2:Y:S04]  /*96390*/  LDL.LU R175, [R1+0x15dc] ;  /* 0x0015dc0001af7983 */ /* 0x000ea80000300800 */
[----:B------:R1:W-:Y:S01]  /*963a0*/  @P1 STG.E [R164.64], R247 ;  /* 0x000000f7a4001986 */ /* 0x0003e2000c101904 */
[----:B------:R-:W2:Y:S03]  /*963b0*/  LDL.LU R249, [R1+0x140c] ;  /* 0x00140c0001f97983 */ /* 0x000ea60000300800 */
[----:B-1----:R-:W2:Y:S01]  /*963c0*/  LDL.LU R247, [R1+0x1e88] ;  /* 0x001e880001f77983 */ /* 0x002ea20000300800 */
[----:B------:R-:W-:-:S02]  /*963d0*/  IADD3 R168, R242, 0x1b7, RZ ;  /* 0x000001b7f2a87810 */ /* 0x000fc40007ffe0ff */
[----:B------:R-:W-:Y:S02]  /*963e0*/  ISETP.LT.AND P6, PT, R243, c[0x0][0x178], !P3 ;  /* 0x00005e00f3007a0c */ /* 0x000fe40005fc1270 */
[----:B------:R-:W-:Y:S02]  /*963f0*/  ISETP.LT.AND P5, PT, R252, c[0x0][0x178], !P3 ;  /* 0x00005e00fc007a0c */ /* 0x000fe40005fa1270 */
[----:B------:R-:W-:Y:S02]  /*96400*/  ISETP.LT.AND P4, PT, R99, c[0x0][0x178], !P3 ;  /* 0x00005e0063007a0c */ /* 0x000fe40005f81270 */
[----:B------:R-:W-:Y:S01]  /*96410*/  ISETP.GE.AND P0, PT, R168, c[0x0][0x17c], PT ;  /* 0x00005f00a8007a0c */ /* 0x000fe20003f06270 */
[----:B------:R-:W-:Y:S01]  /*96420*/  IADD3 R168, R169, c[0x0][0x198], RZ ;  /* 0x00006600a9a87a10 */ /* 0x000fe20007ffe0ff */
[----:B------:R-:W2:Y:S04]  /*96430*/  LDL.LU R251, [R1+0x14c8] ;  /* 0x0014c80001fb7983 */ /* 0x000ea80000300800 */
[----:B------:R-:W-:Y:S01]  /*96440*/  IMAD.WIDE R166, R168, 0x4, R162 ;  /* 0x00000004a8a67825 */ /* 0x000fe200078e02a2 */
[----:B------:R-:W-:-:S03]  /*96450*/  ISETP.LT.AND P3, PT, R174, c[0x0][0x178], !P3 ;  /* 0x00005e00ae007a0c */ /* 0x000fc60005f61270 */
[----:B------:R-:W-:-:S04]  /*96460*/  IMAD.WIDE R164, R168, 0x4, R160 ;  /* 0x00000004a8a47825 */ /* 0x000fc800078e02a0 */
[----:B------:R-:W-:Y:S01]  /*96470*/  IMAD.WIDE R2, R168, 0x4, R6 ;  /* 0x00000004a8027825 */ /* 0x000fe200078e0206 */
[----:B------:R-:W-:Y:S01]  /*96480*/  ISETP.LT.AND P2, PT, R252, c[0x0][0x178], !P0 ;  /* 0x00005e00fc007a0c */ /* 0x000fe20004741270 */
[----:B---3--:R1:W-:Y:S01]  /*96490*/  @P6 STG.E [R166.64], R171 ;  /* 0x000000aba6006986 */ /* 0x0083e2000c101904 */
[----:B------:R-:W-:Y:S01]  /*964a0*/  ISETP.LT.AND P6, PT, R243, c[0x0][0x178], !P0 ;  /* 0x00005e00f3007a0c */ /* 0x000fe200047c1270 */
[----:B------:R-:W-:Y:S02]  /*964b0*/  @P5 STG.E [R164.64], R170 ;  /* 0x000000aaa4005986 */ /* 0x000fe4000c101904 */
[----:B------:R3:W-:Y:S01]  /*964c0*/  @P4 STG.E [R2.64], R250 ;  /* 0x000000fa02004986 */ /* 0x0007e2000c101904 */
[----:B-1----:R-:W-:-:S04]  /*964d0*/  IADD3 R166, R242, 0x1b8, RZ ;  /* 0x000001b8f2a67810 */ /* 0x002fc80007ffe0ff */
[----:B------:R-:W-:Y:S01]  /*964e0*/  ISETP.GE.AND P1, PT, R166, c[0x0][0x17c], PT ;  /* 0x00005f00a6007a0c */ /* 0x000fe20003f26270 */
[C---:B------:R-:W-:Y:S02]  /*964f0*/  IADD3 R166, R168.reuse, c[0x0][0x198], RZ ;  /* 0x00006600a8a67a10 */ /* 0x040fe40007ffe0ff */
[----:B------:R-:W-:Y:S01]  /*96500*/  IMAD.WIDE R168, R168, 0x4, R4 ;  /* 0x00000004a8a87825 */ /* 0x000fe200078e0204 */
[----:B------:R-:W-:-:S03]  /*96510*/  ISETP.LT.AND P5, PT, R99, c[0x0][0x178], !P0 ;  /* 0x00005e0063007a0c */ /* 0x000fc600047a1270 */
[----:B---3--:R-:W-:Y:S01]  /*96520*/  IMAD.WIDE R2, R166, 0x4, R162 ;  /* 0x00000004a6027825 */ /* 0x008fe200078e02a2 */
[----:B----4-:R-:W-:Y:S01]  /*96530*/  @P3 STG.E [R168.64], R172 ;  /* 0x000000aca8003986 */ /* 0x010fe2000c101904 */
[----:B------:R-:W-:Y:S02]  /*96540*/  ISETP.LT.AND P0, PT, R174, c[0x0][0x178], !P0 ;  /* 0x00005e00ae007a0c */ /* 0x000fe40004701270 */
[C---:B------:R-:W-:Y:S01]  /*96550*/  IMAD.WIDE R164, R166.reuse, 0x4, R160 ;  /* 0x00000004a6a47825 */ /* 0x040fe200078e02a0 */
[----:B--2---:R1:W-:Y:S01]  /*96560*/  @P6 STG.E [R2.64], R248 ;  /* 0x000000f802006986 */ /* 0x0043e2000c101904 */
[----:B------:R-:W-:Y:S02]  /*96570*/  ISETP.LT.AND P6, PT, R243, c[0x0][0x178], !P1 ;  /* 0x00005e00f3007a0c */ /* 0x000fe40004fc1270 */
[C---:B------:R-:W-:Y:S01]  /*96580*/  IADD3 R170, R166.reuse, c[0x0][0x198], RZ ;  /* 0x00006600a6aa7a10 */ /* 0x040fe20007ffe0ff */
[----:B------:R-:W-:Y:S02]  /*96590*/  @P2 STG.E [R164.64], R173 ;  /* 0x000000ada4002986 */ /* 0x000fe4000c101904 */
[----:B-1----:R-:W-:-:S04]  /*965a0*/  IMAD.WIDE R2, R166, 0x4, R6 ;  /* 0x00000004a6027825 */ /* 0x002fc800078e0206 */
[----:B------:R-:W-:Y:S01]  /*965b0*/  IMAD.WIDE R168, R166, 0x4, R4 ;  /* 0x00000004a6a87825 */ /* 0x000fe200078e0204 */
[----:B------:R1:W-:Y:S04]  /*965c0*/  @P5 STG.E [R2.64], R175 ;  /* 0x000000af02005986 */ /* 0x0003e8000c101904 */
[----:B------:R2:W-:Y:S01]  /*965d0*/  @P0 STG.E [R168.64], R249 ;  /* 0x000000f9a8000986 */ /* 0x0005e2000c101904 */
[----:B-1----:R-:W3:Y:S01]  /*965e0*/  LDL.LU R175, [R1+0x1e8c] ;  /* 0x001e8c0001af7983 */ /* 0x002ee20000300800 */
[----:B------:R-:W4:Y:S02]  /*965f0*/  LDL.LU R250, [R1+0x1bdc] ;  /* 0x001bdc0001fa7983 */ /* 0x000f240000300800 */
[----:B------:R-:W-:-:S04]  /*96600*/  IMAD.WIDE R2, R170, 0x4, R162 ;  /* 0x00000004aa027825 */ /* 0x000fc800078e02a2 */
[----:B------:R-:W3:Y:S01]  /*96610*/  LDL.LU R248, [R1+0x19fc] ;  /* 0x0019fc0001f87983 */ /* 0x000ee20000300800 */
[----:B------:R-:W3:Y:S01]  /*96620*/  LDL.LU R173, [R1+0x14cc] ;  /* 0x0014cc0001ad7983 */ /* 0x000ee20000300800 */
[----:B------:R-:W3:Y:S02]  /*96630*/  LDL.LU R171, [R1+0x1bc8] ;  /* 0x001bc80001ab7983 */ /* 0x000ee40000300800 */
[----:B------:R-:W3:Y:S02]  /*96640*/  LDL.LU R172, [R1+0x14d8] ;  /* 0x0014d80001ac7983 */ /* 0x000ee40000300800 */
[----:B--2---:R-:W2:Y:S01]  /*96650*/  LDL.LU R249, [R1+0x1efc] ;  /* 0x001efc0001f97983 */ /* 0x004ea20000300800 */
[----:B------:R1:W-:Y:S04]  /*96660*/  @P6 STG.E [R2.64], R247 ;  /* 0x000000f702006986 */ /* 0x0003e8000c101904 */
[----:B-1----:R-:W2:Y:S01]  /*96670*/  LDL.LU R247, [R1+0x35f4] ;  /* 0x0035f40001f77983 */ /* 0x002ea20000300800 */
[----:B------:R-:W2:Y:S02]  /*96680*/  LDL.LU R2, [R1+0x1bd8] ;  /* 0x001bd80001027983 */ /* 0x000ea40000300800 */
[----:B------:R-:W3:Y:S01]  /*96690*/  LDL.LU R3, [R1+0x19f8] ;  /* 0x0019f80001037983 */ /* 0x000ee20000300800 */
[----:B------:R-:W-:-:S02]  /*966a0*/  ISETP.LT.AND P3, PT, R252, c[0x0][0x178], !P1 ;  /* 0x00005e00fc007a0c */ /* 0x000fc40004f61270 */
[----:B------:R-:W-:Y:S02]  /*966b0*/  ISETP.LT.AND P2, PT, R99, c[0x0][0x178], !P1 ;  /* 0x00005e0063007a0c */ /* 0x000fe40004f41270 */
[C---:B------:R-:W-:Y:S02]  /*966c0*/  IADD3 R164, R242.reuse, 0x1ba, RZ ;  /* 0x000001baf2a47810 */ /* 0x040fe40007ffe0ff */
[----:B------:R-:W-:Y:S01]  /*966d0*/  IADD3 R167, R242, 0x1b9, RZ ;  /* 0x000001b9f2a77810 */ /* 0x000fe20007ffe0ff */
[----:B------:R-:W-:Y:S01]  /*966e0*/  ISETP.LT.AND P1, PT, R174, c[0x0][0x178], !P1 ;  /* 0x00005e00ae007a0c */ /* 0x000fe20004f21270 */
[----:B------:R-:W-:Y:S02]  /*966f0*/  ISETP.GE.AND P5, PT, R164, c[0x0][0x17c], PT ;  /* 0x00005f00a4007a0c */ /* 0x000fe40003fa6270 */
[----:B------:R-:W-:Y:S01]  /*96700*/  ISETP.GE.AND P4, PT, R167, c[0x0][0x17c], PT ;  /* 0x00005f00a7007a0c */ /* 0x000fe20003f86270 */
[----:B------:R-:W-:-:S04]  /*96710*/  IMAD.WIDE R164, R170, 0x4, R160 ;  /* 0x00000004aaa47825 */ /* 0x000fc800078e02a0 */
[----:B------:R-:W-:-:S04]  /*96720*/  IMAD.WIDE R166, R170, 0x4, R6 ;  /* 0x00000004aaa67825 */ /* 0x000fc800078e0206 */
[C---:B------:R-:W-:Y:S01]  /*96730*/  IMAD.WIDE R168, R170.reuse, 0x4, R4 ;  /* 0x00000004aaa87825 */ /* 0x040fe200078e0204 */
[----:B------:R-:W-:Y:S01]  /*96740*/  IADD3 R170, R170, c[0x0][0x198], RZ ;  /* 0x00006600aaaa7a10 */ /* 0x000fe20007ffe0ff */
[----:B--2---:R1:W-:Y:S02]  /*96750*/  @P3 STG.E [R164.64], R2 ;  /* 0x00000002a4003986 */ /* 0x0043e4000c101904 */
[----:B---3--:R2:W-:Y:S01]  /*96760*/  @P2 STG.E [R166.64], R3 ;  /* 0x00000003a6002986 */ /* 0x0085e2000c101904 */
[----:B------:R-:W-:Y:S01]  /*96770*/  ISETP.LT.AND P2, PT, R243, c[0x0][0x178], !P4 ;  /* 0x00005e00f3007a0c */ /* 0x000fe20006741270 */
[----:B------:R3:W-:Y:S01]  /*96780*/  @P1 STG.E [R168.64], R251 ;  /* 0x000000fba8001986 */ /* 0x0007e2000c101904 */
[----:B------:R-:W-:Y:S02]  /*96790*/  ISETP.LT.AND P3, PT, R252, c[0x0][0x178], !P4 ;  /* 0x00005e00fc007a0c */ /* 0x000fe40006761270 */
[----:B------:R-:W-:Y:S01]  /*967a0*/  ISETP.LT.AND P1, PT, R99, c[0x0][0x178], !P4 ;  /* 0x00005e0063007a0c */ /* 0x000fe20006721270 */
[----:B------:R-:W-:Y:S01]  /*967b0*/  ISETP.LT.AND P4, PT, R174, c[0x0][0x178], !P4 ;  /* 0x00005e00ae007a0c */ /* 0x000fe20006781270 */
[----:B-1----:R-:W-:Y:S01]  /*967c0*/  IADD3 R2, R242, 0x1bb, RZ ;  /* 0x000001bbf2027810 */ /* 0x002fe20007ffe0ff */
[----:B--2---:R-:W-:-:S04]  /*967d0*/  IMAD.WIDE R166, R170, 0x4, R162 ;  /* 0x00000004aaa67825 */ /* 0x004fc800078e02a2 */
[----:B------:R-:W-:Y:S01]  /*967e0*/  IMAD.WIDE R164, R170, 0x4, R6 ;  /* 0x00000004aaa47825 */ /* 0x000fe200078e0206 */
[----:B---3--:R-:W2:Y:S01]  /*967f0*/  LDL.LU R169, [R1+0x1ef8] ;  /* 0x001ef80001a97983 */ /* 0x008ea20000300800 */
[----:B------:R-:W-:Y:S02]  /*96800*/  ISETP.GE.AND P0, PT, R2, c[0x0][0x17c], PT ;  /* 0x00005f0002007a0c */ /* 0x000fe40003f06270 */
[C---:B------:R-:W-:Y:S01]  /*96810*/  IMAD.WIDE R2, R170.reuse, 0x4, R160 ;  /* 0x00000004aa027825 */ /* 0x040fe200078e02a0 */
[----:B------:R1:W-:Y:S04]  /*96820*/  @P2 STG.E [R166.64], R175 ;  /* 0x000000afa6002986 */ /* 0x0003e8000c101904 */
[----:B----4-:R-:W-:Y:S01]  /*96830*/  @P3 STG.E [R2.64], R250 ;  /* 0x000000fa02003986 */ /* 0x010fe2000c101904 */
[----:B------:R3:W-:Y:S02]  /*96840*/  @P1 STG.E [R164.64], R248 ;  /* 0x000000f8a4001986 */ /* 0x0007e4000c101904 */
[C---:B-1----:R-:W-:Y:S01]  /*96850*/  IMAD.WIDE R166, R170.reuse, 0x4, R4 ;  /* 0x00000004aaa67825 */ /* 0x042fe200078e0204 */
[----:B------:R-:W4:Y:S01]  /*96860*/  LDL.LU R175, [R1+0x1d8c] ;  /* 0x001d8c0001af7983 */ /* 0x000f220000300800 */
[----:B------:R-:W-:-:S03]  /*96870*/  IADD3 R168, R170, c[0x0][0x198], RZ ;  /* 0x00006600aaa87a10 */ /* 0x000fc60007ffe0ff */
[----:B------:R1:W-:Y:S04]  /*96880*/  @P4 STG.E [R166.64], R173 ;  /* 0x000000ada6004986 */ /* 0x0003e8000c101904 */
[----:B---3--:R-:W3:Y:S01]  /*96890*/  LDL.LU R248, [R1+0x1bcc] ;  /* 0x001bcc0001f87983 */ /* 0x008ee20000300800 */
[----:B-1----:R-:W-:-:S03]  /*968a0*/  IADD3 R167, R242, 0x1bc, RZ ;  /* 0x000001bcf2a77810 */ /* 0x002fc60007ffe0ff */
[----:B------:R-:W3:Y:S01]  /*968b0*/  LDL.LU R173, [R1+0x14dc] ;  /* 0x0014dc0001ad7983 */ /* 0x000ee20000300800 */
[----:B------:R-:W3:Y:S02]  /*968c0*/  LDL.LU R170, [R1+0x1f18] ;  /* 0x001f180001aa7983 */ /* 0x000ee40000300800 */
[----:B------:R-:W3:Y:S02]  /*968d0*/  LDL.LU R251, [R1+0x1ee8] ;  /* 0x001ee80001fb7983 */ /* 0x000ee40000300800 */
[----:B------:R-:W3:Y:S01]  /*968e0*/  LDL.LU R250, [R1+0x1d78] ;  /* 0x001d780001fa7983 */ /* 0x000ee20000300800 */
[----:B------:R-:W-:Y:S02]  /*968f0*/  ISETP.GE.AND P2, PT, R167, c[0x0][0x17c], PT ;  /* 0x00005f00a7007a0c */ /* 0x000fe40003f46270 */
[----:B------:R-:W3:Y:S01]  /*96900*/  LDL.LU R167, [R1+0x1d88] ;  /* 0x001d880001a77983 */ /* 0x000ee20000300800 */
[----:B------:R-:W-:Y:S02]  /*96910*/  ISETP.LT.AND P6, PT, R243, c[0x0][0x178], !P5 ;  /* 0x00005e00f3007a0c */ /* 0x000fe40006fc1270 */
[----:B------:R-:W-:-:S02]  /*96920*/  ISETP.LT.AND P1, PT, R252, c[0x0][0x178], !P5 ;  /* 0x00005e00fc007a0c */ /* 0x000fc40006f21270 */
[----:B------:R-:W-:Y:S01]  /*96930*/  ISETP.LT.AND P3, PT, R99, c[0x0][0x178], !P5 ;  /* 0x00005e0063007a0c */ /* 0x000fe20006f61270 */
[----:B------:R-:W-:Y:S02]  /*96940*/  ISETP.LT.AND P5, PT, R174, c[0x0][0x178], !P5 ;  /* 0x00005e00ae007a0c */ /* 0x000fe40006fa1270 */
[----:B------:R-:W-:-:S04]  /*96950*/  IMAD.WIDE R2, R168, 0x4, R162 ;  /* 0x00000004a8027825 */ /* 0x000fc800078e02a2 */
[C---:B------:R-:W-:Y:S01]  /*96960*/  IMAD.WIDE R164, R168.reuse, 0x4, R160 ;  /* 0x00000004a8a47825 */ /* 0x040fe200078e02a0 */
[----:B------:R-:W-:Y:S02]  /*96970*/  IADD3 R166, R168, c[0x0][0x198], RZ ;  /* 0x00006600a8a67a10 */ /* 0x000fe40007ffe0ff */
[----:B------:R-:W-:Y:S01]  /*96980*/  ISETP.LT.AND P4, PT, R252, c[0x0][0x178], !P0 ;  /* 0x00005e00fc007a0c */ /* 0x000fe20004781270 */
[----:B--2---:R1:W-:Y:S01]  /*96990*/  @P6 STG.E [R2.64], R169 ;  /* 0x000000a902006986 */ /* 0x0043e2000c101904 */
[----:B------:R-:W-:Y:S01]  /*969a0*/  ISETP.LT.AND P6, PT, R243, c[0x0][0x178], !P0 ;  /* 0x00005e00f3007a0c */ /* 0x000fe200047c1270 */
[----:B-1----:R-:W-:-:S04]  /*969b0*/  IMAD.WIDE R2, R168, 0x4, R6 ;  /* 0x00000004a8027825 */ /* 0x002fc800078e0206 */
[----:B------:R-:W-:Y:S01]  /*969c0*/  IMAD.WIDE R168, R168, 0x4, R4 ;  /* 0x00000004a8a87825 */ /* 0x000fe200078e0204 */
[----:B---3--:R-:W-:Y:S03]  /*969d0*/  @P1 STG.E [R164.64], R167 ;  /* 0x000000a7a4001986 */ /* 0x008fe6000c101904 */
[----:B------:R-:W-:Y:S02]  /*969e0*/  @P3 STG.E [R2.64], R171 ;  /* 0x000000ab02003986 */ /* 0x000fe4000c101904 */
[----:B------:R1:W-:Y:S02]  /*969f0*/  @P5 STG.E [R168.64], R172 ;  /* 0x000000aca8005986 */ /* 0x0003e4000c101904 */
[----:B-1----:R-:W2:Y:S01]  /*96a00*/  LDL.LU R172, [R1+0x1548] ;  /* 0x0015480001ac7983 */ /* 0x002ea20000300800 */
[----:B------:R-:W-:-:S04]  /*96a10*/  IMAD.WIDE R164, R166, 0x4, R162 ;  /* 0x00000004a6a47825 */ /* 0x000fc800078e02a2 */
[C---:B------:R-:W-:Y:S01]  /*96a20*/  IMAD.WIDE R2, R166.reuse, 0x4, R160 ;  /* 0x00000004a6027825 */ /* 0x040fe200078e02a0 */
[----:B------:R-:W-:Y:S04]  /*96a30*/  @P6 STG.E [R164.64], R249 ;  /* 0x000000f9a4006986 */ /* 0x000fe8000c101904 */
[----:B----4-:R1:W-:Y:S02]  /*96a40*/  @P4 STG.E [R2.64], R175 ;  /* 0x000000af02004986 */ /* 0x0103e4000c101904 */
[----:B-1----:R-:W3:Y:S01]  /*96a50*/  LDL.LU R175, [R1+0x1f1c] ;  /* 0x001f1c0001af7983 */ /* 0x002ee20000300800 */
[----:B------:R-:W-:Y:S01]  /*96a60*/  ISETP.LT.AND P5, PT, R99, c[0x0][0x178], !P0 ;  /* 0x00005e0063007a0c */ /* 0x000fe200047a1270 */
[----:B------:R-:W-:-:S04]  /*96a70*/  IMAD.WIDE R2, R166, 0x4, R6 ;  /* 0x00000004a6027825 */ /* 0x000fc800078e0206 */
[----:B------:R-:W4:Y:S08]  /*96a80*/  LDL.LU R249, [R1+0x1eec] ;  /* 0x001eec0001f97983 */ /* 0x000f300000300800 */
[----:B------:R1:W-:Y:S04]  /*96a90*/  @P5 STG.E [R2.64], R248 ;  /* 0x000000f802005986 */ /* 0x0003e8000c101904 */
[----:B-1----:R-:W4:Y:S01]  /*96aa0*/  LDL.LU R248, [R1+0x1d7c] ;  /* 0x001d7c0001f87983 */ /* 0x002f220000300800 */
[----:B------:R-:W-:-:S02]  /*96ab0*/  ISETP.LT.AND P0, PT, R174, c[0x0][0x178], !P0 ;  /* 0x00005e00ae007a0c */ /* 0x000fc40004701270 */
[----:B------:R-:W-:Y:S02]  /*96ac0*/  ISETP.LT.AND P1, PT, R243, c[0x0][0x178], !P2 ;  /* 0x00005e00f3007a0c */ /* 0x000fe40005721270 */
[----:B------:R-:W-:Y:S02]  /*96ad0*/  IADD3 R168, R166, c[0x0][0x198], RZ ;  /* 0x00006600a6a87a10 */ /* 0x000fe40007ffe0ff */
[----:B------:R-:W-:Y:S02]  /*96ae0*/  ISETP.LT.AND P3, PT, R252, c[0x0][0x178], !P2 ;  /* 0x00005e00fc007a0c */ /* 0x000fe40005761270 */
[----:B------:R-:W-:Y:S01]  /*96af0*/  ISETP.LT.AND P6, PT, R99, c[0x0][0x178], !P2 ;  /* 0x00005e0063007a0c */ /* 0x000fe200057c1270 */
[----:B------:R-:W-:Y:S01]  /*96b00*/  IMAD.WIDE R164, R166, 0x4, R4 ;  /* 0x00000004a6a47825 */ /* 0x000fe200078e0204 */
[----:B------:R-:W-:-:S03]  /*96b10*/  ISETP.LT.AND P2, PT, R174, c[0x0][0x178], !P2 ;  /* 0x00005e00ae007a0c */ /* 0x000fc60005741270 */
[----:B------:R-:W-:Y:S01]  /*96b20*/  IMAD.WIDE R2, R168, 0x4, R162 ;  /* 0x00000004a8027825 */ /* 0x000fe200078e02a2 */
[C---:B------:R-:W-:Y:S02]  /*96b30*/  IADD3 R167, R242.reuse, 0x1be, RZ ;  /* 0x000001bef2a77810 */ /* 0x040fe40007ffe0ff */
[----:B------:R-:W-:Y:S02]  /*96b40*/  IADD3 R169, R242, 0x1bd, RZ ;  /* 0x000001bdf2a97810 */ /* 0x000fe40007ffe0ff */
[----:B------:R-:W-:Y:S01]  /*96b50*/  ISETP.GE.AND P5, PT, R167, c[0x0][0x17c], PT ;  /* 0x00005f00a7007a0c */ /* 0x000fe20003fa6270 */
[----:B------:R1:W-:Y:S01]  /*96b60*/  @P0 STG.E [R164.64], R173 ;  /* 0x000000ada4000986 */ /* 0x0003e2000c101904 */
[----:B------:R1:W-:Y:S01]  /*96b70*/  @P1 STG.E [R2.64], R170 ;  /* 0x000000aa02001986 */ /* 0x0003e2000c101904 */
[----:B------:R-:W-:Y:S01]  /*96b80*/  ISETP.GE.AND P4, PT, R169, c[0x0][0x17c], PT ;  /* 0x00005f00a9007a0c */ /* 0x000fe20003f86270 */
[----:B------:R-:W-:-:S03]  /*96b90*/  IMAD.WIDE R166, R168, 0x4, R6 ;  /* 0x00000004a8a67825 */ /* 0x000fc600078e0206 */
[----:B------:R-:W-:Y:S01]  /*96ba0*/  ISETP.LT.AND P0, PT, R243, c[0x0][0x178], !P4 ;  /* 0x00005e00f3007a0c */ /* 0x000fe20006701270 */
[C---:B-1----:R-:W-:Y:S01]  /*96bb0*/  IMAD.WIDE R164, R168.reuse, 0x4, R160 ;  /* 0x00000004a8a47825 */ /* 0x042fe200078e02a0 */
[----:B------:R-:W-:-:S03]  /*96bc0*/  IADD3 R170, R168, c[0x0][0x198], RZ ;  /* 0x00006600a8aa7a10 */ /* 0x000fc60007ffe0ff */
[----:B------:R-:W-:Y:S01]  /*96bd0*/  IMAD.WIDE R168, R168, 0x4, R4 ;  /* 0x00000004a8a87825 */ /* 0x000fe200078e0204 */
[----:B------:R-:W4:Y:S04]  /*96be0*/  LDL.LU R173, [R1+0x154c] ;  /* 0x00154c0001ad7983 */ /* 0x000f280000300800 */
[----:B------:R1:W-:Y:S01]  /*96bf0*/  @P3 STG.E [R164.64], R251 ;  /* 0x000000fba4003986 */ /* 0x0003e2000c101904 */
[----:B------:R-:W-:Y:S02]  /*96c00*/  @P6 STG.E [R166.64], R250 ;  /* 0x000000faa6006986 */ /* 0x000fe4000c101904 */
[----:B------:R-:W4:Y:S02]  /*96c10*/  LDL.LU R171, [R1+0x1f08] ;  /* 0x001f080001ab7983 */ /* 0x000f240000300800 */
[----:B------:R-:W-:Y:S01]  /*96c20*/  IMAD.WIDE R2, R170, 0x4, R162 ;  /* 0x00000004aa027825 */ /* 0x000fe200078e02a2 */
[----:B------:R-:W-:-:S02]  /*96c30*/  ISETP.LT.AND P1, PT, R252, c[0x0][0x178], !P4 ;  /* 0x00005e00fc007a0c */ /* 0x000fc40006721270 */
[----:B------:R-:W-:Y:S02]  /*96c40*/  ISETP.LT.AND P6, PT, R99, c[0x0][0x178], !P4 ;  /* 0x00005e0063007a0c */ /* 0x000fe400067c1270 */
[----:B-1----:R-:W-:-:S04]  /*96c50*/  IADD3 R164, R242, 0x1bf, RZ ;  /* 0x000001bff2a47810 */ /* 0x002fc80007ffe0ff */
[----:B------:R-:W-:Y:S01]  /*96c60*/  ISETP.GE.AND P3, PT, R164, c[0x0][0x17c], PT ;  /* 0x00005f00a4007a0c */ /* 0x000fe20003f66270 */
[C---:B------:R-:W-:Y:S01]  /*96c70*/  IMAD.WIDE R164, R170.reuse, 0x4, R6 ;  /* 0x00000004aaa47825 */ /* 0x040fe200078e0206 */
[----:B--2---:R1:W-:Y:S04]  /*96c80*/  @P2 STG.E [R168.64], R172 ;  /* 0x000000aca8002986 */ /* 0x0043e8000c101904 */
[----:B-1----:R-:W2:Y:S01]  /*96c90*/  LDL.LU R169, [R1+0x1f28] ;  /* 0x001f280001a97983 */ /* 0x002ea20000300800 */
[----:B------:R-:W2:Y:S02]  /*96ca0*/  LDL.LU R251, [R1+0x1e98] ;  /* 0x001e980001fb7983 */ /* 0x000ea40000300800 */
[----:B------:R-:W2:Y:S01]  /*96cb0*/  LDL.LU R250, [R1+0x1558] ;  /* 0x0015580001fa7983 */ /* 0x000ea20000300800 */
[----:B---3--:R1:W-:Y:S04]  /*96cc0*/  @P0 STG.E [R2.64], R175 ;  /* 0x000000af02000986 */ /* 0x0083e8000c101904 */
[----:B-1----:R-:W3:Y:S01]  /*96cd0*/  LDL.LU R175, [R1+0x1f2c] ;  /* 0x001f2c0001af7983 */ /* 0x002ee20000300800 */
[----:B------:R-:W-:-:S04]  /*96ce0*/  IMAD.WIDE R2, R170, 0x4, R160 ;  /* 0x00000004aa027825 */ /* 0x000fc800078e02a0 */
[----:B------:R-:W3:Y:S01]  /*96cf0*/  LDL.LU R172, [R1+0x1f0c] ;  /* 0x001f0c0001ac7983 */ /* 0x000ee20000300800 */
[----:B----4-:R1:W-:Y:S04]  /*96d00*/  @P1 STG.E [R2.64], R249 ;  /* 0x000000f902001986 */ /* 0x0103e8000c101904 */
[----:B------:R4:W-:Y:S04]  /*96d10*/  @P6 STG.E [R164.64], R248 ;  /* 0x000000f8a4006986 */ /* 0x0009e8000c101904 */
[----:B-1----:R-:W3:Y:S04]  /*96d20*/  LDL.LU R249, [R1+0x1e9c] ;  /* 0x001e9c0001f97983 */ /* 0x002ee80000300800 */
[----:B----4-:R-:W4:Y:S01]  /*96d30*/  LDL.LU R248, [R1+0x155c] ;  /* 0x00155c0001f87983 */ /* 0x010f220000300800 */
[----:B------:R-:W-:-:S02]  /*96d40*/  ISETP.LT.AND P4, PT, R174, c[0x0][0x178], !P4 ;  /* 0x00005e00ae007a0c */ /* 0x000fc40006781270 */
[----:B------:R-:W-:Y:S02]  /*96d50*/  IADD3 R166, R242, 0x1c0, RZ ;  /* 0x000001c0f2a67810 */ /* 0x000fe40007ffe0ff */
[----:B------:R-:W-:Y:S02]  /*96d60*/  ISETP.LT.AND P0, PT, R243, c[0x0][0x178], !P5 ;  /* 0x00005e00f3007a0c */ /* 0x000fe40006f01270 */
[----:B------:R-:W-:Y:S02]  /*96d70*/  IADD3 R168, R170, c[0x0][0x198], RZ ;  /* 0x00006600aaa87a10 */ /* 0x000fe40007ffe0ff */
[----:B------:R-:W-:Y:S01]  /*96d80*/  ISETP.GE.AND P2, PT, R166, c[0x0][0x17c], PT ;  /* 0x00005f00a6007a0c */ /* 0x000fe20003f46270 */
[----:B------:R-:W-:Y:S01]  /*96d90*/  IMAD.WIDE R166, R170, 0x4, R4 ;  /* 0x00000004aaa67825 */ /* 0x000fe200078e0204 */
[----:B------:R-:W-:-:S03]  /*96da0*/  ISETP.LT.AND P1, PT, R252, c[0x0][0x178], !P5 ;  /* 0x00005e00fc007a0c */ /* 0x000fc60006f21270 */
[----:B------:R-:W-:Y:S01]  /*96db0*/  IMAD.WIDE R2, R168, 0x4, R162 ;  /* 0x00000004a8027825 */ /* 0x000fe200078e02a2 */
[----:B------:R-:W-:-:S03]  /*96dc0*/  ISETP.LT.AND P6, PT, R99, c[0x0][0x178], !P5 ;  /* 0x00005e0063007a0c */ /* 0x000fc60006fc1270 */
[----:B------:R-:W-:Y:S02]  /*96dd0*/  ISETP.LT.AND P5, PT, R174, c[0x0][0x178], !P5 ;  /* 0x00005e00ae007a0c */ /* 0x000fe40006fa1270 */
[----:B------:R-:W-:Y:S01]  /*96de0*/  IMAD.WIDE R164, R168, 0x4, R160 ;  /* 0x00000004a8a47825 */ /* 0x000fe200078e02a0 */
[----:B------:R1:W-:Y:S01]  /*96df0*/  @P4 STG.E [R166.64], R173 ;  /* 0x000000ada6004986 */ /* 0x0003e2000c101904 */
[----:B------:R-:W-:Y:S02]  /*96e00*/  ISETP.LT.AND P4, PT, R243, c[0x0][0x178], !P3 ;  /* 0x00005e00f3007a0c */ /* 0x000fe40005f81270 */
[----:B-1----:R-:W-:Y:S01]  /*96e10*/  IADD3 R166, R242, 0x1c1, RZ ;  /* 0x000001c1f2a67810 */ /* 0x002fe20007ffe0ff */
[----:B------:R-:W4:Y:S04]  /*96e20*/  LDL.LU R173, [R1+0xf80] ;  /* 0x000f800001ad7983 */ /* 0x000f280000300800 */
[----:B--2---:R1:W-:Y:S01]  /*96e30*/  @P0 STG.E [R2.64], R169 ;  /* 0x000000a902000986 */ /* 0x0043e2000c101904 */
[----:B------:R-:W-:Y:S01]  /*96e40*/  ISETP.GE.AND P0, PT, R166, c[0x0][0x17c], PT ;  /* 0x00005f00a6007a0c */ /* 0x000fe20003f06270 */
[----:B------:R-:W-:-:S02]  /*96e50*/  IADD3 R166, R168, c[0x0][0x198], RZ ;  /* 0x00006600a8a67a10 */ /* 0x000fc40007ffe0ff */
[----:B------:R2:W-:Y:S02]  /*96e60*/  @P1 STG.E [R164.64], R171 ;  /* 0x000000aba4001986 */ /* 0x0005e4000c101904 */
[----:B-1----:R-:W-:-:S04]  /*96e70*/  IMAD.WIDE R2, R168, 0x4, R6 ;  /* 0x00000004a8027825 */ /* 0x002fc800078e0206 */
[----:B------:R-:W-:-:S04]  /*96e80*/  IMAD.WIDE R168, R168, 0x4, R4 ;  /* 0x00000004a8a87825 */ /* 0x000fc800078e0204 */
[----:B--2---:R-:W-:Y:S01]  /*96e90*/  IMAD.WIDE R164, R166, 0x4, R162 ;  /* 0x00000004a6a47825 */ /* 0x004fe200078e02a2 */
[----:B------:R-:W-:Y:S03]  /*96ea0*/  @P6 STG.E [R2.64], R251 ;  /* 0x000000fb02006986 */ /* 0x000fe6000c101904 */
[----:B------:R-:W-:Y:S02]  /*96eb0*/  @P5 STG.E [R168.64], R250 ;  /* 0x000000faa8005986 */ /* 0x000fe4000c101904 */
[----:B---3--:R1:W-:Y:S02]  /*96ec0*/  @P4 STG.E [R164.64], R175 ;  /* 0x000000afa4004986 */ /* 0x0083e4000c101904 */
[----:B-1----:R-:W2:Y:S01]  /*96ed0*/  LDL.LU R175, [R1+0xf84] ;  /* 0x000f840001af7983 */ /* 0x002ea20000300800 */
[----:B------:R-:W-:Y:S02]  /*96ee0*/  ISETP.LT.AND P1, PT, R252, c[0x0][0x178], !P3 ;  /* 0x00005e00fc007a0c */ /* 0x000fe40005f21270 */
[----:B------:R-:W-:Y:S01]  /*96ef0*/  ISETP.LT.AND P5, PT, R99, c[0x0][0x178], !P3 ;  /* 0x00005e0063007a0c */ /* 0x000fe20005fa1270 */
[----:B------:R-:W-:-:S02]  /*96f00*/  ISETP.LT.AND P3, PT, R174, c[0x0][0x178], !P3 ;  /* 0x00005e00ae007a0c */ /* 0x000fc40005f61270 */
[C---:B------:R-:W-:Y:S01]  /*96f10*/  IMAD.WIDE R164, R166.reuse, 0x4, R160 ;  /* 0x00000004a6a47825 */ /* 0x040fe200078e02a0 */
[----:B------:R-:W-:-:S03]  /*96f20*/  IADD3 R168, R166, c[0x0][0x198], RZ ;  /* 0x00006600a6a87a10 */ /* 0x000fc60007ffe0ff */
[----:B------:R-:W-:-:S04]  /*96f30*/  IMAD.WIDE R2, R166, 0x4, R6 ;  /* 0x00000004a6027825 */ /* 0x000fc800078e0206 */
[----:B------:R-:W-:Y:S01]  /*96f40*/  IMAD.WIDE R166, R166, 0x4, R4 ;  /* 0x00000004a6a67825 */ /* 0x000fe200078e0204 */
[----:B------:R-:W-:Y:S03]  /*96f50*/  @P1 STG.E [R164.64], R172 ;  /* 0x000000aca4001986 */ /* 0x000fe6000c101904 */
[----:B------:R-:W-:Y:S02]  /*96f60*/  @P5 STG.E [R2.64], R249 ;  /* 0x000000f902005986 */ /* 0x000fe4000c101904 */
[----:B----4-:R1:W-:Y:S02]  /*96f70*/  @P3 STG.E [R166.64], R248 ;  /* 0x000000f8a6003986 */ /* 0x0103e4000c101904 */
[----:B-1----:R-:W3:Y:S01]  /*96f80*/  LDL.LU R248, [R1+0xf8c] ;  /* 0x000f8c0001f87983 */ /* 0x002ee20000300800 */
[----:B------:R-:W4:Y:S01]  /*96f90*/  LDL.LU R249, [R1+0xf88] ;  /* 0x000f880001f97983 */ /* 0x000f220000300800 */
[----:B------:R-:W-:-:S02]  /*96fa0*/  ISETP.LT.AND P6, PT, R243, c[0x0][0x178], !P2 ;  /* 0x00005e00f3007a0c */ /* 0x000fc400057c1270 */
[----:B------:R-:W-:Y:S01]  /*96fb0*/  ISETP.LT.AND P4, PT, R252, c[0x0][0x178], !P2 ;  /* 0x00005e00fc007a0c */ /* 0x000fe20005781270 */
[----:B------:R-:W-:Y:S01]  /*96fc0*/  IMAD.WIDE R164, R168, 0x4, R162 ;  /* 0x00000004a8a47825 */ /* 0x000fe200078e02a2 */
[----:B------:R-:W-:-:S03]  /*96fd0*/  ISETP.LT.AND P3, PT, R99, c[0x0][0x178], !P2 ;  /* 0x00005e0063007a0c */ /* 0x000fc60005761270 */
[----:B------:R-:W-:Y:S01]  /*96fe0*/  IMAD.WIDE R2, R168, 0x4, R160 ;  /* 0x00000004a8027825 */ /* 0x000fe200078e02a0 */
[----:B------:R-:W-:Y:S02]  /*96ff0*/  ISETP.LT.AND P2, PT, R174, c[0x0][0x178], !P2 ;  /* 0x00005e00ae007a0c */ /* 0x000fe40005741270 */
[----:B------:R-:W-:Y:S02]  /*97000*/  ISETP.LT.AND P5, PT, R252, c[0x0][0x178], !P0 ;  /* 0x00005e00fc007a0c */ /* 0x000fe400047a1270 */
[----:B------:R-:W-:Y:S02]  /*97010*/  IADD3 R171, R168, c[0x0][0x198], RZ ;  /* 0x00006600a8ab7a10 */ /* 0x000fe40007ffe0ff */
[----:B------:R-:W-:Y:S01]  /*97020*/  IADD3 R169, R242, 0x1c2, RZ ;  /* 0x000001c2f2a97810 */ /* 0x000fe20007ffe0ff */
[----:B------:R1:W-:Y:S01]  /*97030*/  @P6 STG.E [R164.64], R173 ;  /* 0x000000ada4006986 */ /* 0x0003e2000c101904 */
[----:B------:R-:W-:Y:S01]  /*97040*/  ISETP.LT.AND P6, PT, R243, c[0x0][0x178], !P0 ;  /* 0x00005e00f3007a0c */ /* 0x000fe200047c1270 */
[----:B------:R1:W-:Y:S01]  /*97050*/  @P4 STG.E [R2.64], R212 ;  /* 0x000000d402004986 */ /* 0x0003e2000c101904 */
[----:B------:R-:W-:-:S02]  /*97060*/  ISETP.LT.AND P4, PT, R99, c[0x0][0x178], !P0 ;  /* 0x00005e0063007a0c */ /* 0x000fc40004781270 */
[----:B------:R-:W-:Y:S01]  /*97070*/  ISETP.GE.AND P1, PT, R169, c[0x0][0x17c], PT ;  /* 0x00005f00a9007a0c */ /* 0x000fe20003f26270 */
[----:B------:R-:W-:Y:S01]  /*97080*/  IMAD.WIDE R166, R171, 0x4, R162 ;  /* 0x00000004aba67825 */ /* 0x000fe200078e02a2 */
[----:B------:R-:W-:-:S03]  /*97090*/  ISETP.LT.AND P0, PT, R174, c[0x0][0x178], !P0 ;  /* 0x00005e00ae007a0c */ /* 0x000fc60004701270 */
[----:B-1----:R-:W-:-:S04]  /*970a0*/  IMAD.WIDE R164, R168, 0x4, R4 ;  /* 0x00000004a8a47825 */ /* 0x002fc800078e0204 */
[----:B------:R-:W-:-:S04]  /*970b0*/  IMAD.WIDE R2, R168, 0x4, R6 ;  /* 0x00000004a8027825 */ /* 0x000fc800078e0206 */
[----:B------:R-:W-:-:S04]  /*970c0*/  IMAD.WIDE R168, R171, 0x4, R160 ;  /* 0x00000004aba87825 */ /* 0x000fc800078e02a0 */
[----:B------:R-:W-:Y:S01]  /*970d0*/  IMAD.WIDE R172, R171, 0x4, R6 ;  /* 0x00000004abac7825 */ /* 0x000fe200078e0206 */
[----:B------:R1:W-:Y:S03]  /*970e0*/  @P3 STG.E [R2.64], R60 ;  /* 0x0000003c02003986 */ /* 0x0003e6000c101904 */
[----:B------:R1:W-:Y:S01]  /*970f0*/  @P2 STG.E [R164.64], R92 ;  /* 0x0000005ca4002986 */ /* 0x0003e2000c101904 */
[----:B------:R-:W-:Y:S02]  /*97100*/  ISETP.LT.AND P2, PT, R99, c[0x0][0x178], !P1 ;  /* 0x00005e0063007a0c */ /* 0x000fe40004f41270 */
[----:B------:R-:W-:-:S04]  /*97110*/  IADD3 R170, R242, 0x1c3, RZ ;  /* 0x000001c3f2aa7810 */ /* 0x000fc80007ffe0ff */
[----:B------:R-:W-:Y:S01]  /*97120*/  ISETP.GE.AND P3, PT, R170, c[0x0][0x17c], PT ;  /* 0x00005f00aa007a0c */ /* 0x000fe20003f66270 */
[C---:B------:R-:W-:Y:S02]  /*97130*/  IADD3 R170, R242.reuse, 0x1c4, RZ ;  /* 0x000001c4f2aa7810 */ /* 0x040fe40007ffe0ff */
[----:B-1----:R-:W-:Y:S01]  /*97140*/  IMAD.WIDE R2, R171, 0x4, R4 ;  /* 0x00000004ab027825 */ /* 0x002fe200078e0204 */
[----:B------:R-:W-:Y:S01]  /*97150*/  IADD3 R92, R242, 0x1c5, RZ ;  /* 0x000001c5f25c7810 */ /* 0x000fe20007ffe0ff */
[----:B--2---:R1:W-:Y:S02]  /*97160*/  @P6 STG.E [R166.64], R175 ;  /* 0x000000afa6006986 */ /* 0x0043e4000c101904 */
[----:B------:R-:W-:Y:S01]  /*97170*/  @P5 STG.E [R168.64], R213 ;  /* 0x000000d5a8005986 */ /* 0x000fe2000c101904 */
[----:B------:R-:W-:Y:S02]  /*97180*/  ISETP.LT.AND P6, PT, R243, c[0x0][0x178], !P1 ;  /* 0x00005e00f3007a0c */ /* 0x000fe40004fc1270 */
[----:B------:R-:W-:Y:S01]  /*97190*/  ISETP.LT.AND P5, PT, R252, c[0x0][0x178], !P1 ;  /* 0x00005e00fc007a0c */ /* 0x000fe20004fa1270 */
[----:B------:R2:W-:Y:S01]  /*971a0*/  @P4 STG.E [R172.64], R61 ;  /* 0x0000003dac004986 */ /* 0x0005e2000c101904 */
[----:B------:R-:W-:-:S02]  /*971b0*/  ISETP.LT.AND P4, PT, R174, c[0x0][0x178], !P1 ;  /* 0x00005e00ae007a0c */ /* 0x000fc40004f81270 */
[----:B-1----:R-:W-:Y:S01]  /*971c0*/  IADD3 R175, R171, c[0x0][0x198], RZ ;  /* 0x00006600abaf7a10 */ /* 0x002fe20007ffe0ff */
[----:B------:R-:W-:Y:S04]  /*971d0*/  @P0 STG.E [R2.64], R93 ;  /* 0x0000005d02000986 */ /* 0x000fe8000c101904 */
[----:B--2---:R-:W-:-:S04]  /*971e0*/  IMAD.WIDE R60, R175, 0x4, R162 ;  /* 0x00000004af3c7825 */ /* 0x004fc800078e02a2 */
[----:B------:R-:W-:-:S04]  /*971f0*/  IMAD.WIDE R164, R175, 0x4, R160 ;  /* 0x00000004afa47825 */ /* 0x000fc800078e02a0 */
[----:B------:R-:W-:-:S04]  /*97200*/  IMAD.WIDE R166, R175, 0x4, R6 ;  /* 0x00000004afa67825 */ /* 0x000fc800078e0206 */
[----:B------:R-:W-:Y:S01]  /*97210*/  IMAD.WIDE R168, R175, 0x4, R4 ;  /* 0x00000004afa87825 */ /* 0x000fe200078e0204 */
[----:B------:R-:W-:Y:S03]  /*97220*/  @P6 STG.E [R60.64], R236 ;  /* 0x000000ec3c006986 */ /* 0x000fe6000c101904 */
[----:B------:R1:W-:Y:S01]  /*97230*/  @P5 STG.E [R164.64], R28 ;  /* 0x0000001ca4005986 */ /* 0x0003e2000c101904 */
[----:B------:R-:W-:Y:S02]  /*97240*/  ISETP.GE.AND P1, PT, R170, c[0x0][0x17c], PT ;  /* 0x00005f00aa007a0c */ /* 0x000fe40003f26270 */
[----:B------:R-:W-:Y:S02]  /*97250*/  ISETP.LT.AND P5, PT, R243, c[0x0][0x178], !P3 ;  /* 0x00005e00f3007a0c */ /* 0x000fe40005fa1270 */
[----:B------:R-:W-:Y:S01]  /*97260*/  ISETP.LT.AND P0, PT, R252, c[0x0][0x178], !P3 ;  /* 0x00005e00fc007a0c */ /* 0x000fe20005f01270 */
[----:B------:R2:W-:Y:S01]  /*97270*/  @P2 STG.E [R166.64], R56 ;  /* 0x00000038a6002986 */ /* 0x0005e2000c101904 */
[----:B------:R-:W-:-:S02]  /*97280*/  ISETP.LT.AND P6, PT, R99, c[0x0][0x178], !P3 ;  /* 0x00005e0063007a0c */ /* 0x000fc40005fc1270 */
[----:B------:R-:W-:Y:S01]  /*97290*/  IADD3 R175, R175, c[0x0][0x198], RZ ;  /* 0x00006600afaf7a10 */ /* 0x000fe20007ffe0ff */
[----:B------:R-:W-:Y:S01]  /*972a0*/  ISETP.LT.AND P3, PT, R174, c[0x0][0x178], !P3 ;  /* 0x00005e00ae007a0c */ /* 0x000fe20005f61270 */
[----:B------:R-:W-:Y:S01]  /*972b0*/  @P4 STG.E [R168.64], R88 ;  /* 0x00000058a8004986 */ /* 0x000fe2000c101904 */
[----:B------:R-:W-:Y:S02]  /*972c0*/  ISETP.LT.AND P4, PT, R243, c[0x0][0x178], !P1 ;  /* 0x00005e00f3007a0c */ /* 0x000fe40004f81270 */
[C---:B------:R-:W-:Y:S02]  /*972d0*/  IADD3 R171, R175.reuse, c[0x0][0x198], RZ ;  /* 0x00006600afab7a10 */ /* 0x040fe40007ffe0ff */
[----:B------:R-:W-:Y:S01]  /*972e0*/  ISETP.GE.AND P2, PT, R92, c[0x0][0x17c], PT ;  /* 0x00005f005c007a0c */ /* 0x000fe20003f46270 */
[----:B-1----:R-:W-:-:S04]  /*972f0*/  IMAD.WIDE R164, R175, 0x4, R162 ;  /* 0x00000004afa47825 */ /* 0x002fc800078e02a2 */
[----:B------:R-:W-:-:S04]  /*97300*/  IMAD.WIDE R92, R175, 0x4, R160 ;  /* 0x00000004af5c7825 */ /* 0x000fc800078e02a0 */
[----:B------:R-:W-:-:S04]  /*97310*/  IMAD.WIDE R60, R175, 0x4, R6 ;  /* 0x00000004af3c7825 */ /* 0x000fc800078e0206 */
[----:B------:R-:W-:-:S04]  /*97320*/  IMAD.WIDE R2, R175, 0x4, R4 ;  /* 0x00000004af027825 */ /* 0x000fc800078e0204 */
[----:B--2---:R-:W-:Y:S01]  /*97330*/  IMAD.WIDE R166, R171, 0x4, R162 ;  /* 0x00000004aba67825 */ /* 0x004fe200078e02a2 */
[----:B------:R1:W-:Y:S03]  /*97340*/  @P5 STG.E [R164.64], R237 ;  /* 0x000000eda4005986 */ /* 0x0003e6000c101904 */
[----:B------:R2:W-:Y:S02]  /*97350*/  @P0 STG.E [R92.64], R29 ;  /* 0x0000001d5c000986 */ /* 0x0005e4000c101904 */
[----:B------:R-:W-:Y:S02]  /*97360*/  @P6 STG.E [R60.64], R57 ;  /* 0x000000393c006986 */ /* 0x000fe4000c101904 */
[----:B------:R3:W-:Y:S01]  /*97370*/  @P3 STG.E [R2.64], R89 ;  /* 0x0000005902003986 */ /* 0x0007e2000c101904 */
[----:B------:R-:W-:Y:S01]  /*97380*/  ISETP.LT.AND P3, PT, R252, c[0x0][0x178], !P1 ;  /* 0x00005e00fc007a0c */ /* 0x000fe20004f61270 */
[----:B------:R4:W-:Y:S01]  /*97390*/  @P4 STG.E [R166.64], R228 ;  /* 0x000000e4a6004986 */ /* 0x0009e2000c101904 */
[----:B------:R-:W-:-:S02]  /*973a0*/  ISETP.LT.AND P4, PT, R99, c[0x0][0x178], !P1 ;  /* 0x00005e0063007a0c */ /* 0x000fc40004f81270 */
[----:B------:R-:W-:Y:S02]  /*973b0*/  ISETP.LT.AND P0, PT, R174, c[0x0][0x178], !P1 ;  /* 0x00005e00ae007a0c */ /* 0x000fe40004f01270 */
[----:B------:R-:W-:Y:S02]  /*973c0*/  ISETP.LT.AND P6, PT, R243, c[0x0][0x178], !P2 ;  /* 0x00005e00f3007a0c */ /* 0x000fe400057c1270 */
[----:B------:R-:W-:Y:S02]  /*973d0*/  ISETP.LT.AND P5, PT, R252, c[0x0][0x178], !P2 ;  /* 0x00005e00fc007a0c */ /* 0x000fe400057a1270 */
[----:B------:R-:W-:Y:S02]  /*973e0*/  IADD3 R56, R242, 0x1c6, RZ ;  /* 0x000001c6f2387810 */ /* 0x000fe40007ffe0ff */
[C---:B-1----:R-:W-:Y:S01]  /*973f0*/  IADD3 R165, R171.reuse, c[0x0][0x198], RZ ;  /* 0x00006600aba57a10 */ /* 0x042fe20007ffe0ff */
[----:B--2---:R-:W-:Y:S01]  /*97400*/  IMAD.WIDE R28, R171, 0x4, R160 ;  /* 0x00000004ab1c7825 */ /* 0x004fe200078e02a0 */
[----:B------:R-:W-:-:S03]  /*97410*/  ISETP.GE.AND P1, PT, R56, c[0x0][0x17c], PT ;  /* 0x00005f0038007a0c */ /* 0x000fc60003f26270 */
[----:B---3--:R-:W-:-:S04]  /*97420*/  IMAD.WIDE R2, R171, 0x4, R6 ;  /* 0x00000004ab027825 */ /* 0x008fc800078e0206 */
[----:B------:R-:W-:-:S04]  /*97430*/  IMAD.WIDE R56, R171, 0x4, R4 ;  /* 0x00000004ab387825 */ /* 0x000fc800078e0204 */
[----:B------:R-:W-:-:S04]  /*97440*/  IMAD.WIDE R60, R165, 0x4, R162 ;  /* 0x00000004a53c7825 */ /* 0x000fc800078e02a2 */
[----:B------:R-:W-:Y:S01]  /*97450*/  IMAD.WIDE R88, R165, 0x4, R160 ;  /* 0x00000004a5587825 */ /* 0x000fe200078e02a0 */
[----:B------:R1:W-:Y:S03]  /*97460*/  @P3 STG.E [R28.64], R24 ;  /* 0x000000181c003986 */ /* 0x0003e6000c101904 */
[----:B------:R2:W-:Y:S02]  /*97470*/  @P4 STG.E [R2.64], R52 ;  /* 0x0000003402004986 */ /* 0x0005e4000c101904 */
[----:B------:R3:W-:Y:S02]  /*97480*/  @P0 STG.E [R56.64], R84 ;  /* 0x0000005438000986 */ /* 0x0007e4000c101904 */
[----:B------:R-:W-:Y:S01]  /*97490*/  @P6 STG.E [R60.64], R229 ;  /* 0x000000e53c006986 */ /* 0x000fe2000c101904 */
[----:B------:R-:W-:Y:S01]  /*974a0*/  ISETP.LT.AND P3, PT, R99, c[0x0][0x178], !P2 ;  /* 0x00005e0063007a0c */ /* 0x000fe20005761270 */
[----:B------:R3:W-:Y:S01]  /*974b0*/  @P5 STG.E [R88.64], R25 ;  /* 0x0000001958005986 */ /* 0x0007e2000c101904 */
[----:B------:R-:W-:-:S02]  /*974c0*/  ISETP.LT.AND P2, PT, R174, c[0x0][0x178], !P2 ;  /* 0x00005e00ae007a0c */ /* 0x000fc40005741270 */
[----:B------:R-:W-:Y:S02]  /*974d0*/  ISETP.LT.AND P5, PT, R243, c[0x0][0x178], !P1 ;  /* 0x00005e00f3007a0c */ /* 0x000fe40004fa1270 */
[----:B----4-:R-:W-:Y:S02]  /*974e0*/  IADD3 R167, R165, c[0x0][0x198], RZ ;  /* 0x00006600a5a77a10 */ /* 0x010fe40007ffe0ff */
[----:B------:R-:W-:Y:S02]  /*974f0*/  IADD3 R93, R242, 0x1c7, RZ ;  /* 0x000001c7f25d7810 */ /* 0x000fe40007ffe0ff */
[----:B------:R-:W-:Y:S02]  /*97500*/  ISETP.LT.AND P0, PT, R252, c[0x0][0x178], !P1 ;  /* 0x00005e00fc007a0c */ /* 0x000fe40004f01270 */
[----:B------:R-:W-:Y:S01]  /*97510*/  ISETP.LT.AND P4, PT, R99, c[0x0][0x178], !P1 ;  /* 0x00005e0063007a0c */ /* 0x000fe20004f81270 */
[----:B-1----:R-:W-:-:S04]  /*97520*/  IMAD.WIDE R28, R165, 0x4, R4 ;  /* 0x00000004a51c7825 */ /* 0x002fc800078e0204 */
[----:B--2---:R-:W-:-:S04]  /*97530*/  IMAD.WIDE R2, R165, 0x4, R6 ;  /* 0x00000004a5027825 */ /* 0x004fc800078e0206 */
[----:B---3--:R-:W-:Y:S01]  /*97540*/  IMAD.WIDE R56, R167, 0x4, R162 ;  /* 0x00000004a7387825 */ /* 0x008fe200078e02a2 */
[----:B------:R-:W-:Y:S02]  /*97550*/  ISETP.GE.AND P6, PT, R93, c[0x0][0x17c], PT ;  /* 0x00005f005d007a0c */ /* 0x000fe40003fc6270 */
[----:B------:R-:W-:Y:S01]  /*97560*/  ISETP.LT.AND P1, PT, R174, c[0x0][0x178], !P1 ;  /* 0x00005e00ae007a0c */ /* 0x000fe20004f21270 */
[----:B------:R1:W-:Y:S01]  /*97570*/  @P3 STG.E [R2.64], R53 ;  /* 0x0000003502003986 */ /* 0x0003e2000c101904 */
[----:B------:R2:W-:Y:S02]  /*97580*/  @P2 STG.E [R28.64], R85 ;  /* 0x000000551c002986 */ /* 0x0005e4000c101904 */
[----:B------:R-:W-:Y:S01]  /*97590*/  @P5 STG.E [R56.64], R220 ;  /* 0x000000dc38005986 */ /* 0x000fe2000c101904 */
[----:B------:R-:W-:Y:S01]  /*975a0*/  ISETP.LT.AND P2, PT, R243, c[0x0][0x178], !P6 ;  /* 0x00005e00f3007a0c */ /* 0x000fe20007741270 */
[----:B------:R-:W-:Y:S01]  /*975b0*/  IMAD.WIDE R24, R167, 0x4, R160 ;  /* 0x00000004a7187825 */ /* 0x000fe200078e02a0 */
[----:B------:R-:W-:-:S03]  /*975c0*/  ISETP.LT.AND P5, PT, R252, c[0x0][0x178], !P6 ;  /* 0x00005e00fc007a0c */ /* 0x000fc600077a1270 */
[C---:B------:R-:W-:Y:S01]  /*975d0*/  IMAD.WIDE R60, R167.reuse, 0x4, R6 ;  /* 0x00000004a73c7825 */ /* 0x040fe200078e0206 */
[----:B------:R-:W-:Y:S02]  /*975e0*/  IADD3 R89, R167, c[0x0][0x198], RZ ;  /* 0x00006600a7597a10 */ /* 0x000fe40007ffe0ff */
[----:B------:R-:W-:Y:S01]  /*975f0*/  IADD3 R92, R242, 0x1c8, RZ ;  /* 0x000001c8f25c7810 */ /* 0x000fe20007ffe0ff */
[----:B------:R3:W-:Y:S01]  /*97600*/  @P0 STG.E [R24.64], R20 ;  /* 0x0000001418000986 */ /* 0x0007e2000c101904 */
[----:B------:R-:W-:Y:S01]  /*97610*/  @P4 STG.E [R60.64], R48 ;  /* 0x000000303c004986 */ /* 0x000fe2000c101904 */
[----:B------:R-:W-:Y:S01]  /*97620*/  ISETP.LT.AND P4, PT, R99, c[0x0][0x178], !P6 ;  /* 0x00005e0063007a0c */ /* 0x000fe20007781270 */
[----:B-1----:R-:W-:-:S04]  /*97630*/  IMAD.WIDE R2, R167, 0x4, R4 ;  /* 0x00000004a7027825 */ /* 0x002fc800078e0204 */
[----:B--2---:R-:W-:-:S04]  /*97640*/  IMAD.WIDE R28, R89, 0x4, R162 ;  /* 0x00000004591c7825 */ /* 0x004fc800078e02a2 */
[----:B------:R-:W-:Y:S01]  /*97650*/  IMAD.WIDE R52, R89, 0x4, R160 ;  /* 0x0000000459347825 */ /* 0x000fe200078e02a0 */
[----:B------:R-:W-:Y:S02]  /*97660*/  ISETP.LT.AND P6, PT, R174, c[0x0][0x178], !P6 ;  /* 0x00005e00ae007a0c */ /* 0x000fe400077c1270 */
[----:B------:R-:W-:Y:S01]  /*97670*/  ISETP.GE.AND P3, PT, R92, c[0x0][0x17c], PT ;  /* 0x00005f005c007a0c */ /* 0x000fe20003f66270 */
[----:B------:R1:W-:Y:S01]  /*97680*/  @P1 STG.E [R2.64], R80 ;  /* 0x0000005002001986 */ /* 0x0003e2000c101904 */
[----:B------:R-:W-:Y:S02]  /*97690*/  @P2 STG.E [R28.64], R221 ;  /* 0x000000dd1c002986 */ /* 0x000fe4000c101904 */
[----:B------:R2:W-:Y:S01]  /*976a0*/  @P5 STG.E [R52.64], R21 ;  /* 0x0000001534005986 */ /* 0x0005e2000c101904 */
[----:B------:R-:W-:Y:S02]  /*976b0*/  IADD3 R84, R242, 0x1c9, RZ ;  /* 0x000001c9f2547810 */ /* 0x000fe40007ffe0ff */
[----:B------:R-:W-:Y:S01]  /*976c0*/  ISETP.LT.AND P5, PT, R243, c[0x0][0x178], !P3 ;  /* 0x00005e00f3007a0c */ /* 0x000fe20005fa1270 */
[----:B---3--:R-:W-:Y:S01]  /*976d0*/  IMAD.WIDE R24, R89, 0x4, R6 ;  /* 0x0000000459187825 */ /* 0x008fe200078e0206 */
[----:B------:R-:W-:-:S03]  /*976e0*/  ISETP.LT.AND P1, PT, R252, c[0x0][0x178], !P3 ;  /* 0x00005e00fc007a0c */ /* 0x000fc60005f21270 */
[----:B------:R-:W-:Y:S01]  /*976f0*/  IMAD.WIDE R56, R89, 0x4, R4 ;  /* 0x0000000459387825 */ /* 0x000fe200078e0204 */
[----:B------:R-:W-:Y:S02]  /*97700*/  ISETP.LT.AND P2, PT, R99, c[0x0][0x178], !P3 ;  /* 0x00005e0063007a0c */ /* 0x000fe40005f41270 */
[----:B------:R-:W-:Y:S02]  /*97710*/  IADD3 R89, R89, c[0x0][0x198], RZ ;  /* 0x0000660059597a10 */ /* 0x000fe40007ffe0ff */
[----:B------:R-:W-:Y:S02]  /*97720*/  ISETP.GE.AND P0, PT, R84, c[0x0][0x17c], PT ;  /* 0x00005f0054007a0c */ /* 0x000fe40003f06270 */
[----:B------:R-:W-:Y:S01]  /*97730*/  IADD3 R20, R242, 0x1ca, RZ ;  /* 0x000001caf2147810 */ /* 0x000fe20007ffe0ff */
[----:B------:R3:W-:Y:S01]  /*97740*/  @P4 STG.E [R24.64], R49 ;  /* 0x0000003118004986 */ /* 0x0007e2000c101904 */
[----:B------:R-:W-:Y:S01]  /*97750*/  @P6 STG.E [R56.64], R81 ;  /* 0x0000005138006986 */ /* 0x000fe2000c101904 */
[----:B------:R-:W-:-:S02]  /*97760*/  ISETP.LT.AND P3, PT, R174, c[0x0][0x178], !P3 ;  /* 0x00005e00ae007a0c */ /* 0x000fc40005f61270 */
[----:B------:R-:W-:Y:S01]  /*97770*/  ISETP.GE.AND P4, PT, R20, c[0x0][0x17c], PT ;  /* 0x00005f0014007a0c */ /* 0x000fe20003f86270 */
[----:B-1----:R-:W-:Y:S01]  /*97780*/  IMAD.WIDE R2, R89, 0x4, R162 ;  /* 0x0000000459027825 */ /* 0x002fe200078e02a2 */
[----:B------:R-:W-:-:S03]  /*97790*/  ISETP.LT.AND P6, PT, R243, c[0x0][0x178], !P0 ;  /* 0x00005e00f3007a0c */ /* 0x000fc600047c1270 */
[----:B--2---:R-:W-:-:S04]  /*977a0*/  IMAD.WIDE R20, R89, 0x4, R160 ;  /* 0x0000000459147825 */ /* 0x004fc800078e02a0 */
[C---:B------:R-:W-:Y:S01]  /*977b0*/  IMAD.WIDE R28, R89.reuse, 0x4, R6 ;  /* 0x00000004591c7825 */ /* 0x040fe200078e0206 */
[C---:B------:R-:W-:Y:S01]  /*977c0*/  IADD3 R61, R89.reuse, c[0x0][0x198], RZ ;  /* 0x00006600593d7a10 */ /* 0x040fe20007ffe0ff */
[----:B------:R1:W-:Y:S02]  /*977d0*/  @P5 STG.E [R2.64], R244 ;  /* 0x000000f402005986 */ /* 0x0003e4000c101904 */
[----:B------:R-:W-:Y:S01]  /*977e0*/  @P1 STG.E [R20.64], R208 ;  /* 0x000000d014001986 */ /* 0x000fe2000c101904 */
[----:B------:R-:W-:Y:S01]  /*977f0*/  ISETP.LT.AND P5, PT, R252, c[0x0][0x178], !P0 ;  /* 0x00005e00fc007a0c */ /* 0x000fe200047a1270 */
[----:B------:R2:W-:Y:S02]  /*97800*/  @P2 STG.E [R28.64], R44 ;  /* 0x0000002c1c002986 */ /* 0x0005e4000c101904 */
[----:B---3--:R-:W-:-:S04]  /*97810*/  IMAD.WIDE R24, R89, 0x4, R4 ;  /* 0x0000000459187825 */ /* 0x008fc800078e0204 */
[----:B------:R-:W-:Y:S01]  /*97820*/  IMAD.WIDE R48, R61, 0x4, R162 ;  /* 0x000000043d307825 */ /* 0x000fe200078e02a2 */
[----:B------:R-:W-:-:S03]  /*97830*/  ISETP.LT.AND P2, PT, R99, c[0x0][0x178], !P0 ;  /* 0x00005e0063007a0c */ /* 0x000fc60004741270 */
[----:B------:R-:W-:Y:S01]  /*97840*/  ISETP.LT.AND P0, PT, R174, c[0x0][0x178], !P0 ;  /* 0x00005e00ae007a0c */ /* 0x000fe20004701270 */
[----:B------:R3:W-:Y:S01]  /*97850*/  @P3 STG.E [R24.64], R76 ;  /* 0x0000004c18003986 */ /* 0x0007e2000c101904 */
[----:B------:R4:W-:Y:S01]  /*97860*/  @P6 STG.E [R48.64], R245 ;  /* 0x000000f530006986 */ /* 0x0009e2000c101904 */
[----:B------:R-:W-:Y:S01]  /*97870*/  ISETP.LT.AND P6, PT, R243, c[0x0][0x178], !P4 ;  /* 0x00005e00f3007a0c */ /* 0x000fe200067c1270 */
[----:B------:R-:W-:Y:S01]  /*97880*/  IMAD.WIDE R52, R61, 0x4, R160 ;  /* 0x000000043d347825 */ /* 0x000fe200078e02a0 */
[----:B------:R-:W-:-:S03]  /*97890*/  ISETP.LT.AND P3, PT, R252, c[0x0][0x178], !P4 ;  /* 0x00005e00fc007a0c */ /* 0x000fc60006761270 */
[C---:B-1----:R-:W-:Y:S01]  /*978a0*/  IMAD.WIDE R2, R61.reuse, 0x4, R6 ;  /* 0x000000043d027825 */ /* 0x042fe200078e0206 */
[----:B------:R-:W-:Y:S02]  /*978b0*/  IADD3 R57, R61, c[0x0][0x198], RZ ;  /* 0x000066003d397a10 */ /* 0x000fe40007ffe0ff */
[C---:B--2---:R-:W-:Y:S02]  /*978c0*/  IADD3 R28, R242.reuse, 0x1cc, RZ ;  /* 0x000001ccf21c7810 */ /* 0x044fe40007ffe0ff */
[----:B------:R-:W-:Y:S01]  /*978d0*/  IADD3 R56, R242, 0x1cb, RZ ;  /* 0x000001cbf2387810 */ /* 0x000fe20007ffe0ff */
[----:B------:R1:W-:Y:S01]  /*978e0*/  @P5 STG.E [R52.64], R209 ;  /* 0x000000d134005986 */ /* 0x0003e2000c101904 */
[----:B------:R-:W-:Y:S01]  /*978f0*/  ISETP.LT.AND P5, PT, R99, c[0x0][0x178], !P4 ;  /* 0x00005e0063007a0c */ /* 0x000fe200067a1270 */
[----:B------:R-:W-:-:S04]  /*97900*/  IMAD.WIDE R20, R61, 0x4, R4 ;  /* 0x000000043d147825 */ /* 0x000fc800078e0204 */
[----:B------:R2:W-:Y:S01]  /*97910*/  @P2 STG.E [R2.64], R45 ;  /* 0x0000002d02002986 */ /* 0x0005e2000c101904 */
[----:B------:R-:W-:Y:S01]  /*97920*/  ISETP.LT.AND P4, PT, R174, c[0x0][0x178], !P4 ;  /* 0x00005e00ae007a0c */ /* 0x000fe20006781270 */
[----:B---3--:R-:W-:Y:S01]  /*97930*/  IMAD.WIDE R24, R57, 0x4, R162 ;  /* 0x0000000439187825 */ /* 0x008fe200078e02a2 */
[----:B------:R-:W-:-:S03]  /*97940*/  ISETP.GE.AND P2, PT, R28, c[0x0][0x17c], PT ;  /* 0x00005f001c007a0c */ /* 0x000fc60003f46270 */
[----:B------:R-:W-:Y:S01]  /*97950*/  IMAD.WIDE R28, R57, 0x4, R160 ;  /* 0x00000004391c7825 */ /* 0x000fe200078e02a0 */
[----:B------:R-:W-:Y:S01]  /*97960*/  ISETP.GE.AND P1, PT, R56, c[0x0][0x17c], PT ;  /* 0x00005f0038007a0c */ /* 0x000fe20003f26270 */
[----:B------:R3:W-:Y:S02]  /*97970*/  @P0 STG.E [R20.64], R77 ;  /* 0x0000004d14000986 */ /* 0x0007e4000c101904 */
[----:B------:R3:W-:Y:S02]  /*97980*/  @P6 STG.E [R24.64], R232 ;  /* 0x000000e818006986 */ /* 0x0007e4000c101904 */
[----:B------:R3:W-:Y:S01]  /*97990*/  @P3 STG.E [R28.64], R16 ;  /* 0x000000101c003986 */ /* 0x0007e2000c101904 */
[----:B------:R-:W-:Y:S01]  /*979a0*/  ISETP.LT.AND P0, PT, R243, c[0x0][0x178], !P1 ;  /* 0x00005e00f3007a0c */ /* 0x000fe20004f01270 */
[----:B----4-:R-:W-:Y:S01]  /*979b0*/  IMAD.WIDE R48, R57, 0x4, R6 ;  /* 0x0000000439307825 */ /* 0x010fe200078e0206 */
[----:B------:R-:W-:-:S03]  /*979c0*/  ISETP.LT.AND P3, PT, R252, c[0x0][0x178], !P1 ;  /* 0x00005e00fc007a0c */ /* 0x000fc60004f61270 */
[C---:B-1----:R-:W-:Y:S01]  /*979d0*/  IMAD.WIDE R52, R57.reuse, 0x4, R4 ;  /* 0x0000000439347825 */ /* 0x042fe200078e0204 */
[----:B------:R-:W-:Y:S02]  /*979e0*/  IADD3 R57, R57, c[0x0][0x198], RZ ;  /* 0x0000660039397a10 */ /* 0x000fe40007ffe0ff */
[----:B------:R-:W-:Y:S01]  /*979f0*/  ISETP.LT.AND P6, PT, R99, c[0x0][0x178], !P1 ;  /* 0x00005e0063007a0c */ /* 0x000fe20004fc1270 */
[----:B------:R1:W-:Y:S01]  /*97a00*/  @P5 STG.E [R48.64], R40 ;  /* 0x0000002830005986 */ /* 0x0003e2000c101904 */
[----:B------:R-:W-:Y:S01]  /*97a10*/  @P4 STG.E [R52.64], R72 ;  /* 0x0000004834004986 */ /* 0x000fe2000c101904 */
[----:B------:R-:W-:Y:S01]  /*97a20*/  ISETP.LT.AND P1, PT, R174, c[0x0][0x178], !P1 ;  /* 0x00005e00ae007a0c */ /* 0x000fe20004f21270 */
[----:B--2---:R-:W-:Y:S01]  /*97a30*/  IMAD.WIDE R2, R57, 0x4, R162 ;  /* 0x0000000439027825 */ /* 0x004fe200078e02a2 */
[----:B------:R-:W-:Y:S02]  /*97a40*/  ISETP.LT.AND P4, PT, R243, c[0x0][0x178], !P2 ;  /* 0x00005e00f3007a0c */ /* 0x000fe40005781270 */
[----:B------:R-:W-:Y:S01]  /*97a50*/  ISETP.LT.AND P5, PT, R252, c[0x0][0x178], !P2 ;  /* 0x00005e00fc007a0c */ /* 0x000fe200057a1270 */
[----:B---3--:R-:W-:Y:S01]  /*97a60*/  IMAD.WIDE R20, R57, 0x4, R160 ;  /* 0x0000000439147825 */ /* 0x008fe200078e02a0 */
[----:B------:R-:W-:-:S02]  /*97a70*/  IADD3 R44, R242, 0x1cd, RZ ;  /* 0x000001cdf22c7810 */ /* 0x000fc40007ffe0ff */
[C---:B------:R-:W-:Y:S01]  /*97a80*/  IADD3 R61, R57.reuse, c[0x0][0x198], RZ ;  /* 0x00006600393d7a10 */ /* 0x040fe20007ffe0ff */
[----:B------:R2:W-:Y:S01]  /*97a90*/  @P0 STG.E [R2.64], R233 ;  /* 0x000000e902000986 */ /* 0x0005e2000c101904 */
[----:B------:R-:W-:-:S04]  /*97aa0*/  IMAD.WIDE R24, R57, 0x4, R6 ;  /* 0x0000000439187825 */ /* 0x000fc800078e0206 */
[----:B------:R-:W-:Y:S01]  /*97ab0*/  @P3 STG.E [R20.64], R17 ;  /* 0x0000001114003986 */ /* 0x000fe2000c101904 */
[----:B------:R-:W-:Y:S01]  /*97ac0*/  ISETP.GE.AND P0, PT, R44, c[0x0][0x17c], PT ;  /* 0x00005f002c007a0c */ /* 0x000fe20003f06270 */
[----:B------:R-:W-:Y:S01]  /*97ad0*/  IMAD.WIDE R28, R57, 0x4, R4 ;  /* 0x00000004391c7825 */ /* 0x000fe200078e0204 */
[----:B------:R-:W-:-:S03]  /*97ae0*/  ISETP.LT.AND P3, PT, R99, c[0x0][0x178], !P2 ;  /* 0x00005e0063007a0c */ /* 0x000fc60005761270 */
[----:B------:R-:W-:-:S04]  /*97af0*/  IMAD.WIDE R44, R61, 0x4, R162 ;  /* 0x000000043d2c7825 */ /* 0x000fc800078e02a2 */
[----:B-1----:R-:W-:Y:S01]  /*97b00*/  IMAD.WIDE R48, R61, 0x4, R160 ;  /* 0x000000043d307825 */ /* 0x002fe200078e02a0 */
[----:B------:R1:W-:Y:S03]  /*97b10*/  @P6 STG.E [R24.64], R41 ;  /* 0x0000002918006986 */ /* 0x0003e6000c101904 */
[----:B------:R3:W-:Y:S01]  /*97b20*/  @P1 STG.E [R28.64], R73 ;  /* 0x000000491c001986 */ /* 0x0007e2000c101904 */
[----:B------:R-:W-:Y:S01]  /*97b30*/  ISETP.LT.AND P2, PT, R174, c[0x0][0x178], !P2 ;  /* 0x00005e00ae007a0c */ /* 0x000fe20005741270 */
[----:B------:R4:W-:Y:S01]  /*97b40*/  @P4 STG.E [R44.64], R224 ;  /* 0x000000e02c004986 */ /* 0x0009e2000c101904 */
[----:B------:R-:W-:Y:S01]  /*97b50*/  ISETP.LT.AND P6, PT, R243, c[0x0][0x178], !P0 ;  /* 0x00005e00f3007a0c */ /* 0x000fe200047c1270 */
[----:B------:R-:W-:Y:S01]  /*97b60*/  @P5 STG.E [R48.64], R12 ;  /* 0x0000000c30005986 */ /* 0x000fe2000c101904 */
[----:B------:R-:W-:Y:S02]  /*97b70*/  ISETP.LT.AND P4, PT, R252, c[0x0][0x178], !P0 ;  /* 0x00005e00fc007a0c */ /* 0x000fe40004781270 */
[----:B------:R-:W-:Y:S01]  /*97b80*/  IADD3 R16, R242, 0x1ce, RZ ;  /* 0x000001cef2107810 */ /* 0x000fe20007ffe0ff */
[----:B--2---:R-:W-:Y:S01]  /*97b90*/  IMAD.WIDE R2, R61, 0x4, R6 ;  /* 0x000000043d027825 */ /* 0x004fe200078e0206 */
[----:B------:R-:W-:-:S02]  /*97ba0*/  ISETP.LT.AND P5, PT, R99, c[0x0][0x178], !P0 ;  /* 0x00005e0063007a0c */ /* 0x000fc400047a1270 */
[C---:B-1----:R-:W-:Y:S02]  /*97bb0*/  IADD3 R41, R61.reuse, c[0x0][0x198], RZ ;  /* 0x000066003d297a10 */ /* 0x042fe40007ffe0ff */
[----:B------:R-:W-:Y:S02]  /*97bc0*/  IADD3 R24, R242, 0x1cf, RZ ;  /* 0x000001cff2187810 */ /* 0x000fe40007ffe0ff */
[----:B------:R-:W-:Y:S01]  /*97bd0*/  ISETP.GE.AND P1, PT, R16, c[0x0][0x17c], PT ;  /* 0x00005f0010007a0c */ /* 0x000fe20003f26270 */
[----:B------:R1:W-:Y:S01]  /*97be0*/  @P3 STG.E [R2.64], R36 ;  /* 0x0000002402003986 */ /* 0x0003e2000c101904 */
[----:B------:R-:W-:-:S04]  /*97bf0*/  IMAD.WIDE R16, R61, 0x4, R4 ;  /* 0x000000043d107825 */ /* 0x000fc800078e0204 */
[----:B------:R-:W-:Y:S01]  /*97c00*/  IMAD.WIDE R20, R41, 0x4, R162 ;  /* 0x0000000429147825 */ /* 0x000fe200078e02a2 */
[----:B------:R-:W-:-:S03]  /*97c10*/  ISETP.GE.AND P3, PT, R24, c[0x0][0x17c], PT ;  /* 0x00005f0018007a0c */ /* 0x000fc60003f66270 */
[----:B------:R-:W-:-:S04]  /*97c20*/  IMAD.WIDE R24, R41, 0x4, R160 ;  /* 0x0000000429187825 */ /* 0x000fc800078e02a0 */
[----:B---3--:R-:W-:Y:S01]  /*97c30*/  IMAD.WIDE R28, R41, 0x4, R6 ;  /* 0x00000004291c7825 */ /* 0x008fe200078e0206 */
[----:B------:R2:W-:Y:S03]  /*97c40*/  @P2 STG.E [R16.64], R68 ;  /* 0x0000004410002986 */ /* 0x0005e6000c101904 */
[----:B------:R-:W-:Y:S01]  /*97c50*/  @P6 STG.E [R20.64], R225 ;  /* 0x000000e114006986 */ /* 0x000fe2000c101904 */
[----:B------:R-:W-:Y:S01]  /*97c60*/  ISETP.LT.AND P0, PT, R174, c[0x0][0x178], !P0 ;  /* 0x00005e00ae007a0c */ /* 0x000fe20004701270 */
[----:B------:R3:W-:Y:S01]  /*97c70*/  @P4 STG.E [R24.64], R13 ;  /* 0x0000000d18004986 */ /* 0x0007e2000c101904 */
[----:B------:R3:W-:Y:S01]  /*97c80*/  @P5 STG.E [R28.64], R37 ;  /* 0x000000251c005986 */ /* 0x0007e2000c101904 */
[----:B------:R-:W-:Y:S02]  /*97c90*/  ISETP.LT.AND P4, PT, R243, c[0x0][0x178], !P1 ;  /* 0x00005e00f3007a0c */ /* 0x000fe40004f81270 */
[----:B------:R-:W-:-:S02]  /*97ca0*/  ISETP.LT.AND P5, PT, R252, c[0x0][0x178], !P1 ;  /* 0x00005e00fc007a0c */ /* 0x000fc40004fa1270 */
[----:B------:R-:W-:Y:S02]  /*97cb0*/  ISETP.LT.AND P2, PT, R99, c[0x0][0x178], !P1 ;  /* 0x00005e0063007a0c */ /* 0x000fe40004f41270 */
[----:B----4-:R-:W-:Y:S01]  /*97cc0*/  IADD3 R45, R41, c[0x0][0x198], RZ ;  /* 0x00006600292d7a10 */ /* 0x010fe20007ffe0ff */
[----:B------:R-:W-:Y:S01]  /*97cd0*/  ISETP.LT.AND P1, PT, R174, c[0x0][0x178], !P1 ;  /* 0x00005e00ae007a0c */ /* 0x000fe20004f21270 */
[----:B------:R-:W-:Y:S01]  /*97ce0*/  ISETP.LT.AND P6, PT, R243, c[0x0][0x178], !P3 ;  /* 0x00005e00f3007a0c */ /* 0x000fe20005fc1270 */
[----:B-1----:R-:W-:-:S04]  /*97cf0*/  IMAD.WIDE R2, R41, 0x4, R4 ;  /* 0x0000000429027825 */ /* 0x002fc800078e0204 */
[----:B--2---:R-:W-:-:S04]  /*97d00*/  IMAD.WIDE R16, R45, 0x4, R162 ;  /* 0x000000042d107825 */ /* 0x004fc800078e02a2 */
[C---:B---3--:R-:W-:Y:S01]  /*97d10*/  IMAD.WIDE R12, R45.reuse, 0x4, R160 ;  /* 0x000000042d0c7825 */ /* 0x048fe200078e02a0 */
[C---:B------:R-:W-:Y:S02]  /*97d20*/  IADD3 R37, R45.reuse, c[0x0][0x198], RZ ;  /* 0x000066002d257a10 */ /* 0x040fe40007ffe0ff */
[----:B------:R-:W-:Y:S01]  /*97d30*/  IADD3 R36, R242, 0x1d0, RZ ;  /* 0x000001d0f2247810 */ /* 0x000fe20007ffe0ff */
[----:B------:R-:W-:-:S04]  /*97d40*/  IMAD.WIDE R20, R45, 0x4, R6 ;  /* 0x000000042d147825 */ /* 0x000fc800078e0206 */
[----:B------:R-:W-:Y:S01]  /*97d50*/  IMAD.WIDE R24, R45, 0x4, R4 ;  /* 0x000000042d187825 */ /* 0x000fe200078e0204 */
[----:B------:R1:W-:Y:S03]  /*97d60*/  @P0 STG.E [R2.64], R69 ;  /* 0x0000004502000986 */ /* 0x0003e6000c101904 */
[----:B------:R-:W-:-:S04]  /*97d70*/  IMAD.WIDE R28, R37, 0x4, R162 ;  /* 0x00000004251c7825 */ /* 0x000fc800078e02a2 */
[----:B------:R-:W-:Y:S01]  /*97d80*/  @P4 STG.E [R16.64], R216 ;  /* 0x000000d810004986 */ /* 0x000fe2000c101904 */
[----:B------:R-:W-:Y:S01]  /*97d90*/  ISETP.GE.AND P0, PT, R36, c[0x0][0x17c], PT ;  /* 0x00005f0024007a0c */ /* 0x000fe20003f06270 */
[----:B------:R2:W-:Y:S01]  /*97da0*/  @P5 STG.E [R12.64], R8 ;  /* 0x000000080c005986 */ /* 0x0005e2000c101904 */
[----:B------:R-:W-:Y:S01]  /*97db0*/  ISETP.LT.AND P5, PT, R252, c[0x0][0x178], !P3 ;  /* 0x00005e00fc007a0c */ /* 0x000fe20005fa1270 */
[----:B------:R3:W-:Y:S01]  /*97dc0*/  @P2 STG.E [R20.64], R32 ;  /* 0x0000002014002986 */ /* 0x0007e2000c101904 */
[----:B------:R-:W-:Y:S01]  /*97dd0*/  ISETP.LT.AND P4, PT, R99, c[0x0][0x178], !P3 ;  /* 0x00005e0063007a0c */ /* 0x000fe20005f81270 */
[----:B------:R4:W-:Y:S01]  /*97de0*/  @P1 STG.E [R24.64], R64 ;  /* 0x0000004018001986 */ /* 0x0009e2000c101904 */
[----:B------:R4:W-:Y:S01]  /*97df0*/  @P6 STG.E [R28.64], R217 ;  /* 0x000000d91c006986 */ /* 0x0009e2000c101904 */
[----:B------:R-:W-:Y:S02]  /*97e00*/  ISETP.LT.AND P3, PT, R174, c[0x0][0x178], !P3 ;  /* 0x00005e00ae007a0c */ /* 0x000fe40005f61270 */
[----:B------:R-:W-:-:S02]  /*97e10*/  ISETP.LT.AND P6, PT, R243, c[0x0][0x178], !P0 ;  /* 0x00005e00f3007a0c */ /* 0x000fc400047c1270 */
[----:B------:R-:W-:Y:S02]  /*97e20*/  ISETP.LT.AND P2, PT, R252, c[0x0][0x178], !P0 ;  /* 0x00005e00fc007a0c */ /* 0x000fe40004741270 */
[C---:B------:R-:W-:Y:S01]  /*97e30*/  IADD3 R41, R37.reuse, c[0x0][0x198], RZ ;  /* 0x0000660025297a10 */ /* 0x040fe20007ffe0ff */
[----:B-1----:R-:W-:Y:S01]  /*97e40*/  IMAD.WIDE R2, R37, 0x4, R160 ;  /* 0x0000000425027825 */ /* 0x002fe200078e02a0 */
[----:B------:R-:W-:-:S03]  /*97e50*/  IADD3 R36, R242, 0x1d1, RZ ;  /* 0x000001d1f2247810 */ /* 0x000fc60007ffe0ff */
[----:B--2---:R-:W-:-:S04]  /*97e60*/  IMAD.WIDE R12, R37, 0x4, R6 ;  /* 0x00000004250c7825 */ /* 0x004fc800078e0206 */
[----:B------:R-:W-:-:S04]  /*97e70*/  IMAD.WIDE R16, R37, 0x4, R4 ;  /* 0x0000000425107825 */ /* 0x000fc800078e0204 */
[C---:B---3--:R-:W-:Y:S01]  /*97e80*/  IMAD.WIDE R20, R41.reuse, 0x4, R162 ;  /* 0x0000000429147825 */ /* 0x048fe200078e02a2 */
[----:B------:R-:W-:Y:S01]  /*97e90*/  ISETP.GE.AND P1, PT, R36, c[0x0][0x17c], PT ;  /* 0x00005f0024007a0c */ /* 0x000fe20003f26270 */
[----:B------:R1:W-:Y:S02]  /*97ea0*/  @P5 STG.E [R2.64], R9 ;  /* 0x0000000902005986 */ /* 0x0003e4000c101904 */
[----:B----4-:R-:W-:-:S04]  /*97eb0*/  IMAD.WIDE R24, R41, 0x4, R160 ;  /* 0x0000000429187825 */ /* 0x010fc800078e02a0 */
[----:B------:R2:W-:Y:S01]  /*97ec0*/  @P4 STG.E [R12.64], R33 ;  /* 0x000000210c004986 */ /* 0x0005e2000c101904 */
[----:B------:R-:W-:Y:S01]  /*97ed0*/  ISETP.LT.AND P5, PT, R99, c[0x0][0x178], !P0 ;  /* 0x00005e0063007a0c */ /* 0x000fe200047a1270 */
[----:B------:R3:W-:Y:S01]  /*97ee0*/  @P3 STG.E [R16.64], R65 ;  /* 0x0000004110003986 */ /* 0x0007e2000c101904 */
[----:B------:R4:W-:Y:S01]  /*97ef0*/  @P6 STG.E [R20.64], R249 ;  /* 0x000000f914006986 */ /* 0x0009e2000c101904 */
[----:B------:R-:W-:Y:S02]  /*97f00*/  ISETP.LT.AND P0, PT, R174, c[0x0][0x178], !P0 ;  /* 0x00005e00ae007a0c */ /* 0x000fe40004701270 */
[----:B------:R-:W-:Y:S01]  /*97f10*/  ISETP.LT.AND P6, PT, R243, c[0x0][0x178], !P1 ;  /* 0x00005e00f3007a0c */ /* 0x000fe20004fc1270 */
[----:B------:R4:W-:Y:S01]  /*97f20*/  @P2 STG.E [R24.64], R214 ;  /* 0x000000d618002986 */ /* 0x0009e2000c101904 */
[----:B------:R-:W-:Y:S02]  /*97f30*/  ISETP.LT.AND P3, PT, R252, c[0x0][0x178], !P1 ;  /* 0x00005e00fc007a0c */ /* 0x000fe40004f61270 */
[----:B------:R-:W-:-:S02]  /*97f40*/  IADD3 R8, R242, 0x1d2, RZ ;  /* 0x000001d2f2087810 */ /* 0x000fc40007ffe0ff */
[----:B------:R-:W-:Y:S02]  /*97f50*/  ISETP.LT.AND P2, PT, R99, c[0x0][0x178], !P1 ;  /* 0x00005e0063007a0c */ /* 0x000fe40004f41270 */
[C---:B------:R-:W-:Y:S01]  /*97f60*/  IADD3 R29, R41.reuse, c[0x0][0x198], RZ ;  /* 0x00006600291d7a10 */ /* 0x040fe20007ffe0ff */
[----:B------:R-:W-:Y:S01]  /*97f70*/  ISETP.LT.AND P1, PT, R174, c[0x0][0x178], !P1 ;  /* 0x00005e00ae007a0c */ /* 0x000fe20004f21270 */
[----:B------:R-:W-:Y:S01]  /*97f80*/  ISETP.GE.AND P4, PT, R8, c[0x0][0x17c], PT ;  /* 0x00005f0008007a0c */ /* 0x000fe20003f86270 */
[----:B-1----:R-:W-:-:S04]  /*97f90*/  IMAD.WIDE R2, R41, 0x4, R6 ;  /* 0x0000000429027825 */ /* 0x002fc800078e0206 */
[----:B------:R-:W-:-:S04]  /*97fa0*/  IMAD.WIDE R8, R41, 0x4, R4 ;  /* 0x0000000429087825 */ /* 0x000fc800078e0204 */
[----:B--2---:R-:W-:-:S04]  /*97fb0*/  IMAD.WIDE R12, R29, 0x4, R162 ;  /* 0x000000041d0c7825 */ /* 0x004fc800078e02a2 */
[----:B---3--:R-:W-:-:S04]  /*97fc0*/  IMAD.WIDE R16, R29, 0x4, R160 ;  /* 0x000000041d107825 */ /* 0x008fc800078e02a0 */
[C---:B----4-:R-:W-:Y:S01]  /*97fd0*/  IMAD.WIDE R20, R29.reuse, 0x4, R6 ;  /* 0x000000041d147825 */ /* 0x050fe200078e0206 */
[----:B------:R1:W-:Y:S03]  /*97fe0*/  @P5 STG.E [R2.64], R62 ;  /* 0x0000003e02005986 */ /* 0x0003e6000c101904 */
[----:B------:R2:W-:Y:S02]  /*97ff0*/  @P0 STG.E [R8.64], R94 ;  /* 0x0000005e08000986 */ /* 0x0005e4000c101904 */
[----:B------:R-:W-:-:S04]  /*98000*/  IMAD.WIDE R24, R29, 0x4, R4 ;  /* 0x000000041d187825 */ /* 0x000fc800078e0204 */
[----:B------:R3:W-:Y:S01]  /*98010*/  @P6 STG.E [R12.64], R248 ;  /* 0x000000f80c006986 */ /* 0x0007e2000c101904 */
[----:B------:R4:W-:Y:S01]  /*98020*/  @P3 STG.E [R16.64], R215 ;  /* 0x000000d710003986 */ /* 0x0009e2000c101904 */
[----:B------:R1:W-:Y:S01]  /*98030*/  @P2 STG.E [R20.64], R63 ;  /* 0x0000003f14002986 */ /* 0x0003e2000c101904 */
[----:B------:R-:W-:Y:S02]  /*98040*/  IADD3 R28, R242, 0x1d3, RZ ;  /* 0x000001d3f21c7810 */ /* 0x000fe40007ffe0ff */
[----:B------:R-:W-:Y:S01]  /*98050*/  ISETP.LT.AND P2, PT, R243, c[0x0][0x178], !P4 ;  /* 0x00005e00f3007a0c */ /* 0x000fe20006741270 */
[----:B------:R-:W-:Y:S01]  /*98060*/  @P1 STG.E [R24.64], R95 ;  /* 0x0000005f18001986 */ /* 0x000fe2000c101904 */
[----:B------:R-:W-:Y:S02]  /*98070*/  ISETP.LT.AND P3, PT, R252, c[0x0][0x178], !P4 ;  /* 0x00005e00fc007a0c */ /* 0x000fe40006761270 */
[----:B------:R-:W-:Y:S02]  /*98080*/  ISETP.LT.AND P1, PT, R99, c[0x0][0x178], !P4 ;  /* 0x00005e0063007a0c */ /* 0x000fe40006721270 */
[----:B------:R-:W-:-:S02]  /*98090*/  IADD3 R29, R29, c[0x0][0x198], RZ ;  /* 0x000066001d1d7a10 */ /* 0x000fc40007ffe0ff */
[----:B------:R-:W-:Y:S01]  /*980a0*/  ISETP.GE.AND P5, PT, R28, c[0x0][0x17c], PT ;  /* 0x00005f001c007a0c */ /* 0x000fe20003fa6270 */
[----:B------:R-:W-:-:S03]  /*980b0*/  ISETP.LT.AND P4, PT, R174, c[0x0][0x178], !P4 ;  /* 0x00005e00ae007a0c */ /* 0x000fc60006781270 */
[----:B------:R-:W-:Y:S01]  /*980c0*/  ISETP.LT.AND P6, PT, R243, c[0x0][0x178], !P5 ;  /* 0x00005e00f3007a0c */ /* 0x000fe20006fc1270 */
[----:B-1----:R-:W-:-:S04]  /*980d0*/  IMAD.WIDE R2, R29, 0x4, R162 ;  /* 0x000000041d027825 */ /* 0x002fc800078e02a2 */
[----:B--2---:R-:W-:-:S04]  /*980e0*/  IMAD.WIDE R8, R29, 0x4, R160 ;  /* 0x000000041d087825 */ /* 0x004fc800078e02a0 */
[C---:B---3--:R-:W-:Y:S01]  /*980f0*/  IMAD.WIDE R12, R29.reuse, 0x4, R6 ;  /* 0x000000041d0c7825 */ /* 0x048fe200078e0206 */
[C---:B------:R-:W-:Y:S02]  /*98100*/  IADD3 R33, R29.reuse, c[0x0][0x198], RZ ;  /* 0x000066001d217a10 */ /* 0x040fe40007ffe0ff */
[----:B------:R-:W-:Y:S01]  /*98110*/  IADD3 R28, R242, 0x1d4, RZ ;  /* 0x000001d4f21c7810 */ /* 0x000fe20007ffe0ff */
[----:B------:R1:W-:Y:S01]  /*98120*/  @P2 STG.E [R2.64], R238 ;  /* 0x000000ee02002986 */ /* 0x0003e2000c101904 */
[----:B------:R2:W-:Y:S02]  /*98130*/  @P3 STG.E [R8.64], R30 ;  /* 0x0000001e08003986 */ /* 0x0005e4000c101904 */
[----:B----4-:R-:W-:-:S04]  /*98140*/  IMAD.WIDE R16, R29, 0x4, R4 ;  /* 0x000000041d107825 */ /* 0x010fc800078e0204 */
[----:B------:R3:W-:Y:S02]  /*98150*/  @P1 STG.E [R12.64], R58 ;  /* 0x0000003a0c001986 */ /* 0x0007e4000c101904 */
[----:B------:R-:W-:Y:S01]  /*98160*/  IMAD.WIDE R20, R33, 0x4, R162 ;  /* 0x0000000421147825 */ /* 0x000fe200078e02a2 */
[----:B------:R-:W-:Y:S02]  /*98170*/  ISETP.LT.AND P1, PT, R252, c[0x0][0x178], !P5 ;  /* 0x00005e00fc007a0c */ /* 0x000fe40006f21270 */
[----:B------:R-:W-:Y:S02]  /*98180*/  ISETP.LT.AND P3, PT, R99, c[0x0][0x178], !P5 ;  /* 0x00005e0063007a0c */ /* 0x000fe40006f61270 */
[----:B------:R-:W-:Y:S01]  /*98190*/  ISETP.GE.AND P0, PT, R28, c[0x0][0x17c], PT ;  /* 0x00005f001c007a0c */ /* 0x000fe20003f06270 */
[----:B------:R-:W-:Y:S01]  /*981a0*/  ISETP.LT.AND P5, PT, R174, c[0x0][0x178], !P5 ;  /* 0x00005e00ae007a0c */ /* 0x000fe20006fa1270 */
[----:B------:R4:W-:Y:S01]  /*981b0*/  @P4 STG.E [R16.64], R90 ;  /* 0x0000005a10004986 */ /* 0x0009e2000c101904 */
[----:B------:R4:W-:Y:S01]  /*981c0*/  @P6 STG.E [R20.64], R239 ;  /* 0x000000ef14006986 */ /* 0x0009e2000c101904 */
[----:B------:R-:W-:Y:S01]  /*981d0*/  ISETP.LT.AND P6, PT, R243, c[0x0][0x178], !P0 ;  /* 0x00005e00f3007a0c */ /* 0x000fe200047c1270 */
[C---:B-1----:R-:W-:Y:S01]  /*981e0*/  IMAD.WIDE R2, R33.reuse, 0x4, R160 ;  /* 0x0000000421027825 */ /* 0x042fe200078e02a0 */
[----:B------:R-:W-:-:S03]  /*981f0*/  IADD3 R29, R33, c[0x0][0x198], RZ ;  /* 0x00006600211d7a10 */ /* 0x000fc60007ffe0ff */
[----:B--2---:R-:W-:Y:S01]  /*98200*/  IMAD.WIDE R8, R33, 0x4, R6 ;  /* 0x0000000421087825 */ /* 0x004fe200078e0206 */
[----:B------:R-:W-:-:S03]  /*98210*/  IADD3 R24, R242, 0x1d5, RZ ;  /* 0x000001d5f2187810 */ /* 0x000fc60007ffe0ff */
[----:B---3--:R-:W-:Y:S01]  /*98220*/  IMAD.WIDE R12, R33, 0x4, R4 ;  /* 0x00000004210c7825 */ /* 0x008fe200078e0204 */
[----:B------:R-:W-:Y:S01]  /*98230*/  ISETP.LT.AND P4, PT, R252, c[0x0][0x178], !P0 ;  /* 0x00005e00fc007a0c */ /* 0x000fe20004781270 */
[----:B------:R1:W-:Y:S01]  /*98240*/  @P1 STG.E [R2.64], R31 ;  /* 0x0000001f02001986 */ /* 0x0003e2000c101904 */
[----:B------:R-:W-:Y:S01]  /*98250*/  ISETP.GE.AND P2, PT, R24, c[0x0][0x17c], PT ;  /* 0x00005f0018007a0c */ /* 0x000fe20003f46270 */
[----:B------:R2:W-:Y:S02]  /*98260*/  @P3 STG.E [R8.64], R59 ;  /* 0x0000003b08003986 */ /* 0x0005e4000c101904 */
[----:B----4-:R-:W-:Y:S01]  /*98270*/  IMAD.WIDE R16, R29, 0x4, R162 ;  /* 0x000000041d107825 */ /* 0x010fe200078e02a2 */
[----:B------:R3:W-:Y:S01]  /*98280*/  @P5 STG.E [R12.64], R91 ;  /* 0x0000005b0c005986 */ /* 0x0007e2000c101904 */
[----:B------:R-:W-:Y:S02]  /*98290*/  ISETP.LT.AND P5, PT, R99, c[0x0][0x178], !P0 ;  /* 0x00005e0063007a0c */ /* 0x000fe400047a1270 */
[----:B------:R-:W-:Y:S01]  /*982a0*/  ISETP.LT.AND P0, PT, R174, c[0x0][0x178], !P0 ;  /* 0x00005e00ae007a0c */ /* 0x000fe20004701270 */
[----:B------:R-:W-:Y:S01]  /*982b0*/  ISETP.LT.AND P1, PT, R243, c[0x0][0x178], !P2 ;  /* 0x00005e00f3007a0c */ /* 0x000fe20005721270 */
[----:B------:R4:W-:Y:S01]  /*982c0*/  @P6 STG.E [R16.64], R230 ;  /* 0x000000e610006986 */ /* 0x0009e2000c101904 */
[----:B------:R-:W-:Y:S01]  /*982d0*/  ISETP.LT.AND P3, PT, R252, c[0x0][0x178], !P2 ;  /* 0x00005e00fc007a0c */ /* 0x000fe20005761270 */
[----:B------:R-:W-:-:S04]  /*982e0*/  IMAD.WIDE R20, R29, 0x4, R160 ;  /* 0x000000041d147825 */ /* 0x000fc800078e02a0 */
[----:B-1----:R-:W-:Y:S01]  /*982f0*/  IMAD.WIDE R2, R29, 0x4, R6 ;  /* 0x000000041d027825 */ /* 0x002fe200078e0206 */
[----:B------:R-:W-:-:S03]  /*98300*/  ISETP.LT.AND P6, PT, R99, c[0x0][0x178], !P2 ;  /* 0x00005e0063007a0c */ /* 0x000fc600057c1270 */
[C---:B--2---:R-:W-:Y:S01]  /*98310*/  IMAD.WIDE R8, R29.reuse, 0x4, R4 ;  /* 0x000000041d087825 */ /* 0x044fe200078e0204 */
[----:B------:R-:W-:Y:S02]  /*98320*/  IADD3 R29, R29, c[0x0][0x198], RZ ;  /* 0x000066001d1d7a10 */ /* 0x000fe40007ffe0ff */
[----:B------:R-:W-:Y:S01]  /*98330*/  IADD3 R25, R242, 0x1d6, RZ ;  /* 0x000001d6f2197810 */ /* 0x000fe20007ffe0ff */
[----:B------:R1:W-:Y:S02]  /*98340*/  @P4 STG.E [R20.64], R26 ;  /* 0x0000001a14004986 */ /* 0x0003e4000c101904 */
[----:B---3--:R-:W-:-:S04]  /*98350*/  IMAD.WIDE R12, R29, 0x4, R162 ;  /* 0x000000041d0c7825 */ /* 0x008fc800078e02a2 */
[----:B----4-:R-:W-:Y:S01]  /*98360*/  IMAD.WIDE R16, R29, 0x4, R160 ;  /* 0x000000041d107825 */ /* 0x010fe200078e02a0 */
[----:B------:R-:W-:Y:S01]  /*98370*/  ISETP.GE.AND P4, PT, R25, c[0x0][0x17c], PT ;  /* 0x00005f0019007a0c */ /* 0x000fe20003f86270 */
[----:B------:R2:W-:Y:S02]  /*98380*/  @P5 STG.E [R2.64], R54 ;  /* 0x0000003602005986 */ /* 0x0005e4000c101904 */
[----:B------:R3:W-:Y:S01]  /*98390*/  @P0 STG.E [R8.64], R86 ;  /* 0x0000005608000986 */ /* 0x0007e2000c101904 */
[----:B------:R-:W-:Y:S01]  /*983a0*/  ISETP.LT.AND P2, PT, R174, c[0x0][0x178], !P2 ;  /* 0x00005e00ae007a0c */ /* 0x000fe20005741270 */
[----:B------:R4:W-:Y:S02]  /*983b0*/  @P1 STG.E [R12.64], R231 ;  /* 0x000000e70c001986 */ /* 0x0009e4000c101904 */
[----:B-1----:R-:W-:Y:S01]  /*983c0*/  IMAD.WIDE R20, R29, 0x4, R6 ;  /* 0x000000041d147825 */ /* 0x002fe200078e0206 */
[----:B------:R-:W-:Y:S01]  /*983d0*/  ISETP.LT.AND P0, PT, R243, c[0x0][0x178], !P4 ;  /* 0x00005e00f3007a0c */ /* 0x000fe20006701270 */
[----:B------:R1:W-:Y:S03]  /*983e0*/  @P3 STG.E [R16.64], R27 ;  /* 0x0000001b10003986 */ /* 0x0003e6000c101904 */
[----:B------:R1:W-:Y:S01]  /*983f0*/  @P6 STG.E [R20.64], R55 ;  /* 0x0000003714006986 */ /* 0x0003e2000c101904 */
[----:B------:R-:W-:-:S02]  /*98400*/  ISETP.LT.AND P1, PT, R252, c[0x0][0x178], !P4 ;  /* 0x00005e00fc007a0c */ /* 0x000fc40006721270 */
[----:B------:R-:W-:Y:S02]  /*98410*/  ISETP.LT.AND P6, PT, R99, c[0x0][0x178], !P4 ;  /* 0x00005e0063007a0c */ /* 0x000fe400067c1270 */
[C---:B------:R-:W-:Y:S02]  /*98420*/  IADD3 R25, R29.reuse, c[0x0][0x198], RZ ;  /* 0x000066001d197a10 */ /* 0x040fe40007ffe0ff */
[----:B------:R-:W-:Y:S01]  /*98430*/  IADD3 R24, R242, 0x1d7, RZ ;  /* 0x000001d7f2187810 */ /* 0x000fe20007ffe0ff */
[----:B--2---:R-:W-:-:S04]  /*98440*/  IMAD.WIDE R2, R29, 0x4, R4 ;  /* 0x000000041d027825 */ /* 0x004fc800078e0204 */
[----:B---3--:R-:W-:-:S04]  /*98450*/  IMAD.WIDE R8, R25, 0x4, R162 ;  /* 0x0000000419087825 */ /* 0x008fc800078e02a2 */
[----:B----4-:R-:W-:Y:S01]  /*98460*/  IMAD.WIDE R12, R25, 0x4, R160 ;  /* 0x00000004190c7825 */ /* 0x010fe200078e02a0 */
[----:B------:R-:W-:-:S03]  /*98470*/  ISETP.GE.AND P5, PT, R24, c[0x0][0x17c], PT ;  /* 0x00005f0018007a0c */ /* 0x000fc60003fa6270 */
[----:B-1----:R-:W-:Y:S01]  /*98480*/  IMAD.WIDE R16, R25, 0x4, R6 ;  /* 0x0000000419107825 */ /* 0x002fe200078e0206 */
[----:B------:R1:W-:Y:S01]  /*98490*/  @P2 STG.E [R2.64], R87 ;  /* 0x0000005702002986 */ /* 0x0003e2000c101904 */
[----:B------:R-:W-:Y:S02]  /*984a0*/  ISETP.LT.AND P4, PT, R174, c[0x0][0x178], !P4 ;  /* 0x00005e00ae007a0c */ /* 0x000fe40006781270 */
[----:B------:R2:W-:Y:S01]  /*984b0*/  @P0 STG.E [R8.64], R222 ;  /* 0x000000de08000986 */ /* 0x0005e2000c101904 */
[----:B------:R-:W-:Y:S01]  /*984c0*/  ISETP.LT.AND P0, PT, R243, c[0x0][0x178], !P5 ;  /* 0x00005e00f3007a0c */ /* 0x000fe20006f01270 */
[----:B------:R3:W-:Y:S01]  /*984d0*/  @P1 STG.E [R12.64], R22 ;  /* 0x000000160c001986 */ /* 0x0007e2000c101904 */
[----:B------:R4:W-:Y:S01]  /*984e0*/  @P6 STG.E [R16.64], R50 ;  /* 0x0000003210006986 */ /* 0x0009e2000c101904 */
[----:B------:R-:W-:Y:S02]  /*984f0*/  ISETP.LT.AND P1, PT, R252, c[0x0][0x178], !P5 ;  /* 0x00005e00fc007a0c */ /* 0x000fe40006f21270 */
[----:B------:R-:W-:-:S02]  /*98500*/  ISETP.LT.AND P6, PT, R99, c[0x0][0x178], !P5 ;  /* 0x00005e0063007a0c */ /* 0x000fc40006fc1270 */
[C---:B------:R-:W-:Y:S01]  /*98510*/  IADD3 R27, R25.reuse, c[0x0][0x198], RZ ;  /* 0x00006600191b7a10 */ /* 0x040fe20007ffe0ff */
[----:B------:R-:W-:Y:S01]  /*98520*/  ISETP.LT.AND P5, PT, R174, c[0x0][0x178], !P5 ;  /* 0x00005e00ae007a0c */ /* 0x000fe20006fa1270 */
[----:B------:R-:W-:Y:S01]  /*98530*/  IADD3 R24, R242, 0x1d8, RZ ;  /* 0x000001d8f2187810 */ /* 0x000fe20007ffe0ff */
[----:B------:R-:W-:-:S04]  /*98540*/  IMAD.WIDE R20, R25, 0x4, R4 ;  /* 0x0000000419147825 */ /* 0x000fc800078e0204 */
[----:B-1----:R-:W-:-:S04]  /*98550*/  IMAD.WIDE R2, R27, 0x4, R162 ;  /* 0x000000041b027825 */ /* 0x002fc800078e02a2 */
[----:B--2---:R-:W-:-:S04]  /*98560*/  IMAD.WIDE R8, R27, 0x4, R160 ;  /* 0x000000041b087825 */ /* 0x004fc800078e02a0 */
[----:B---3--:R-:W-:Y:S01]  /*98570*/  IMAD.WIDE R12, R27, 0x4, R6 ;  /* 0x000000041b0c7825 */ /* 0x008fe200078e0206 */
[----:B------:R-:W-:-:S03]  /*98580*/  ISETP.GE.AND P3, PT, R24, c[0x0][0x17c], PT ;  /* 0x00005f0018007a0c */ /* 0x000fc60003f66270 */
[----:B----4-:R-:W-:Y:S01]  /*98590*/  IMAD.WIDE R16, R27, 0x4, R4 ;  /* 0x000000041b107825 */ /* 0x010fe200078e0204 */
[----:B------:R-:W-:Y:S01]  /*985a0*/  IADD3 R24, R242, 0x1d9, RZ ;  /* 0x000001d9f2187810 */ /* 0x000fe20007ffe0ff */
[----:B------:R1:W-:Y:S02]  /*985b0*/  @P4 STG.E [R20.64], R82 ;  /* 0x0000005214004986 */ /* 0x0003e4000c101904 */
[----:B------:R-:W-:Y:S02]  /*985c0*/  @P0 STG.E [R2.64], R223 ;  /* 0x000000df02000986 */ /* 0x000fe4000c101904 */
[----:B------:R2:W-:Y:S01]  /*985d0*/  @P1 STG.E [R8.64], R23 ;  /* 0x0000001708001986 */ /* 0x0005e2000c101904 */
[----:B------:R-:W-:Y:S01]  /*985e0*/  ISETP.LT.AND P4, PT, R243, c[0x0][0x178], !P3 ;  /* 0x00005e00f3007a0c */ /* 0x000fe20005f81270 */
[----:B------:R3:W-:Y:S01]  /*985f0*/  @P6 STG.E [R12.64], R51 ;  /* 0x000000330c006986 */ /* 0x0007e2000c101904 */
[----:B------:R-:W-:Y:S02]  /*98600*/  ISETP.GE.AND P2, PT, R24, c[0x0][0x17c], PT ;  /* 0x00005f0018007a0c */ /* 0x000fe40003f46270 */
[----:B------:R-:W-:Y:S01]  /*98610*/  ISETP.LT.AND P1, PT, R252, c[0x0][0x178], !P3 ;  /* 0x00005e00fc007a0c */ /* 0x000fe20005f21270 */
[----:B------:R4:W-:Y:S01]  /*98620*/  @P5 STG.E [R16.64], R83 ;  /* 0x0000005310005986 */ /* 0x0009e2000c101904 */
[----:B------:R-:W-:-:S02]  /*98630*/  ISETP.LT.AND P5, PT, R99, c[0x0][0x178], !P3 ;  /* 0x00005e0063007a0c */ /* 0x000fc40005fa1270 */
[----:B------:R-:W-:Y:S01]  /*98640*/  IADD3 R25, R27, c[0x0][0x198], RZ ;  /* 0x000066001b197a10 */ /* 0x000fe20007ffe0ff */
[----:B------:R-:W-:Y:S01]  /*98650*/  ISETP.LT.AND P3, PT, R174, c[0x0][0x178], !P3 ;  /* 0x00005e00ae007a0c */ /* 0x000fe20005f61270 */
[----:B------:R-:W-:-:S03]  /*98660*/  ISETP.LT.AND P6, PT, R243, c[0x0][0x178], !P2 ;  /* 0x00005e00f3007a0c */ /* 0x000fc600057c1270 */
[C---:B-1----:R-:W-:Y:S01]  /*98670*/  IMAD.WIDE R20, R25.reuse, 0x4, R162 ;  /* 0x0000000419147825 */ /* 0x042fe200078e02a2 */
[----:B--2---:R-:W-:-:S03]  /*98680*/  IADD3 R23, R25, c[0x0][0x198], RZ ;  /* 0x0000660019177a10 */ /* 0x004fc60007ffe0ff */
[----:B------:R-:W-:-:S04]  /*98690*/  IMAD.WIDE R2, R25, 0x4, R160 ;  /* 0x0000000419027825 */ /* 0x000fc800078e02a0 */
[----:B------:R-:W-:Y:S01]  /*986a0*/  IMAD.WIDE R8, R25, 0x4, R6 ;  /* 0x0000000419087825 */ /* 0x000fe200078e0206 */
[----:B------:R-:W-:-:S03]  /*986b0*/  IADD3 R24, R242, 0x1da, RZ ;  /* 0x000001daf2187810 */ /* 0x000fc60007ffe0ff */
[----:B---3--:R-:W-:Y:S01]  /*986c0*/  IMAD.WIDE R12, R25, 0x4, R4 ;  /* 0x00000004190c7825 */ /* 0x008fe200078e0204 */
[----:B------:R1:W-:Y:S03]  /*986d0*/  @P4 STG.E [R20.64], R246 ;  /* 0x000000f614004986 */ /* 0x0003e6000c101904 */
[----:B----4-:R-:W-:-:S04]  /*986e0*/  IMAD.WIDE R16, R23, 0x4, R162 ;  /* 0x0000000417107825 */ /* 0x010fc800078e02a2 */
[----:B------:R2:W-:Y:S01]  /*986f0*/  @P1 STG.E [R2.64], R210 ;  /* 0x000000d202001986 */ /* 0x0005e2000c101904 */
[----:B------:R-:W-:Y:S01]  /*98700*/  ISETP.GE.AND P0, PT, R24, c[0x0][0x17c], PT ;  /* 0x00005f0018007a0c */ /* 0x000fe20003f06270 */
[----:B------:R3:W-:Y:S01]  /*98710*/  @P5 STG.E [R8.64], R46 ;  /* 0x0000002e08005986 */ /* 0x0007e2000c101904 */
[----:B------:R-:W-:Y:S01]  /*98720*/  ISETP.LT.AND P4, PT, R252, c[0x0][0x178], !P2 ;  /* 0x00005e00fc007a0c */ /* 0x000fe20005781270 */
[----:B------:R4:W-:Y:S01]  /*98730*/  @P3 STG.E [R12.64], R78 ;  /* 0x0000004e0c003986 */ /* 0x0009e2000c101904 */
[----:B------:R-:W-:Y:S01]  /*98740*/  ISETP.LT.AND P3, PT, R99, c[0x0][0x178], !P2 ;  /* 0x00005e0063007a0c */ /* 0x000fe20005761270 */
[----:B------:R4:W-:Y:S01]  /*98750*/  @P6 STG.E [R16.64], R247 ;  /* 0x000000f710006986 */ /* 0x0009e2000c101904 */
[----:B------:R-:W-:Y:S02]  /*98760*/  ISETP.LT.AND P2, PT, R174, c[0x0][0x178], !P2 ;  /* 0x00005e00ae007a0c */ /* 0x000fe40005741270 */
[----:B------:R-:W-:Y:S02]  /*98770*/  ISETP.LT.AND P6, PT, R243, c[0x0][0x178], !P0 ;  /* 0x00005e00f3007a0c */ /* 0x000fe400047c1270 */
[----:B------:R-:W-:-:S02]  /*98780*/  ISETP.LT.AND P5, PT, R252, c[0x0][0x178], !P0 ;  /* 0x00005e00fc007a0c */ /* 0x000fc400047a1270 */
[C---:B------:R-:W-:Y:S01]  /*98790*/  IADD3 R25, R23.reuse, c[0x0][0x198], RZ ;  /* 0x0000660017197a10 */ /* 0x040fe20007ffe0ff */
[----:B-1----:R-:W-:Y:S01]  /*987a0*/  IMAD.WIDE R20, R23, 0x4, R160 ;  /* 0x0000000417147825 */ /* 0x002fe200078e02a0 */
[----:B------:R-:W-:-:S03]  /*987b0*/  IADD3 R22, R242, 0x1db, RZ ;  /* 0x000001dbf2167810 */ /* 0x000fc60007ffe0ff */
[----:B--2---:R-:W-:-:S04]  /*987c0*/  IMAD.WIDE R2, R23, 0x4, R6 ;  /* 0x0000000417027825 */ /* 0x004fc800078e0206 */
[----:B---3--:R-:W-:-:S04]  /*987d0*/  IMAD.WIDE R8, R23, 0x4, R4 ;  /* 0x0000000417087825 */ /* 0x008fc800078e0204 */
[----:B----4-:R-:W-:-:S04]  /*987e0*/  IMAD.WIDE R12, R25, 0x4, R162 ;  /* 0x00000004190c7825 */ /* 0x010fc800078e02a2 */
[----:B------:R-:W-:Y:S01]  /*987f0*/  IMAD.WIDE R16, R25, 0x4, R160 ;  /* 0x0000000419107825 */ /* 0x000fe200078e02a0 */
[----:B------:R-:W-:Y:S01]  /*98800*/  ISETP.GE.AND P1, PT, R22, c[0x0][0x17c], PT ;  /* 0x00005f0016007a0c */ /* 0x000fe20003f26270 */
[----:B------:R1:W-:Y:S02]  /*98810*/  @P4 STG.E [R20.64], R211 ;  /* 0x000000d314004986 */ /* 0x0003e4000c101904 */
[----:B------:R2:W-:Y:S01]  /*98820*/  @P3 STG.E [R2.64], R47 ;  /* 0x0000002f02003986 */ /* 0x0005e2000c101904 */
[----:B------:R-:W-:Y:S01]  /*98830*/  ISETP.LT.AND P4, PT, R99, c[0x0][0x178], !P0 ;  /* 0x00005e0063007a0c */ /* 0x000fe20004781270 */
[----:B------:R3:W-:Y:S01]  /*98840*/  @P2 STG.E [R8.64], R79 ;  /* 0x0000004f08002986 */ /* 0x0007e2000c101904 */
[----:B------:R4:W-:Y:S01]  /*98850*/  @P6 STG.E [R12.64], R234 ;  /* 0x000000ea0c006986 */ /* 0x0009e2000c101904 */
[----:B------:R-:W-:Y:S01]  /*98860*/  ISETP.LT.AND P0, PT, R174, c[0x0][0x178], !P0 ;  /* 0x00005e00ae007a0c */ /* 0x000fe20004701270 */
[----:B------:R4:W-:Y:S01]  /*98870*/  @P5 STG.E [R16.64], R18 ;  /* 0x0000001210005986 */ /* 0x0009e2000c101904 */
[----:B------:R-:W-:-:S02]  /*98880*/  ISETP.LT.AND P6, PT, R243, c[0x0][0x178], !P1 ;  /* 0x00005e00f3007a0c */ /* 0x000fc40004fc1270 */
[----:B------:R-:W-:Y:S02]  /*98890*/  ISETP.LT.AND P5, PT, R252, c[0x0][0x178], !P1 ;  /* 0x00005e00fc007a0c */ /* 0x000fe40004fa1270 */
[----:B------:R-:W-:Y:S02]  /*988a0*/  ISETP.LT.AND P2, PT, R99, c[0x0][0x178], !P1 ;  /* 0x00005e0063007a0c */ /* 0x000fe40004f41270 */
[C---:B------:R-:W-:Y:S01]  /*988b0*/  IADD3 R23, R25.reuse, c[0x0][0x198], RZ ;  /* 0x0000660019177a10 */ /* 0x040fe20007ffe0ff */
[----:B-1----:R-:W-:-:S04]  /*988c0*/  IMAD.WIDE R20, R25, 0x4, R6 ;  /* 0x0000000419147825 */ /* 0x002fc800078e0206 */
[----:B--2---:R-:W-:Y:S01]  /*988d0*/  IMAD.WIDE R2, R25, 0x4, R4 ;  /* 0x0000000419027825 */ /* 0x004fe200078e0204 */
[----:B------:R-:W-:-:S03]  /*988e0*/  IADD3 R22, R242, 0x1dc, RZ ;  /* 0x000001dcf2167810 */ /* 0x000fc60007ffe0ff */
[----:B---3--:R-:W-:-:S04]  /*988f0*/  IMAD.WIDE R8, R23, 0x4, R162 ;  /* 0x0000000417087825 */ /* 0x008fc800078e02a2 */
[----:B----4-:R-:W-:-:S04]  /*98900*/  IMAD.WIDE R12, R23, 0x4, R160 ;  /* 0x00000004170c7825 */ /* 0x010fc800078e02a0 */
[----:B------:R-:W-:Y:S01]  /*98910*/  IMAD.WIDE R16, R23, 0x4, R6 ;  /* 0x0000000417107825 */ /* 0x000fe200078e0206 */
[----:B------:R1:W-:Y:S01]  /*98920*/  @P4 STG.E [R20.64], R42 ;  /* 0x0000002a14004986 */ /* 0x0003e2000c101904 */
[----:B------:R-:W-:Y:S02]  /*98930*/  ISETP.GE.AND P3, PT, R22, c[0x0][0x17c], PT ;  /* 0x00005f0016007a0c */ /* 0x000fe40003f66270 */
[----:B------:R2:W-:Y:S01]  /*98940*/  @P0 STG.E [R2.64], R74 ;  /* 0x0000004a02000986 */ /* 0x0005e2000c101904 */
[----:B------:R-:W-:Y:S01]  /*98950*/  ISETP.LT.AND P4, PT, R174, c[0x0][0x178], !P1 ;  /* 0x00005e00ae007a0c */ /* 0x000fe20004f81270 */
[----:B------:R3:W-:Y:S01]  /*98960*/  @P6 STG.E [R8.64], R235 ;  /* 0x000000eb08006986 */ /* 0x0007e2000c101904 */
[----:B------:R4:W-:Y:S02]  /*98970*/  @P5 STG.E [R12.64], R19 ;  /* 0x000000130c005986 */ /* 0x0009e4000c101904 */
[----:B------:R2:W-:Y:S01]  /*98980*/  @P2 STG.E [R16.64], R43 ;  /* 0x0000002b10002986 */ /* 0x0005e2000c101904 */
[----:B------:R-:W-:-:S02]  /*98990*/  ISETP.LT.AND P2, PT, R243, c[0x0][0x178], !P3 ;  /* 0x00005e00f3007a0c */ /* 0x000fc40005f41270 */
[----:B------:R-:W-:Y:S02]  /*989a0*/  IADD3 R22, R242, 0x1dd, RZ ;  /* 0x000001ddf2167810 */ /* 0x000fe40007ffe0ff */
[----:B------:R-:W-:Y:S01]  /*989b0*/  ISETP.LT.AND P0, PT, R252, c[0x0][0x178], !P3 ;  /* 0x00005e00fc007a0c */ /* 0x000fe20005f01270 */
[C---:B-1----:R-:W-:Y:S01]  /*989c0*/  IMAD.WIDE R20, R23.reuse, 0x4, R4 ;  /* 0x0000000417147825 */ /* 0x042fe200078e0204 */
[----:B------:R-:W-:Y:S02]  /*989d0*/  IADD3 R23, R23, c[0x0][0x198], RZ ;  /* 0x0000660017177a10 */ /* 0x000fe40007ffe0ff */
[----:B------:R-:W-:Y:S01]  /*989e0*/  ISETP.LT.AND P5, PT, R99, c[0x0][0x178], !P3 ;  /* 0x00005e0063007a0c */ /* 0x000fe20005fa1270 */
[----:B------:R-:W-:Y:S01]  /*989f0*/  ISETP.LT.AND P3, PT, R174, c[0x0][0x178], !P3 ;  /* 0x00005e00ae007a0c */ /* 0x000fe20005f61270 */
[----:B------:R-:W-:Y:S01]  /*98a00*/  ISETP.GE.AND P1, PT, R22, c[0x0][0x17c], PT ;  /* 0x00005f0016007a0c */ /* 0x000fe20003f26270 */
[----:B--2---:R-:W-:Y:S01]  /*98a10*/  IMAD.WIDE R2, R23, 0x4, R162 ;  /* 0x0000000417027825 */ /* 0x004fe200078e02a2 */
[----:B------:R-:W-:Y:S02]  /*98a20*/  @P4 STG.E [R20.64], R75 ;  /* 0x0000004b14004986 */ /* 0x000fe4000c101904 */
[----:B------:R-:W-:Y:S01]  /*98a30*/  ISETP.LT.AND P4, PT, R243, c[0x0][0x178], !P1 ;  /* 0x00005e00f3007a0c */ /* 0x000fe20004f81270 */
[----:B---3--:R-:W-:-:S04]  /*98a40*/  IMAD.WIDE R8, R23, 0x4, R160 ;  /* 0x0000000417087825 */ /* 0x008fc800078e02a0 */
[C---:B----4-:R-:W-:Y:S01]  /*98a50*/  IMAD.WIDE R12, R23.reuse, 0x4, R6 ;  /* 0x00000004170c7825 */ /* 0x050fe200078e0206 */
[----:B------:R1:W-:Y:S01]  /*98a60*/  @P2 STG.E [R2.64], R226 ;  /* 0x000000e202002986 */ /* 0x0003e2000c101904 */
[----:B------:R-:W-:Y:S02]  /*98a70*/  IADD3 R18, R242, 0x1de, RZ ;  /* 0x000001def2127810 */ /* 0x000fe40007ffe0ff */
[C---:B------:R-:W-:Y:S01]  /*98a80*/  IADD3 R25, R23.reuse, c[0x0][0x198], RZ ;  /* 0x0000660017197a10 */ /* 0x040fe20007ffe0ff */
[----:B------:R-:W-:Y:S01]  /*98a90*/  IMAD.WIDE R16, R23, 0x4, R4 ;  /* 0x0000000417107825 */ /* 0x000fe200078e0204 */
[----:B------:R-:W-:Y:S01]  /*98aa0*/  ISETP.LT.AND P2, PT, R252, c[0x0][0x178], !P1 ;  /* 0x00005e00fc007a0c */ /* 0x000fe20004f41270 */
[----:B------:R2:W-:Y:S01]  /*98ab0*/  @P0 STG.E [R8.64], R14 ;  /* 0x0000000e08000986 */ /* 0x0005e2000c101904 */
[----:B------:R-:W-:Y:S01]  /*98ac0*/  ISETP.GE.AND P6, PT, R18, c[0x0][0x17c], PT ;  /* 0x00005f0012007a0c */ /* 0x000fe20003fc6270 */
[----:B------:R-:W-:Y:S02]  /*98ad0*/  @P5 STG.E [R12.64], R38 ;  /* 0x000000260c005986 */ /* 0x000fe4000c101904 */
[----:B------:R-:W-:Y:S01]  /*98ae0*/  IMAD.WIDE R18, R25, 0x4, R162 ;  /* 0x0000000419127825 */ /* 0x000fe200078e02a2 */
[----:B------:R3:W-:Y:S01]  /*98af0*/  @P3 STG.E [R16.64], R70 ;  /* 0x0000004610003986 */ /* 0x0007e2000c101904 */
[----:B------:R-:W-:-:S02]  /*98b00*/  ISETP.LT.AND P3, PT, R99, c[0x0][0x178], !P1 ;  /* 0x00005e0063007a0c */ /* 0x000fc40004f61270 */
[----:B------:R-:W-:Y:S02]  /*98b10*/  ISETP.LT.AND P1, PT, R174, c[0x0][0x178], !P1 ;  /* 0x00005e00ae007a0c */ /* 0x000fe40004f21270 */
[----:B-1----:R-:W-:Y:S01]  /*98b20*/  IMAD.WIDE R2, R25, 0x4, R160 ;  /* 0x0000000419027825 */ /* 0x002fe200078e02a0 */
[----:B------:R1:W-:Y:S01]  /*98b30*/  @P4 STG.E [R18.64], R227 ;  /* 0x000000e312004986 */ /* 0x0003e2000c101904 */
[----:B------:R-:W-:Y:S02]  /*98b40*/  ISETP.LT.AND P5, PT, R243, c[0x0][0x178], !P6 ;  /* 0x00005e00f3007a0c */ /* 0x000fe400077a1270 */
[----:B------:R-:W-:Y:S02]  /*98b50*/  ISETP.LT.AND P4, PT, R252, c[0x0][0x178], !P6 ;  /* 0x00005e00fc007a0c */ /* 0x000fe40007781270 */
[C---:B------:R-:W-:Y:S01]  /*98b60*/  IADD3 R27, R25.reuse, c[0x0][0x198], RZ ;  /* 0x00006600191b7a10 */ /* 0x040fe20007ffe0ff */
[----:B------:R4:W-:Y:S01]  /*98b70*/  @P2 STG.E [R2.64], R15 ;  /* 0x0000000f02002986 */ /* 0x0009e2000c101904 */
[----:B------:R-:W-:Y:S01]  /*98b80*/  IADD3 R20, R242, 0x1df, RZ ;  /* 0x000001dff2147810 */ /* 0x000fe20007ffe0ff */
[----:B--2---:R-:W-:-:S04]  /*98b90*/  IMAD.WIDE R8, R25, 0x4, R6 ;  /* 0x0000000419087825 */ /* 0x004fc800078e0206 */
[----:B------:R-:W2:Y:S04]  /*98ba0*/  LDS.128 R12, [R0] ;  /* 0x00000000000c7984 */ /* 0x000ea80000000c00 */
[----:B---3--:R-:W-:Y:S01]  /*98bb0*/  IMAD.WIDE R16, R25, 0x4, R4 ;  /* 0x0000000419107825 */ /* 0x008fe200078e0204 */
[----:B------:R-:W-:-:S03]  /*98bc0*/  ISETP.GE.AND P0, PT, R20, c[0x0][0x17c], PT ;  /* 0x00005f0014007a0c */ /* 0x000fc60003f06270 */
[----:B------:R-:W-:-:S04]  /*98bd0*/  IMAD.WIDE R20, R27, 0x4, R160 ;  /* 0x000000041b147825 */ /* 0x000fc800078e02a0 */
[----:B-1----:R-:W-:Y:S01]  /*98be0*/  IMAD.WIDE R18, R27, 0x4, R162 ;  /* 0x000000041b127825 */ /* 0x002fe200078e02a2 */
[----:B------:R1:W-:Y:S03]  /*98bf0*/  @P3 STG.E [R8.64], R39 ;  /* 0x0000002708003986 */ /* 0x0003e6000c101904 */
[----:B------:R3:W-:Y:S01]  /*98c00*/  @P1 STG.E [R16.64], R71 ;  /* 0x0000004710001986 */ /* 0x0007e2000c101904 */
[----:B------:R-:W-:Y:S01]  /*98c10*/  ISETP.LT.AND P1, PT, R99, c[0x0][0x178], !P6 ;  /* 0x00005e0063007a0c */ /* 0x000fe20007721270 */
[----:B------:R-:W-:Y:S01]  /*98c20*/  ISETP.LT.AND P6, PT, R174, c[0x0][0x178], !P6 ;  /* 0x00005e00ae007a0c */ /* 0x000fe200077c1270 */
[----:B------:R3:W-:Y:S01]  /*98c30*/  @P5 STG.E [R18.64], R218 ;  /* 0x000000da12005986 */ /* 0x0007e2000c101904 */
[----:B------:R-:W-:Y:S01]  /*98c40*/  ISETP.LT.AND P3, PT, R243, c[0x0][0x178], !P0 ;  /* 0x00005e00f3007a0c */ /* 0x000fe20004761270 */
[----:B------:R3:W-:Y:S01]  /*98c50*/  @P4 STG.E [R20.64], R10 ;  /* 0x0000000a14004986 */ /* 0x0007e2000c101904 */
[----:B------:R-:W-:-:S02]  /*98c60*/  ISETP.LT.AND P4, PT, R252, c[0x0][0x178], !P0 ;  /* 0x00005e00fc007a0c */ /* 0x000fc40004781270 */
[----:B------:R-:W-:Y:S02]  /*98c70*/  IADD3 R25, R27, c[0x0][0x198], RZ ;  /* 0x000066001b197a10 */ /* 0x000fe40007ffe0ff */
[----:B------:R-:W-:Y:S02]  /*98c80*/  ISETP.LT.AND P2, PT, R99, c[0x0][0x178], !P0 ;  /* 0x00005e0063007a0c */ /* 0x000fe40004741270 */
[----:B------:R-:W-:Y:S01]  /*98c90*/  IADD3 R23, R242, 0x1e0, RZ ;  /* 0x000001e0f2177810 */ /* 0x000fe20007ffe0ff */
[----:B----4-:R-:W-:Y:S01]  /*98ca0*/  IMAD.WIDE R2, R27, 0x4, R6 ;  /* 0x000000041b027825 */ /* 0x010fe200078e0206 */
[----:B------:R-:W-:-:S03]  /*98cb0*/  ISETP.LT.AND P0, PT, R174, c[0x0][0x178], !P0 ;  /* 0x00005e00ae007a0c */ /* 0x000fc60004701270 */
[----:B-1----:R-:W-:-:S04]  /*98cc0*/  IMAD.WIDE R8, R27, 0x4, R4 ;  /* 0x000000041b087825 */ /* 0x002fc800078e0204 */
[----:B---3--:R-:W-:Y:S01]  /*98cd0*/  IMAD.WIDE R16, R25, 0x4, R162 ;  /* 0x0000000419107825 */ /* 0x008fe200078e02a2 */
[----:B------:R-:W-:-:S03]  /*98ce0*/  ISETP.GE.AND P5, PT, R23, c[0x0][0x17c], PT ;  /* 0x00005f0017007a0c */ /* 0x000fc60003fa6270 */
[C---:B------:R-:W-:Y:S01]  /*98cf0*/  IMAD.WIDE R18, R25.reuse, 0x4, R160 ;  /* 0x0000000419127825 */ /* 0x040fe200078e02a0 */
[----:B------:R1:W-:Y:S03]  /*98d00*/  @P1 STG.E [R2.64], R34 ;  /* 0x0000002202001986 */ /* 0x0003e6000c101904 */
[----:B------:R-:W-:Y:S02]  /*98d10*/  @P6 STG.E [R8.64], R66 ;  /* 0x0000004208006986 */ /* 0x000fe4000c101904 */
[----:B------:R-:W-:-:S04]  /*98d20*/  IMAD.WIDE R20, R25, 0x4, R6 ;  /* 0x0000000419147825 */ /* 0x000fc800078e0206 */
[----:B------:R3:W-:Y:S01]  /*98d30*/  @P3 STG.E [R16.64], R219 ;  /* 0x000000db10003986 */ /* 0x0007e2000c101904 */
[----:B------:R-:W-:Y:S01]  /*98d40*/  ISETP.LT.AND P3, PT, R243, c[0x0][0x178], !P5 ;  /* 0x00005e00f3007a0c */ /* 0x000fe20006f61270 */
[----:B------:R4:W-:Y:S01]  /*98d50*/  @P4 STG.E [R18.64], R11 ;  /* 0x0000000b12004986 */ /* 0x0009e2000c101904 */
[----:B------:R-:W-:Y:S02]  /*98d60*/  IADD3 R10, R242, 0x1e3, RZ ;  /* 0x000001e3f20a7810 */ /* 0x000fe40007ffe0ff */
[----:B------:R-:W-:Y:S02]  /*98d70*/  ISETP.LT.AND P4, PT, R252, c[0x0][0x178], !P5 ;  /* 0x00005e00fc007a0c */ /* 0x000fe40006f81270 */
[----:B------:R-:W-:Y:S02]  /*98d80*/  LOP3.LUT R248, R0, 0x20, RZ, 0x3c, !PT ;  /* 0x0000002000f87812 */ /* 0x000fe400078e3cff */
[----:B------:R-:W-:Y:S01]  /*98d90*/  IADD3 R22, R242, 0x1e1, RZ ;  /* 0x000001e1f2167810 */ /* 0x000fe20007ffe0ff */
[C---:B-1----:R-:W-:Y:S01]  /*98da0*/  IMAD.WIDE R2, R25.reuse, 0x4, R4 ;  /* 0x0000000419027825 */ /* 0x042fe200078e0204 */
[----:B------:R-:W-:-:S02]  /*98db0*/  IADD3 R27, R25, c[0x0][0x198], RZ ;  /* 0x00006600191b7a10 */ /* 0x000fc40007ffe0ff */
[----:B------:R-:W-:Y:S01]  /*98dc0*/  ISETP.LT.AND P6, PT, R99, c[0x0][0x178], !P5 ;  /* 0x00005e0063007a0c */ /* 0x000fe20006fc1270 */
[----:B------:R1:W-:Y:S01]  /*98dd0*/  @P2 STG.E [R20.64], R35 ;  /* 0x0000002314002986 */ /* 0x0003e2000c101904 */
[----:B------:R-:W-:Y:S01]  /*98de0*/  ISETP.LT.AND P5, PT, R174, c[0x0][0x178], !P5 ;  /* 0x00005e00ae007a0c */ /* 0x000fe20006fa1270 */
[----:B------:R2:W-:Y:S01]  /*98df0*/  @P0 STG.E [R2.64], R67 ;  /* 0x0000004302000986 */ /* 0x0005e2000c101904 */
[----:B------:R-:W-:Y:S02]  /*98e00*/  ISETP.GE.AND P0, PT, R10, c[0x0][0x17c], PT ;  /* 0x00005f000a007a0c */ /* 0x000fe40003f06270 */
[----:B------:R-:W-:Y:S01]  /*98e10*/  ISETP.GE.AND P1, PT, R22, c[0x0][0x17c], PT ;  /* 0x00005f0016007a0c */ /* 0x000fe20003f26270 */
[----:B------:R-:W2:Y:S01]  /*98e20*/  LDS.128 R8, [R248] ;  /* 0x00000000f8087984 */ /* 0x000ea20000000c00 */
[----:B------:R-:W-:-:S04]  /*98e30*/  IMAD.WIDE R22, R27, 0x4, R162 ;  /* 0x000000041b167825 */ /* 0x000fc800078e02a2 */
[----:B---3--:R-:W-:-:S04]  /*98e40*/  IMAD.WIDE R16, R27, 0x4, R160 ;  /* 0x000000041b107825 */ /* 0x008fc800078e02a0 */
[C---:B----4-:R-:W-:Y:S01]  /*98e50*/  IMAD.WIDE R18, R27.reuse, 0x4, R6 ;  /* 0x000000041b127825 */ /* 0x050fe200078e0206 */
[----:B------:R-:W-:Y:S01]  /*98e60*/  IADD3 R24, R242, 0x1e2, RZ ;  /* 0x000001e2f2187810 */ /* 0x000fe20007ffe0ff */
[----:B------:R3:W-:Y:S02]  /*98e70*/  @P3 STG.E [R22.64], R124 ;  /* 0x0000007c16003986 */ /* 0x0007e4000c101904 */
[----:B-1----:R-:W-:Y:S01]  /*98e80*/  IMAD.WIDE R20, R27, 0x4, R4 ;  /* 0x000000041b147825 */ /* 0x002fe200078e0204 */
[----:B------:R-:W-:-:S03]  /*98e90*/  ISETP.LT.AND P3, PT, R243, c[0x0][0x178], !P1 ;  /* 0x00005e00f3007a0c */ /* 0x000fc60004f61270 */
[----:B------:R-:W-:Y:S01]  /*98ea0*/  @P4 STG.E [R16.64], R156 ;  /* 0x0000009c10004986 */ /* 0x000fe2000c101904 */
[----:B------:R-:W-:Y:S01]  /*98eb0*/  @P6 STG.E [R18.64], R176 ;  /* 0x000000b012006986 */ /* 0x000fe2000c101904 */
[----:B------:R-:W-:Y:S02]  /*98ec0*/  IADD3 R29, R27, c[0x0][0x198], RZ ;  /* 0x000066001b1d7a10 */ /* 0x000fe40007ffe0ff */
[----:B------:R-:W-:Y:S01]  /*98ed0*/  ISETP.LT.AND P4, PT, R252, c[0x0][0x178], !P1 ;  /* 0x00005e00fc007a0c */ /* 0x000fe20004f81270 */
[----:B--2---:R1:W-:Y:S01]  /*98ee0*/  @P5 STG.E [R20.64], R12 ;  /* 0x0000000c14005986 */ /* 0x0043e2000c101904 */
[----:B------:R-:W-:Y:S02]  /*98ef0*/  ISETP.GE.AND P2, PT, R24, c[0x0][0x17c], PT ;  /* 0x00005f0018007a0c */ /* 0x000fe40003f46270 */
[----:B------:R-:W-:Y:S01]  /*98f00*/  ISETP.LT.AND P5, PT, R99, c[0x0][0x178], !P1 ;  /* 0x00005e0063007a0c */ /* 0x000fe20004fa1270 */
[----:B------:R-:W-:Y:S02]  /*98f10*/  ISETP.LT.AND P1, PT, R174, c[0x0][0x178], !P1 ;  /* 0x00005e00ae007a0c */ /* 0x000fe40004f21270 */
[----:B------:R-:W-:Y:S01]  /*98f20*/  IMAD.WIDE R2, R29, 0x4, R162 ;  /* 0x000000041d027825 */ /* 0x000fe200078e02a2 */
[----:B------:R-:W-:-:S02]  /*98f30*/  ISETP.LT.AND P6, PT, R243, c[0x0][0x178], !P2 ;  /* 0x00005e00f3007a0c */ /* 0x000fc400057c1270 */
[C---:B------:R-:W-:Y:S01]  /*98f40*/  IADD3 R31, R29.reuse, c[0x0][0x198], RZ ;  /* 0x000066001d1f7a10 */ /* 0x040fe20007ffe0ff */
[----:B---3--:R-:W-:-:S04]  /*98f50*/  IMAD.WIDE R22, R29, 0x4, R160 ;  /* 0x000000041d167825 */ /* 0x008fc800078e02a0 */
[C---:B------:R-:W-:Y:S01]  /*98f60*/  IMAD.WIDE R24, R29.reuse, 0x4, R6 ;  /* 0x000000041d187825 */ /* 0x040fe200078e0206 */
[----:B------:R2:W-:Y:S03]  /*98f70*/  @P3 STG.E [R2.64], R125 ;  /* 0x0000007d02003986 */ /* 0x0005e6000c101904 */
[----:B------:R-:W-:Y:S01]  /*98f80*/  IMAD.WIDE R26, R29, 0x4, R4 ;  /* 0x000000041d1a7825 */ /* 0x000fe200078e0204 */
[----:B------:R-:W-:-:S03]  /*98f90*/  ISETP.LT.AND P3, PT, R252, c[0x0][0x178], !P2 ;  /* 0x00005e00fc007a0c */ /* 0x000fc60005761270 */
[----:B-1----:R-:W-:Y:S01]  /*98fa0*/  IMAD.WIDE R20, R31, 0x4, R162 ;  /* 0x000000041f147825 */ /* 0x002fe200078e02a2 */
[----:B------:R-:W-:Y:S03]  /*98fb0*/  @P4 STG.E [R22.64], R157 ;  /* 0x0000009d16004986 */ /* 0x000fe6000c101904 */
[----:B------:R-:W-:Y:S02]  /*98fc0*/  @P5 STG.E [R24.64], R177 ;  /* 0x000000b118005986 */ /* 0x000fe4000c101904 */
[----:B------:R1:W-:Y:S01]  /*98fd0*/  @P1 STG.E [R26.64], R13 ;  /* 0x0000000d1a001986 */ /* 0x0003e2000c101904 */
[----:B------:R-:W-:Y:S01]  /*98fe0*/  ISETP.LT.AND P1, PT, R99, c[0x0][0x178], !P2 ;  /* 0x00005e0063007a0c */ /* 0x000fe20005721270 */
[----:B------:R-:W-:Y:S01]  /*98ff0*/  ISETP.LT.AND P2, PT, R174, c[0x0][0x178], !P2 ;  /* 0x00005e00ae007a0c */ /* 0x000fe20005741270 */
[----:B------:R-:W3:Y:S04]  /*99000*/  LDS.128 R16, [R241] ;  /* 0x00000000f1107984 */ /* 0x000ee80000000c00 */
[----:B------:R4:W-:Y:S01]  /*99010*/  @P6 STG.E [R20.64], R120 ;  /* 0x0000007814006986 */ /* 0x0009e2000c101904 */
[----:B------:R-:W-:Y:S01]  /*99020*/  ISETP.LT.AND P5, PT, R243, c[0x0][0x178], !P0 ;  /* 0x00005e00f3007a0c */ /* 0x000fe200047a1270 */
[----:B--2---:R-:W-:Y:S01]  /*99030*/  IMAD.WIDE R2, R31, 0x4, R160 ;  /* 0x000000041f027825 */ /* 0x004fe200078e02a0 */
[----:B------:R-:W-:-:S02]  /*99040*/  ISETP.LT.AND P6, PT, R252, c[0x0][0x178], !P0 ;  /* 0x00005e00fc007a0c */ /* 0x000fc400047c1270 */
[C---:B------:R-:W-:Y:S02]  /*99050*/  IADD3 R29, R31.reuse, c[0x0][0x198], RZ ;  /* 0x000066001f1d7a10 */ /* 0x040fe40007ffe0ff */
[----:B------:R-:W-:Y:S01]  /*99060*/  IADD3 R28, R242, 0x1e4, RZ ;  /* 0x000001e4f21c7810 */ /* 0x000fe20007ffe0ff */
[----:B------:R2:W-:Y:S01]  /*99070*/  @P3 STG.E [R2.64], R152 ;  /* 0x0000009802003986 */ /* 0x0005e2000c101904 */
[----:B-1----:R-:W-:Y:S01]  /*99080*/  IMAD.WIDE R12, R31, 0x4, R6 ;  /* 0x000000041f0c7825 */ /* 0x002fe200078e0206 */
[----:B------:R-:W-:-:S03]  /*99090*/  ISETP.LT.AND P3, PT, R99, c[0x0][0x178], !P0 ;  /* 0x00005e0063007a0c */ /* 0x000fc60004761270 */
[----:B------:R-:W-:-:S04]  /*990a0*/  IMAD.WIDE R22, R29, 0x4, R162 ;  /* 0x000000041d167825 */ /* 0x000fc800078e02a2 */
[----:B----4-:R-:W-:Y:S01]  /*990b0*/  IMAD.WIDE R20, R31, 0x4, R4 ;  /* 0x000000041f147825 */ /* 0x010fe200078e0204 */
[----:B------:R-:W-:-:S03]  /*990c0*/  ISETP.GE.AND P4, PT, R28, c[0x0][0x17c], PT ;  /* 0x00005f001c007a0c */ /* 0x000fc60003f86270 */
[----:B------:R-:W-:Y:S01]  /*990d0*/  IMAD.WIDE R24, R29, 0x4, R160 ;  /* 0x000000041d187825 */ /* 0x000fe200078e02a0 */
[----:B------:R1:W-:Y:S03]  /*990e0*/  @P1 STG.E [R12.64], R184 ;  /* 0x000000b80c001986 */ /* 0x0003e6000c101904 */
[----:B------:R-:W-:Y:S01]  /*990f0*/  @P2 STG.E [R20.64], R8 ;  /* 0x0000000814002986 */ /* 0x000fe2000c101904 */
[----:B------:R-:W-:Y:S01]  /*99100*/  ISETP.LT.AND P0, PT, R174, c[0x0][0x178], !P0 ;  /* 0x00005e00ae007a0c */ /* 0x000fe20004701270 */
[----:B------:R-:W-:Y:S01]  /*99110*/  @P5 STG.E [R22.64], R121 ;  /* 0x0000007916005986 */ /* 0x000fe2000c101904 */
[----:B------:R-:W-:Y:S01]  /*99120*/  ISETP.LT.AND P2, PT, R243, c[0x0][0x178], !P4 ;  /* 0x00005e00f3007a0c */ /* 0x000fe20006741270 */
[----:B------:R4:W-:Y:S01]  /*99130*/  @P6 STG.E [R24.64], R153 ;  /* 0x0000009918006986 */ /* 0x0009e2000c101904 */
[----:B------:R-:W-:Y:S01]  /*99140*/  ISETP.LT.AND P5, PT, R252, c[0x0][0x178], !P4 ;  /* 0x00005e00fc007a0c */ /* 0x000fe200067a1270 */
[----:B--2---:R-:W-:Y:S01]  /*99150*/  IMAD.WIDE R2, R29, 0x4, R6 ;  /* 0x000000041d027825 */ /* 0x004fe200078e0206 */
[----:B------:R-:W-:-:S02]  /*99160*/  ISETP.LT.AND P6, PT, R99, c[0x0][0x178], !P4 ;  /* 0x00005e0063007a0c */ /* 0x000fc400067c1270 */
[----:B------:R-:W-:Y:S02]  /*99170*/  IADD3 R31, R29, c[0x0][0x198], RZ ;  /* 0x000066001d1f7a10 */ /* 0x000fe40007ffe0ff */
[C---:B------:R-:W-:Y:S01]  /*99180*/  IADD3 R26, R242.reuse, 0x1e6, RZ ;  /* 0x000001e6f21a7810 */ /* 0x040fe20007ffe0ff */
[----:B------:R-:W2:Y:S01]  /*99190*/  LDS.128 R20, [R240] ;  /* 0x00000000f0147984 */ /* 0x000ea20000000c00 */
[----:B------:R-:W-:-:S03]  /*991a0*/  IADD3 R28, R242, 0x1e5, RZ ;  /* 0x000001e5f21c7810 */ /* 0x000fc60007ffe0ff */
[----:B------:R3:W-:Y:S01]  /*991b0*/  @P3 STG.E [R2.64], R185 ;  /* 0x000000b902003986 */ /* 0x0007e2000c101904 */
[----:B-1----:R-:W-:Y:S01]  /*991c0*/  IMAD.WIDE R12, R29, 0x4, R4 ;  /* 0x000000041d0c7825 */ /* 0x002fe200078e0204 */
[----:B------:R-:W-:-:S03]  /*991d0*/  ISETP.GE.AND P3, PT, R26, c[0x0][0x17c], PT ;  /* 0x00005f001a007a0c */ /* 0x000fc60003f66270 */
[----:B----4-:R-:W-:Y:S01]  /*991e0*/  IMAD.WIDE R24, R31, 0x4, R162 ;  /* 0x000000041f187825 */ /* 0x010fe200078e02a2 */
[----:B------:R-:W-:-:S03]  /*991f0*/  ISETP.GE.AND P1, PT, R28, c[0x0][0x17c], PT ;  /* 0x00005f001c007a0c */ /* 0x000fc60003f26270 */
[----:B------:R-:W-:-:S04]  /*99200*/  IMAD.WIDE R26, R31, 0x4, R160 ;  /* 0x000000041f1a7825 */ /* 0x000fc800078e02a0 */
[----:B------:R-:W-:Y:S01]  /*99210*/  IMAD.WIDE R28, R31, 0x4, R6 ;  /* 0x000000041f1c7825 */ /* 0x000fe200078e0206 */
[----:B------:R1:W-:Y:S01]  /*99220*/  @P0 STG.E [R12.64], R9 ;  /* 0x000000090c000986 */ /* 0x0003e2000c101904 */
[----:B------:R-:W-:Y:S02]  /*99230*/  ISETP.LT.AND P4, PT, R174, c[0x0][0x178], !P4 ;  /* 0x00005e00ae007a0c */ /* 0x000fe40006781270 */
[----:B------:R-:W-:Y:S02]  /*99240*/  @P2 STG.E [R24.64], R112 ;  /* 0x0000007018002986 */ /* 0x000fe4000c101904 */
[----:B------:R-:W-:Y:S01]  /*99250*/  @P5 STG.E [R26.64], R128 ;  /* 0x000000801a005986 */ /* 0x000fe2000c101904 */
[----:B------:R-:W-:Y:S01]  /*99260*/  ISETP.LT.AND P0, PT, R243, c[0x0][0x178], !P1 ;  /* 0x00005e00f3007a0c */ /* 0x000fe20004f01270 */
[----:B------:R4:W-:Y:S01]  /*99270*/  @P6 STG.E [R28.64], R192 ;  /* 0x000000c01c006986 */ /* 0x0009e2000c101904 */
[----:B------:R-:W-:Y:S01]  /*99280*/  ISETP.LT.AND P5, PT, R252, c[0x0][0x178], !P1 ;  /* 0x00005e00fc007a0c */ /* 0x000fe20004fa1270 */
[----:B---3--:R-:W-:Y:S01]  /*99290*/  IMAD.WIDE R2, R31, 0x4, R4 ;  /* 0x000000041f027825 */ /* 0x008fe200078e0204 */
[----:B------:R-:W-:-:S02]  /*992a0*/  ISETP.LT.AND P6, PT, R99, c[0x0][0x178], !P1 ;  /* 0x00005e0063007a0c */ /* 0x000fc40004fc1270 */
[----:B------:R-:W-:Y:S02]  /*992b0*/  IADD3 R8, R242, 0x1e7, RZ ;  /* 0x000001e7f2087810 */ /* 0x000fe40007ffe0ff */
[----:B------:R-:W-:Y:S02]  /*992c0*/  IADD3 R31, R31, c[0x0][0x198], RZ ;  /* 0x000066001f1f7a10 */ /* 0x000fe40007ffe0ff */
[----:B------:R-:W-:-:S03]  /*992d0*/  ISETP.GE.AND P2, PT, R8, c[0x0][0x17c], PT ;  /* 0x00005f0008007a0c */ /* 0x000fc60003f46270 */
[----:B-1----:R-:W-:-:S04]  /*992e0*/  IMAD.WIDE R8, R31, 0x4, R162 ;  /* 0x000000041f087825 */ /* 0x002fc800078e02a2 */
[----:B------:R-:W-:-:S04]  /*992f0*/  IMAD.WIDE R12, R31, 0x4, R160 ;  /* 0x000000041f0c7825 */ /* 0x000fc800078e02a0 */
[----:B----4-:R-:W-:Y:S01]  /*99300*/  IMAD.WIDE R28, R31, 0x4, R6 ;  /* 0x000000041f1c7825 */ /* 0x010fe200078e0206 */
        /* <DEDUP_REMOVED lines=9> */
[----:B------:R-:W-:Y:S02]  /*993a0*/  ISETP.LT.AND P3, PT, R174, c[0x0][0x178], !P3 ;  /* 0x00005e00ae007a0c */ /* 0x000fe40005f61270 */
[----:B-1----:R-:W-:-:S04]  /*993b0*/  IMAD.WIDE R2, R31, 0x4, R4 ;  /* 0x000000041f027825 */ /* 0x002fc800078e0204 */
[----:B------:R-:W-:-:S04]  /*993c0*/  IMAD.WIDE R30, R33, 0x4, R162 ;  /* 0x00000004211e7825 */ /* 0x000fc800078e02a2 */
[----:B---3--:R-:W-:Y:S01]  /*993d0*/  IMAD.WIDE R8, R33, 0x4, R160 ;  /* 0x0000000421087825 */ /* 0x008fe200078e02a0 */
[----:B------:R-:W-:-:S03]  /*993e0*/  IADD3 R24, R242, 0x1e8, RZ ;  /* 0x000001e8f2187810 */ /* 0x000fc60007ffe0ff */
[----:B----4-:R-:W-:-:S04]  /*993f0*/  IMAD.WIDE R12, R33, 0x4, R6 ;  /* 0x00000004210c7825 */ /* 0x010fc800078e0206 */
[----:B--2---:R-:W-:Y:S01]  /*99400*/  IMAD.WIDE R28, R33, 0x4, R4 ;  /* 0x00000004211c7825 */ /* 0x004fe200078e0204 */
[----:B------:R1:W-:Y:S03]  /*99410*/  @P1 STG.E [R2.64], R17 ;  /* 0x0000001102001986 */ /* 0x0003e6000c101904 */
[----:B------:R-:W-:Y:S02]  /*99420*/  @P4 STG.E [R30.64], R116 ;  /* 0x000000741e004986 */ /* 0x000fe4000c101904 */
[----:B------:R2:W-:Y:S01]  /*99430*/  @P5 STG.E [R8.64], R144 ;  /* 0x0000009008005986 */ /* 0x0005e2000c101904 */
[----:B------:R-:W-:Y:S01]  /*99440*/  ISETP.GE.AND P0, PT, R24, c[0x0][0x17c], PT ;  /* 0x00005f0018007a0c */ /* 0x000fe20003f06270 */
[----:B------:R3:W-:Y:S01]  /*99450*/  @P6 STG.E [R12.64], R200 ;  /* 0x000000c80c006986 */ /* 0x0007e2000c101904 */
[----:B------:R-:W-:-:S03]  /*99460*/  ISETP.LT.AND P4, PT, R243, c[0x0][0x178], !P2 ;  /* 0x00005e00f3007a0c */ /* 0x000fc60005781270 */
[----:B------:R-:W4:Y:S01]  /*99470*/  LDS.128 R24, [R0+0x800] ;  /* 0x0008000000187984 */ /* 0x000f220000000c00 */
[----:B------:R-:W-:Y:S01]  /*99480*/  @P3 STG.E [R28.64], R20 ;  /* 0x000000141c003986 */ /* 0x000fe2000c101904 */
[----:B------:R-:W-:Y:S02]  /*99490*/  ISETP.LT.AND P3, PT, R252, c[0x0][0x178], !P2 ;  /* 0x00005e00fc007a0c */ /* 0x000fe40005761270 */
[----:B------:R-:W-:Y:S02]  /*994a0*/  ISETP.LT.AND P5, PT, R99, c[0x0][0x178], !P2 ;  /* 0x00005e0063007a0c */ /* 0x000fe400057a1270 */
[----:B------:R-:W-:Y:S02]  /*994b0*/  IADD3 R33, R33, c[0x0][0x198], RZ ;  /* 0x0000660021217a10 */ /* 0x000fe40007ffe0ff */
[----:B------:R-:W-:Y:S02]  /*994c0*/  ISETP.LT.AND P6, PT, R243, c[0x0][0x178], !P0 ;  /* 0x00005e00f3007a0c */ /* 0x000fe400047c1270 */
[----:B------:R-:W-:Y:S01]  /*994d0*/  IADD3 R16, R242, 0x1e9, RZ ;  /* 0x000001e9f2107810 */ /* 0x000fe20007ffe0ff */
[----:B------:R-:W4:Y:S01]  /*994e0*/  LDS.128 R28, [R248+0x800] ;  /* 0x00080000f81c7984 */ /* 0x000f220000000c00 */
[----:B-1----:R-:W-:-:S04]  /*994f0*/  IMAD.WIDE R2, R33, 0x4, R162 ;  /* 0x0000000421027825 */ /* 0x002fc800078e02a2 */
[----:B--2---:R-:W-:-:S04]  /*99500*/  IMAD.WIDE R8, R33, 0x4, R160 ;  /* 0x0000000421087825 */ /* 0x004fc800078e02a0 */
[----:B---3--:R-:W-:Y:S01]  /*99510*/  IMAD.WIDE R12, R33, 0x4, R6 ;  /* 0x00000004210c7825 */ /* 0x008fe200078e0206 */
[----:B------:R-:W-:Y:S01]  /*99520*/  ISETP.LT.AND P2, PT, R174, c[0x0][0x178], !P2 ;  /* 0x00005e00ae007a0c */ /* 0x000fe20005741270 */
[----:B------:R1:W-:Y:S02]  /*99530*/  @P4 STG.E [R2.64], R117 ;  /* 0x0000007502004986 */ /* 0x0003e4000c101904 */
[----:B------:R2:W-:Y:S01]  /*99540*/  @P3 STG.E [R8.64], R145 ;  /* 0x0000009108003986 */ /* 0x0005e2000c101904 */
[----:B------:R-:W-:Y:S01]  /*99550*/  ISETP.LT.AND P3, PT, R252, c[0x0][0x178], !P0 ;  /* 0x00005e00fc007a0c */ /* 0x000fe20004761270 */
[----:B------:R3:W-:Y:S01]  /*99560*/  @P5 STG.E [R12.64], R201 ;  /* 0x000000c90c005986 */ /* 0x0007e2000c101904 */
[----:B------:R-:W-:Y:S02]  /*99570*/  ISETP.LT.AND P5, PT, R99, c[0x0][0x178], !P0 ;  /* 0x00005e0063007a0c */ /* 0x000fe400047a1270 */
[C---:B------:R-:W-:Y:S02]  /*99580*/  IADD3 R35, R33.reuse, c[0x0][0x198], RZ ;  /* 0x0000660021237a10 */ /* 0x040fe40007ffe0ff */
[----:B------:R-:W-:Y:S01]  /*99590*/  ISETP.GE.AND P1, PT, R16, c[0x0][0x17c], PT ;  /* 0x00005f0010007a0c */ /* 0x000fe20003f26270 */
[----:B------:R-:W-:-:S04]  /*995a0*/  IMAD.WIDE R16, R33, 0x4, R4 ;  /* 0x0000000421107825 */ /* 0x000fc800078e0204 */
[----:B------:R-:W-:-:S04]  /*995b0*/  IMAD.WIDE R32, R35, 0x4, R162 ;  /* 0x0000000423207825 */ /* 0x000fc800078e02a2 */
[----:B-1----:R-:W-:-:S04]  /*995c0*/  IMAD.WIDE R2, R35, 0x4, R160 ;  /* 0x0000000423027825 */ /* 0x002fc800078e02a0 */
[----:B--2---:R-:W-:Y:S01]  /*995d0*/  IMAD.WIDE R8, R35, 0x4, R6 ;  /* 0x0000000423087825 */ /* 0x004fe200078e0206 */
[----:B------:R1:W-:Y:S03]  /*995e0*/  @P2 STG.E [R16.64], R21 ;  /* 0x0000001510002986 */ /* 0x0003e6000c101904 */
[----:B------:R-:W-:Y:S01]  /*995f0*/  @P6 STG.E [R32.64], R108 ;  /* 0x0000006c20006986 */ /* 0x000fe2000c101904 */
[----:B------:R-:W-:Y:S02]  /*99600*/  ISETP.LT.AND P0, PT, R174, c[0x0][0x178], !P0 ;  /* 0x00005e00ae007a0c */ /* 0x000fe40004701270 */
[----:B------:R-:W-:Y:S01]  /*99610*/  ISETP.LT.AND P6, PT, R243, c[0x0][0x178], !P1 ;  /* 0x00005e00f3007a0c */ /* 0x000fe20004fc1270 */
[----:B------:R2:W-:Y:S01]  /*99620*/  @P3 STG.E [R2.64], R140 ;  /* 0x0000008c02003986 */ /* 0x0005e2000c101904 */
[----:B------:R-:W-:Y:S01]  /*99630*/  ISETP.LT.AND P3, PT, R252, c[0x0][0x178], !P1 ;  /* 0x00005e00fc007a0c */ /* 0x000fe20004f61270 */
[----:B------:R4:W-:Y:S01]  /*99640*/  @P5 STG.E [R8.64], R180 ;  /* 0x000000b408005986 */ /* 0x0009e2000c101904 */
[----:B------:R-:W-:-:S02]  /*99650*/  ISETP.LT.AND P5, PT, R99, c[0x0][0x178], !P1 ;  /* 0x00005e0063007a0c */ /* 0x000fc40004fa1270 */
[C---:B------:R-:W-:Y:S01]  /*99660*/  IADD3 R37, R35.reuse, c[0x0][0x198], RZ ;  /* 0x0000660023257a10 */ /* 0x040fe20007ffe0ff */
[----:B------:R-:W-:Y:S01]  /*99670*/  ISETP.LT.AND P1, PT, R174, c[0x0][0x178], !P1 ;  /* 0x00005e00ae007a0c */ /* 0x000fe20004f21270 */
[----:B------:R-:W-:Y:S01]  /*99680*/  IADD3 R0, R242, 0x1ea, RZ ;  /* 0x000001eaf2007810 */ /* 0x000fe20007ffe0ff */
[----:B---3--:R-:W-:-:S04]  /*99690*/  IMAD.WIDE R12, R35, 0x4, R4 ;  /* 0x00000004230c7825 */ /* 0x008fc800078e0204 */
[----:B-1----:R-:W-:-:S04]  /*996a0*/  IMAD.WIDE R16, R37, 0x4, R162 ;  /* 0x0000000425107825 */ /* 0x002fc800078e02a2 */
[----:B------:R-:W-:-:S04]  /*996b0*/  IMAD.WIDE R20, R37, 0x4, R6 ;  /* 0x0000000425147825 */ /* 0x000fc800078e0206 */
[----:B--2---:R-:W-:Y:S01]  /*996c0*/  IMAD.WIDE R2, R37, 0x4, R160 ;  /* 0x0000000425027825 */ /* 0x004fe200078e02a0 */
[----:B------:R-:W-:-:S03]  /*996d0*/  ISETP.GE.AND P4, PT, R0, c[0x0][0x17c], PT ;  /* 0x00005f0000007a0c */ /* 0x000fc60003f86270 */
[----:B------:R-:W-:Y:S01]  /*996e0*/  IADD3 R0, R242, 0x1eb, RZ ;  /* 0x000001ebf2007810 */ /* 0x000fe20007ffe0ff */
[----:B----4-:R1:W-:Y:S01]  /*996f0*/  @P0 STG.E [R12.64], R24 ;  /* 0x000000180c000986 */ /* 0x0103e2000c101904 */
[----:B------:R-:W-:-:S04]  /*99700*/  IMAD.WIDE R8, R37, 0x4, R4 ;  /* 0x0000000425087825 */ /* 0x000fc800078e0204 */
[----:B------:R2:W-:Y:S02]  /*99710*/  @P6 STG.E [R16.64], R109 ;  /* 0x0000006d10006986 */ /* 0x0005e4000c101904 */
[----:B------:R3:W-:Y:S01]  /*99720*/  @P3 STG.E [R2.64], R141 ;  /* 0x0000008d02003986 */ /* 0x0007e2000c101904 */
[----:B------:R-:W-:Y:S02]  /*99730*/  ISETP.GE.AND P2, PT, R0, c[0x0][0x17c], PT ;  /* 0x00005f0000007a0c */ /* 0x000fe40003f46270 */
[----:B------:R-:W-:Y:S01]  /*99740*/  ISETP.LT.AND P0, PT, R243, c[0x0][0x178], !P4 ;  /* 0x00005e00f3007a0c */ /* 0x000fe20006701270 */
[----:B------:R-:W-:Y:S01]  /*99750*/  @P5 STG.E [R20.64], R181 ;  /* 0x000000b514005986 */ /* 0x000fe2000c101904 */
[----:B------:R-:W-:Y:S01]  /*99760*/  ISETP.LT.AND P6, PT, R252, c[0x0][0x178], !P4 ;  /* 0x00005e00fc007a0c */ /* 0x000fe200067c1270 */
[----:B------:R4:W-:Y:S01]  /*99770*/  @P1 STG.E [R8.64], R25 ;  /* 0x0000001908001986 */ /* 0x0009e2000c101904 */
[----:B------:R-:W-:Y:S02]  /*99780*/  ISETP.LT.AND P1, PT, R99, c[0x0][0x178], !P4 ;  /* 0x00005e0063007a0c */ /* 0x000fe40006721270 */
[----:B------:R-:W-:Y:S01]  /*99790*/  IADD3 R39, R37, c[0x0][0x198], RZ ;  /* 0x0000660025277a10 */ /* 0x000fe20007ffe0ff */
[----:B------:R-:W-:Y:S01]  /*997a0*/  ISETP.LT.AND P4, PT, R174, c[0x0][0x178], !P4 ;  /* 0x00005e00ae007a0c */ /* 0x000fe20006781270 */
[----:B------:R-:W-:Y:S01]  /*997b0*/  ISETP.LT.AND P5, PT, R243, c[0x0][0x178], !P2 ;  /* 0x00005e00f3007a0c */ /* 0x000fe200057a1270 */
[----:B------:R-:W4:Y:S01]  /*997c0*/  LDS.128 R32, [R241+0x800] ;  /* 0x00080000f1207984 */ /* 0x000f220000000c00 */
        /* <DEDUP_REMOVED lines=20> */
[----:B--2---:R-:W-:-:S04]  /*99910*/  IMAD.WIDE R16, R37, 0x4, R6 ;  /* 0x0000000425107825 */ /* 0x004fc800078e0206 */
[----:B---3--:R-:W-:Y:S01]  /*99920*/  IMAD.WIDE R2, R37, 0x4, R4 ;  /* 0x0000000425027825 */ /* 0x008fe200078e0204 */
[----:B------:R-:W-:Y:S01]  /*99930*/  IADD3 R0, R242, 0x1ed, RZ ;  /* 0x000001edf2007810 */ /* 0x000fe20007ffe0ff */
[----:B------:R-:W1:Y:S02]  /*99940*/  LDS.128 R36, [R240+0x800] ;  /* 0x00080000f0247984 */ /* 0x000e640000000c00 */
[----:B----4-:R-:W-:-:S04]  /*99950*/  IMAD.WIDE R8, R25, 0x4, R162 ;  /* 0x0000000419087825 */ /* 0x010fc800078e02a2 */
[----:B------:R-:W-:Y:S01]  /*99960*/  IMAD.WIDE R20, R25, 0x4, R160 ;  /* 0x0000000419147825 */ /* 0x000fe200078e02a0 */
[----:B------:R-:W-:Y:S01]  /*99970*/  ISETP.GE.AND P0, PT, R0, c[0x0][0x17c], PT ;  /* 0x00005f0000007a0c */ /* 0x000fe20003f06270 */
[----:B------:R2:W-:Y:S02]  /*99980*/  @P6 STG.E [R12.64], R149 ;  /* 0x000000950c006986 */ /* 0x0005e4000c101904 */
[----:B------:R-:W-:Y:S01]  /*99990*/  @P1 STG.E [R16.64], R189 ;  /* 0x000000bd10001986 */ /* 0x000fe2000c101904 */
        /* <DEDUP_REMOVED lines=8> */
[C---:B------:R-:W-:Y:S02]  /*99a20*/  IADD3 R41, R25.reuse, c[0x0][0x198], RZ ;  /* 0x0000660019297a10 */ /* 0x040fe40007ffe0ff */
[----:B------:R-:W-:Y:S01]  /*99a30*/  IADD3 R0, R242, 0x1ee, RZ ;  /* 0x000001eef2007810 */ /* 0x000fe20007ffe0ff */
[----:B--2---:R-:W-:-:S04]  /*99a40*/  IMAD.WIDE R12, R25, 0x4, R6 ;  /* 0x00000004190c7825 */ /* 0x004fc800078e0206 */
[----:B---3--:R-:W-:-:S04]  /*99a50*/  IMAD.WIDE R2, R25, 0x4, R4 ;  /* 0x0000000419027825 */ /* 0x008fc800078e0204 */
[----:B----4-:R-:W-:-:S04]  /*99a60*/  IMAD.WIDE R8, R41, 0x4, R162 ;  /* 0x0000000429087825 */ /* 0x010fc800078e02a2 */
[----:B------:R-:W-:-:S04]  /*99a70*/  IMAD.WIDE R16, R41, 0x4, R160 ;  /* 0x0000000429107825 */ /* 0x000fc800078e02a0 */
[----:B------:R-:W-:Y:S01]  /*99a80*/  IMAD.WIDE R20, R41, 0x4, R6 ;  /* 0x0000000429147825 */ /* 0x000fe200078e0206 */
[----:B------:R-:W-:Y:S01]  /*99a90*/  ISETP.GE.AND P6, PT, R0, c[0x0][0x17c], PT ;  /* 0x00005f0000007a0c */ /* 0x000fe20003fc6270 */
[----:B------:R-:W-:Y:S01]  /*99aa0*/  @P1 STG.E [R12.64], R196 ;  /* 0x000000c40c001986 */ /* 0x000fe2000c101904 */
[----:B------:R-:W-:Y:S01]  /*99ab0*/  IADD3 R0, R242, 0x1ef, RZ ;  /* 0x000001eff2007810 */ /* 0x000fe20007ffe0ff */
[----:B------:R2:W-:Y:S02]  /*99ac0*/  @P3 STG.E [R2.64], R32 ;  /* 0x0000002002003986 */ /* 0x0005e4000c101904 */
[----:B------:R3:W-:Y:S01]  /*99ad0*/  @P5 STG.E [R8.64], R101 ;  /* 0x0000006508005986 */ /* 0x0007e2000c101904 */
[----:B------:R4:W-:Y:S01]  /*99ae0*/  @P4 STG.E [R16.64], R133 ;  /* 0x0000008510004986 */ /* 0x0009e2000c101904 */
[----:B------:R-:W-:Y:S01]  /*99af0*/  ISETP.LT.AND P0, PT, R174, c[0x0][0x178], !P0 ;  /* 0x00005e00ae007a0c */ /* 0x000fe20004701270 */
[----:B------:R1:W-:Y:S01]  /*99b00*/  @P2 STG.E [R20.64], R197 ;  /* 0x000000c514002986 */ /* 0x0003e2000c101904 */
[----:B------:R-:W-:-:S02]  /*99b10*/  ISETP.GE.AND P1, PT, R0, c[0x0][0x17c], PT ;  /* 0x00005f0000007a0c */ /* 0x000fc40003f26270 */
[----:B------:R-:W-:Y:S02]  /*99b20*/  ISETP.LT.AND P2, PT, R243, c[0x0][0x178], !P6 ;  /* 0x00005e00f3007a0c */ /* 0x000fe40007741270 */
[----:B------:R-:W-:Y:S01]  /*99b30*/  ISETP.LT.AND P4, PT, R252, c[0x0][0x178], !P6 ;  /* 0x00005e00fc007a0c */ /* 0x000fe20007781270 */
[----:B------:R-:W-:Y:S01]  /*99b40*/  IMAD.WIDE R24, R41, 0x4, R4 ;  /* 0x0000000429187825 */ /* 0x000fe200078e0204 */
[----:B------:R-:W-:Y:S02]  /*99b50*/  ISETP.LT.AND P3, PT, R99, c[0x0][0x178], !P6 ;  /* 0x00005e0063007a0c */ /* 0x000fe40007761270 */
[----:B------:R-:W-:Y:S01]  /*99b60*/  IADD3 R41, R41, c[0x0][0x198], RZ ;  /* 0x0000660029297a10 */ /* 0x000fe20007ffe0ff */
[----:B------:R-:W-:Y:S01]  /*99b70*/  ISETP.LT.AND P6, PT, R174, c[0x0][0x178], !P6 ;  /* 0x00005e00ae007a0c */ /* 0x000fe200077c1270 */
[----:B------:R-:W-:Y:S02]  /*99b80*/  ISETP.LT.AND P5, PT, R243, c[0x0][0x178], !P1 ;  /* 0x00005e00f3007a0c */ /* 0x000fe40004fa1270 */
[C---:B------:R-:W-:Y:S01]  /*99b90*/  IADD3 R29, R41.reuse, c[0x0][0x198], RZ ;  /* 0x00006600291d7a10 */ /* 0x040fe20007ffe0ff */
[----:B--2---:R-:W-:-:S04]  /*99ba0*/  IMAD.WIDE R2, R41, 0x4, R162 ;  /* 0x0000000429027825 */ /* 0x004fc800078e02a2 */
[----:B---3--:R-:W-:-:S04]  /*99bb0*/  IMAD.WIDE R8, R41, 0x4, R160 ;  /* 0x0000000429087825 */ /* 0x008fc800078e02a0 */
[----:B------:R-:W-:Y:S01]  /*99bc0*/  IMAD.WIDE R12, R41, 0x4, R6 ;  /* 0x00000004290c7825 */ /* 0x000fe200078e0206 */
[----:B------:R-:W-:-:S03]  /*99bd0*/  IADD3 R0, R242, 0x1f0, RZ ;  /* 0x000001f0f2007810 */ /* 0x000fc60007ffe0ff */
[----:B----4-:R-:W-:Y:S01]  /*99be0*/  IMAD.WIDE R16, R41, 0x4, R4 ;  /* 0x0000000429107825 */ /* 0x010fe200078e0204 */
[----:B------:R2:W-:Y:S03]  /*99bf0*/  @P0 STG.E [R24.64], R33 ;  /* 0x0000002118000986 */ /* 0x0005e6000c101904 */
[----:B-1----:R-:W-:-:S04]  /*99c00*/  IMAD.WIDE R20, R29, 0x4, R162 ;  /* 0x000000041d147825 */ /* 0x002fc800078e02a2 */
[----:B------:R1:W-:Y:S02]  /*99c10*/  @P2 STG.E [R2.64], R96 ;  /* 0x0000006002002986 */ /* 0x0003e4000c101904 */
        /* <DEDUP_REMOVED lines=8> */
[----:B------:R-:W-:Y:S01]  /*99ca0*/  ISETP.LT.AND P6, PT, R243, c[0x0][0x178], !P0 ;  /* 0x00005e00f3007a0c */ /* 0x000fe200047c1270 */
[----:B------:R-:W-:Y:S01]  /*99cb0*/  ISETP.LT.AND P1, PT, R252, c[0x0][0x178], !P0 ;  /* 0x00005e00fc007a0c */ /* 0x000fe20004721270 */
[C---:B--2---:R-:W-:Y:S01]  /*99cc0*/  IADD3 R25, R29.reuse, c[0x0][0x198], RZ ;  /* 0x000066001d197a10 */ /* 0x044fe20007ffe0ff */
[----:B-1----:R-:W-:-:S04]  /*99cd0*/  IMAD.WIDE R2, R29, 0x4, R160 ;  /* 0x000000041d027825 */ /* 0x002fc800078e02a0 */
[----:B---3--:R-:W-:Y:S01]  /*99ce0*/  IMAD.WIDE R8, R29, 0x4, R6 ;  /* 0x000000041d087825 */ /* 0x008fe200078e0206 */
[----:B------:R-:W-:-:S03]  /*99cf0*/  IADD3 R0, R242, 0x1f1, RZ ;  /* 0x000001f1f2007810 */ /* 0x000fc60007ffe0ff */
[----:B----4-:R-:W-:-:S04]  /*99d00*/  IMAD.WIDE R12, R29, 0x4, R4 ;  /* 0x000000041d0c7825 */ /* 0x010fc800078e0204 */
[----:B------:R-:W-:-:S04]  /*99d10*/  IMAD.WIDE R16, R25, 0x4, R162 ;  /* 0x0000000419107825 */ /* 0x000fc800078e02a2 */
[----:B------:R-:W-:Y:S01]  /*99d20*/  IMAD.WIDE R20, R25, 0x4, R160 ;  /* 0x0000000419147825 */ /* 0x000fe200078e02a0 */
[----:B------:R1:W-:Y:S01]  /*99d30*/  @P3 STG.E [R2.64], R137 ;  /* 0x0000008902003986 */ /* 0x0003e2000c101904 */
[----:B------:R-:W-:Y:S02]  /*99d40*/  ISETP.GE.AND P2, PT, R0, c[0x0][0x17c], PT ;  /* 0x00005f0000007a0c */ /* 0x000fe40003f46270 */
[----:B------:R2:W-:Y:S02]  /*99d50*/  @P4 STG.E [R8.64], R205 ;  /* 0x000000cd08004986 */ /* 0x0005e4000c101904 */
[----:B------:R3:W-:Y:S01]  /*99d60*/  @P5 STG.E [R12.64], R37 ;  /* 0x000000250c005986 */ /* 0x0007e2000c101904 */
[----:B------:R-:W-:Y:S01]  /*99d70*/  ISETP.LT.AND P5, PT, R99, c[0x0][0x178], !P0 ;  /* 0x00005e0063007a0c */ /* 0x000fe200047a1270 */
[----:B------:R4:W-:Y:S01]  /*99d80*/  @P6 STG.E [R16.64], R126 ;  /* 0x0000007e10006986 */ /* 0x0009e2000c101904 */
[----:B------:R-:W-:Y:S01]  /*99d90*/  ISETP.LT.AND P0, PT, R174, c[0x0][0x178], !P0 ;  /* 0x00005e00ae007a0c */ /* 0x000fe20004701270 */
[----:B------:R3:W-:Y:S01]  /*99da0*/  @P1 STG.E [R20.64], R158 ;  /* 0x0000009e14001986 */ /* 0x0007e2000c101904 */
[----:B------:R-:W-:-:S02]  /*99db0*/  ISETP.LT.AND P1, PT, R243, c[0x0][0x178], !P2 ;  /* 0x00005e00f3007a0c */ /* 0x000fc40005721270 */
[----:B------:R-:W-:Y:S02]  /*99dc0*/  ISETP.LT.AND P3, PT, R252, c[0x0][0x178], !P2 ;  /* 0x00005e00fc007a0c */ /* 0x000fe40005761270 */
[----:B------:R-:W-:Y:S01]  /*99dd0*/  ISETP.LT.AND P6, PT, R99, c[0x0][0x178], !P2 ;  /* 0x00005e0063007a0c */ /* 0x000fe200057c1270 */
[----:B-1----:R-:W-:-:S04]  /*99de0*/  IMAD.WIDE R2, R25, 0x4, R6 ;  /* 0x0000000419027825 */ /* 0x002fc800078e0206 */
[C---:B--2---:R-:W-:Y:S01]  /*99df0*/  IMAD.WIDE R8, R25.reuse, 0x4, R4 ;  /* 0x0000000419087825 */ /* 0x044fe200078e0204 */
[----:B------:R-:W-:Y:S02]  /*99e00*/  IADD3 R25, R25, c[0x0][0x198], RZ ;  /* 0x0000660019197a10 */ /* 0x000fe40007ffe0ff */
[----:B------:R-:W-:-:S03]  /*99e10*/  IADD3 R24, R242, 0x1f2, RZ ;  /* 0x000001f2f2187810 */ /* 0x000fc60007ffe0ff */
[----:B---3--:R-:W-:-:S04]  /*99e20*/  IMAD.WIDE R12, R25, 0x4, R162 ;  /* 0x00000004190c7825 */ /* 0x008fc800078e02a2 */
[----:B----4-:R-:W-:Y:S01]  /*99e30*/  IMAD.WIDE R16, R25, 0x4, R160 ;  /* 0x0000000419107825 */ /* 0x010fe200078e02a0 */
[----:B------:R-:W-:-:S03]  /*99e40*/  ISETP.GE.AND P4, PT, R24, c[0x0][0x17c], PT ;  /* 0x00005f0018007a0c */ /* 0x000fc60003f86270 */
[----:B------:R-:W-:Y:S01]  /*99e50*/  IMAD.WIDE R20, R25, 0x4, R6 ;  /* 0x0000000419147825 */ /* 0x000fe200078e0206 */
[----:B------:R1:W-:Y:S03]  /*99e60*/  @P5 STG.E [R2.64], R178 ;  /* 0x000000b202005986 */ /* 0x0003e6000c101904 */
[----:B------:R2:W-:Y:S01]  /*99e70*/  @P0 STG.E [R8.64], R14 ;  /* 0x0000000e08000986 */ /* 0x0005e2000c101904 */
[----:B------:R-:W-:Y:S01]  /*99e80*/  ISETP.LT.AND P2, PT, R174, c[0x0][0x178], !P2 ;  /* 0x00005e00ae007a0c */ /* 0x000fe20005741270 */
[----:B------:R3:W-:Y:S01]  /*99e90*/  @P1 STG.E [R12.64], R127 ;  /* 0x0000007f0c001986 */ /* 0x0007e2000c101904 */
[----:B------:R-:W-:Y:S01]  /*99ea0*/  ISETP.LT.AND P0, PT, R243, c[0x0][0x178], !P4 ;  /* 0x00005e00f3007a0c */ /* 0x000fe20006701270 */
[----:B------:R4:W-:Y:S01]  /*99eb0*/  @P3 STG.E [R16.64], R159 ;  /* 0x0000009f10003986 */ /* 0x0009e2000c101904 */
[----:B------:R4:W-:Y:S01]  /*99ec0*/  @P6 STG.E [R20.64], R179 ;  /* 0x000000b314006986 */ /* 0x0009e2000c101904 */
[----:B------:R-:W-:-:S02]  /*99ed0*/  ISETP.LT.AND P1, PT, R252, c[0x0][0x178], !P4 ;  /* 0x00005e00fc007a0c */ /* 0x000fc40006721270 */
[----:B------:R-:W-:Y:S02]  /*99ee0*/  ISETP.LT.AND P6, PT, R99, c[0x0][0x178], !P4 ;  /* 0x00005e0063007a0c */ /* 0x000fe400067c1270 */
[C---:B------:R-:W-:Y:S02]  /*99ef0*/  IADD3 R29, R25.reuse, c[0x0][0x198], RZ ;  /* 0x00006600191d7a10 */ /* 0x040fe40007ffe0ff */
[----:B------:R-:W-:Y:S01]  /*99f00*/  IADD3 R0, R242, 0x1f3, RZ ;  /* 0x000001f3f2007810 */ /* 0x000fe20007ffe0ff */
[----:B-1----:R-:W-:-:S04]  /*99f10*/  IMAD.WIDE R2, R25, 0x4, R4 ;  /* 0x0000000419027825 */ /* 0x002fc800078e0204 */
[----:B--2---:R-:W-:-:S04]  /*99f20*/  IMAD.WIDE R8, R29, 0x4, R162 ;  /* 0x000000041d087825 */ /* 0x004fc800078e02a2 */
[----:B---3--:R-:W-:Y:S01]  /*99f30*/  IMAD.WIDE R12, R29, 0x4, R160 ;  /* 0x000000041d0c7825 */ /* 0x008fe200078e02a0 */
[----:B------:R-:W-:-:S03]  /*99f40*/  ISETP.GE.AND P5, PT, R0, c[0x0][0x17c], PT ;  /* 0x00005f0000007a0c */ /* 0x000fc60003fa6270 */
[----:B----4-:R-:W-:Y:S01]  /*99f50*/  IMAD.WIDE R16, R29, 0x4, R6 ;  /* 0x000000041d107825 */ /* 0x010fe200078e0206 */
[----:B------:R1:W-:Y:S01]  /*99f60*/  @P2 STG.E [R2.64], R15 ;  /* 0x0000000f02002986 */ /* 0x0003e2000c101904 */
[----:B------:R-:W-:Y:S02]  /*99f70*/  ISETP.LT.AND P4, PT, R174, c[0x0][0x178], !P4 ;  /* 0x00005e00ae007a0c */ /* 0x000fe40006781270 */
[----:B------:R2:W-:Y:S01]  /*99f80*/  @P0 STG.E [R8.64], R122 ;  /* 0x0000007a08000986 */ /* 0x0005e2000c101904 */
[----:B------:R-:W-:Y:S01]  /*99f90*/  ISETP.LT.AND P0, PT, R243, c[0x0][0x178], !P5 ;  /* 0x00005e00f3007a0c */ /* 0x000fe20006f01270 */
[----:B------:R3:W-:Y:S01]  /*99fa0*/  @P1 STG.E [R12.64], R154 ;  /* 0x0000009a0c001986 */ /* 0x0007e2000c101904 */
[----:B------:R-:W-:Y:S01]  /*99fb0*/  @P6 STG.E [R16.64], R186 ;  /* 0x000000ba10006986 */ /* 0x000fe2000c101904 */
        /* <DEDUP_REMOVED lines=10> */
[----:B------:R-:W-:Y:S01]  /*9a060*/  IMAD.WIDE R14, R25, 0x4, R4 ;  /* 0x00000004190e7825 */ /* 0x000fe200078e0204 */
[----:B------:R-:W-:Y:S01]  /*9a070*/  IADD3 R0, R242, 0x1f5, RZ ;  /* 0x000001f5f2007810 */ /* 0x000fe20007ffe0ff */
[----:B------:R1:W-:Y:S02]  /*9a080*/  @P4 STG.E [R20.64], R10 ;  /* 0x0000000a14004986 */ /* 0x0003e4000c101904 */
[----:B------:R2:W-:Y:S02]  /*9a090*/  @P0 STG.E [R2.64], R123 ;  /* 0x0000007b02000986 */ /* 0x0005e4000c101904 */
        /* <DEDUP_REMOVED lines=9> */
[----:B------:R-:W-:Y:S02]  /*9a130*/  ISETP.LT.AND P6, PT, R243, c[0x0][0x178], !P2 ;  /* 0x00005e00f3007a0c */ /* 0x000fe400057c1270 */
[C---:B-1----:R-:W-:Y:S01]  /*9a140*/  IADD3 R21, R29.reuse, c[0x0][0x198], RZ ;  /* 0x000066001d157a10 */ /* 0x042fe20007ffe0ff */
[----:B------:R-:W-:-:S04]  /*9a150*/  IMAD.WIDE R16, R29, 0x4, R162 ;  /* 0x000000041d107825 */ /* 0x000fc800078e02a2 */
[----:B--2---:R-:W-:-:S04]  /*9a160*/  IMAD.WIDE R2, R29, 0x4, R160 ;  /* 0x000000041d027825 */ /* 0x004fc800078e02a0 */
[----:B---3--:R-:W-:Y:S01]  /*9a170*/  IMAD.WIDE R8, R29, 0x4, R6 ;  /* 0x000000041d087825 */ /* 0x008fe200078e0206 */
[----:B------:R-:W-:-:S03]  /*9a180*/  IADD3 R0, R242, 0x1f6, RZ ;  /* 0x000001f6f2007810 */ /* 0x000fc60007ffe0ff */
[----:B----4-:R-:W-:Y:S01]  /*9a190*/  IMAD.WIDE R12, R29, 0x4, R4 ;  /* 0x000000041d0c7825 */ /* 0x010fe200078e0204 */
[----:B------:R1:W-:Y:S03]  /*9a1a0*/  @P4 STG.E [R16.64], R114 ;  /* 0x0000007210004986 */ /* 0x0003e6000c101904 */
[----:B------:R-:W-:-:S04]  /*9a1b0*/  IMAD.WIDE R10, R21, 0x4, R162 ;  /* 0x00000004150a7825 */ /* 0x000fc800078e02a2 */
[----:B------:R2:W-:Y:S01]  /*9a1c0*/  @P1 STG.E [R2.64], R130 ;  /* 0x0000008202001986 */ /* 0x0005e2000c101904 */
[----:B------:R-:W-:Y:S02]  /*9a1d0*/  ISETP.GE.AND P0, PT, R0, c[0x0][0x17c], PT ;  /* 0x00005f0000007a0c */ /* 0x000fe40003f06270 */
[----:B------:R-:W-:Y:S01]  /*9a1e0*/  ISETP.LT.AND P4, PT, R252, c[0x0][0x178], !P2 ;  /* 0x00005e00fc007a0c */ /* 0x000fe20005781270 */
[----:B------:R3:W-:Y:S01]  /*9a1f0*/  @P5 STG.E [R8.64], R194 ;  /* 0x000000c208005986 */ /* 0x0007e2000c101904 */
[----:B------:R4:W-:Y:S01]  /*9a200*/  @P3 STG.E [R12.64], R18 ;  /* 0x000000120c003986 */ /* 0x0009e2000c101904 */
[----:B------:R-:W-:Y:S01]  /*9a210*/  ISETP.LT.AND P3, PT, R99, c[0x0][0x178], !P2 ;  /* 0x00005e0063007a0c */ /* 0x000fe20005761270 */
[----:B------:R4:W-:Y:S01]  /*9a220*/  @P6 STG.E [R10.64], R115 ;  /* 0x000000730a006986 */ /* 0x0009e2000c101904 */
[----:B------:R-:W-:Y:S02]  /*9a230*/  ISETP.LT.AND P2, PT, R174, c[0x0][0x178], !P2 ;  /* 0x00005e00ae007a0c */ /* 0x000fe40005741270 */
[----:B------:R-:W-:-:S02]  /*9a240*/  ISETP.LT.AND P6, PT, R243, c[0x0][0x178], !P0 ;  /* 0x00005e00f3007a0c */ /* 0x000fc400047c1270 */
[----:B------:R-:W-:Y:S02]  /*9a250*/  ISETP.LT.AND P5, PT, R252, c[0x0][0x178], !P0 ;  /* 0x00005e00fc007a0c */ /* 0x000fe400047a1270 */
[C---:B-1----:R-:W-:Y:S01]  /*9a260*/  IADD3 R17, R21.reuse, c[0x0][0x198], RZ ;  /* 0x0000660015117a10 */ /* 0x042fe20007ffe0ff */
[----:B------:R-:W-:Y:S01]  /*9a270*/  IMAD.WIDE R14, R21, 0x4, R160 ;  /* 0x00000004150e7825 */ /* 0x000fe200078e02a0 */
[----:B------:R-:W-:-:S03]  /*9a280*/  IADD3 R0, R242, 0x1f7, RZ ;  /* 0x000001f7f2007810 */ /* 0x000fc60007ffe0ff */
[----:B--2---:R-:W-:-:S04]  /*9a290*/  IMAD.WIDE R2, R21, 0x4, R6 ;  /* 0x0000000415027825 */ /* 0x004fc800078e0206 */
[----:B---3--:R-:W-:-:S04]  /*9a2a0*/  IMAD.WIDE R8, R21, 0x4, R4 ;  /* 0x0000000415087825 */ /* 0x008fc800078e0204 */
[C---:B----4-:R-:W-:Y:S01]  /*9a2b0*/  IMAD.WIDE R12, R17.reuse, 0x4, R162 ;  /* 0x00000004110c7825 */ /* 0x050fe200078e02a2 */
[----:B------:R1:W-:Y:S03]  /*9a2c0*/  @P4 STG.E [R14.64], R131 ;  /* 0x000000830e004986 */ /* 0x0003e6000c101904 */
[----:B------:R-:W-:Y:S01]  /*9a2d0*/  IMAD.WIDE R10, R17, 0x4, R160 ;  /* 0x00000004110a7825 */ /* 0x000fe200078e02a0 */
[----:B------:R-:W-:Y:S02]  /*9a2e0*/  ISETP.GE.AND P1, PT, R0, c[0x0][0x17c], PT ;  /* 0x00005f0000007a0c */ /* 0x000fe40003f26270 */
[----:B------:R-:W-:Y:S01]  /*9a2f0*/  ISETP.LT.AND P4, PT, R99, c[0x0][0x178], !P0 ;  /* 0x00005e0063007a0c */ /* 0x000fe20004781270 */
[----:B------:R2:W-:Y:S01]  /*9a300*/  @P3 STG.E [R2.64], R195 ;  /* 0x000000c302003986 */ /* 0x0005e2000c101904 */
[----:B------:R3:W-:Y:S02]  /*9a310*/  @P2 STG.E [R8.64], R19 ;  /* 0x0000001308002986 */ /* 0x0007e4000c101904 */
        /* <DEDUP_REMOVED lines=11> */
[C---:B----4-:R-:W-:Y:S01]  /*9a3d0*/  IMAD.WIDE R12, R21.reuse, 0x4, R6 ;  /* 0x00000004150c7825 */ /* 0x050fe200078e0206 */
[----:B------:R1:W-:Y:S03]  /*9a3e0*/  @P4 STG.E [R14.64], R202 ;  /* 0x000000ca0e004986 */ /* 0x0003e6000c101904 */
[----:B------:R-:W-:Y:S01]  /*9a3f0*/  IMAD.WIDE R10, R21, 0x4, R160 ;  /* 0x00000004150a7825 */ /* 0x000fe200078e02a0 */
[----:B------:R-:W-:Y:S02]  /*9a400*/  ISETP.LT.AND P4, PT, R174, c[0x0][0x178], !P1 ;  /* 0x00005e00ae007a0c */ /* 0x000fe40004f81270 */
[----:B------:R-:W-:Y:S01]  /*9a410*/  ISETP.GE.AND P3, PT, R0, c[0x0][0x17c], PT ;  /* 0x00005f0000007a0c */ /* 0x000fe20003f66270 */
[----:B------:R2:W-:Y:S01]  /*9a420*/  @P0 STG.E [R2.64], R22 ;  /* 0x0000001602000986 */ /* 0x0005e2000c101904 */
[----:B------:R3:W-:Y:S02]  /*9a430*/  @P6 STG.E [R8.64], R119 ;  /* 0x0000007708006986 */ /* 0x0007e4000c101904 */
[----:B------:R4:W-:Y:S02]  /*9a440*/  @P5 STG.E [R10.64], R147 ;  /* 0x000000930a005986 */ /* 0x0009e4000c101904 */
[----:B------:R2:W-:Y:S01]  /*9a450*/  @P2 STG.E [R12.64], R203 ;  /* 0x000000cb0c002986 */ /* 0x0005e2000c101904 */
[----:B------:R-:W-:-:S02]  /*9a460*/  IADD3 R0, R242, 0x1f9, RZ ;  /* 0x000001f9f2007810 */ /* 0x000fc40007ffe0ff */
[----:B------:R-:W-:Y:S02]  /*9a470*/  ISETP.LT.AND P2, PT, R243, c[0x0][0x178], !P3 ;  /* 0x00005e00f3007a0c */ /* 0x000fe40005f41270 */
[----:B------:R-:W-:Y:S01]  /*9a480*/  ISETP.LT.AND P0, PT, R252, c[0x0][0x178], !P3 ;  /* 0x00005e00fc007a0c */ /* 0x000fe20005f01270 */
[C---:B-1----:R-:W-:Y:S01]  /*9a490*/  IMAD.WIDE R14, R21.reuse, 0x4, R4 ;  /* 0x00000004150e7825 */ /* 0x042fe200078e0204 */
[----:B------:R-:W-:Y:S02]  /*9a4a0*/  IADD3 R21, R21, c[0x0][0x198], RZ ;  /* 0x0000660015157a10 */ /* 0x000fe40007ffe0ff */
[----:B------:R-:W-:Y:S02]  /*9a4b0*/  ISETP.GE.AND P1, PT, R0, c[0x0][0x17c], PT ;  /* 0x00005f0000007a0c */ /* 0x000fe40003f26270 */
[----:B------:R-:W-:Y:S01]  /*9a4c0*/  ISETP.LT.AND P6, PT, R99, c[0x0][0x178], !P3 ;  /* 0x00005e0063007a0c */ /* 0x000fe20005fc1270 */
[----:B------:R-:W-:Y:S01]  /*9a4d0*/  ISETP.LT.AND P3, PT, R174, c[0x0][0x178], !P3 ;  /* 0x00005e00ae007a0c */ /* 0x000fe20005f61270 */
[----:B------:R-:W-:Y:S01]  /*9a4e0*/  @P4 STG.E [R14.64], R23 ;  /* 0x000000170e004986 */ /* 0x000fe2000c101904 */
[----:B------:R-:W-:Y:S01]  /*9a4f0*/  ISETP.LT.AND P4, PT, R243, c[0x0][0x178], !P1 ;  /* 0x00005e00f3007a0c */ /* 0x000fe20004f81270 */
[----:B--2---:R-:W-:-:S04]  /*9a500*/  IMAD.WIDE R2, R21, 0x4, R162 ;  /* 0x0000000415027825 */ /* 0x004fc800078e02a2 */
[C---:B---3--:R-:W-:Y:S01]  /*9a510*/  IMAD.WIDE R8, R21.reuse, 0x4, R160 ;  /* 0x0000000415087825 */ /* 0x048fe200078e02a0 */
[----:B------:R-:W-:Y:S02]  /*9a520*/  IADD3 R0, R242, 0x1fa, RZ ;  /* 0x000001faf2007810 */ /* 0x000fe40007ffe0ff */
[C---:B------:R-:W-:Y:S01]  /*9a530*/  IADD3 R19, R21.reuse, c[0x0][0x198], RZ ;  /* 0x0000660015137a10 */ /* 0x040fe20007ffe0ff */
[C---:B----4-:R-:W-:Y:S01]  /*9a540*/  IMAD.WIDE R10, R21.reuse, 0x4, R6 ;  /* 0x00000004150a7825 */ /* 0x050fe200078e0206 */
[----:B------:R1:W-:Y:S03]  /*9a550*/  @P2 STG.E [R2.64], R110 ;  /* 0x0000006e02002986 */ /* 0x0003e6000c101904 */
[----:B------:R2:W-:Y:S01]  /*9a560*/  @P0 STG.E [R8.64], R142 ;  /* 0x0000008e08000986 */ /* 0x0005e2000c101904 */
[----:B------:R-:W-:Y:S01]  /*9a570*/  ISETP.GE.AND P5, PT, R0, c[0x0][0x17c], PT ;  /* 0x00005f0000007a0c */ /* 0x000fe20003fa6270 */
[----:B------:R-:W-:Y:S01]  /*9a580*/  IMAD.WIDE R12, R21, 0x4, R4 ;  /* 0x00000004150c7825 */ /* 0x000fe200078e0204 */
[----:B------:R-:W-:-:S03]  /*9a590*/  ISETP.LT.AND P0, PT, R252, c[0x0][0x178], !P1 ;  /* 0x00005e00fc007a0c */ /* 0x000fc60004f01270 */
[----:B------:R-:W-:Y:S01]  /*9a5a0*/  IMAD.WIDE R16, R19, 0x4, R162 ;  /* 0x0000000413107825 */ /* 0x000fe200078e02a2 */
[----:B------:R-:W-:-:S03]  /*9a5b0*/  ISETP.LT.AND P2, PT, R99, c[0x0][0x178], !P1 ;  /* 0x00005e0063007a0c */ /* 0x000fc60004f41270 */
[----:B------:R-:W-:Y:S01]  /*9a5c0*/  ISETP.LT.AND P1, PT, R174, c[0x0][0x178], !P1 ;  /* 0x00005e00ae007a0c */ /* 0x000fe20004f21270 */
[----:B------:R3:W-:Y:S01]  /*9a5d0*/  @P6 STG.E [R10.64], R182 ;  /* 0x000000b60a006986 */ /* 0x0007e2000c101904 */
[----:B------:R-:W-:Y:S01]  /*9a5e0*/  ISETP.LT.AND P6, PT, R243, c[0x0][0x178], !P5 ;  /* 0x00005e00f3007a0c */ /* 0x000fe20006fc1270 */
[----:B------:R4:W-:Y:S02]  /*9a5f0*/  @P3 STG.E [R12.64], R26 ;  /* 0x0000001a0c003986 */ /* 0x0009e4000c101904 */
[----:B------:R4:W-:Y:S01]  /*9a600*/  @P4 STG.E [R16.64], R111 ;  /* 0x0000006f10004986 */ /* 0x0009e2000c101904 */
[----:B------:R-:W-:Y:S02]  /*9a610*/  ISETP.LT.AND P4, PT, R252, c[0x0][0x178], !P5 ;  /* 0x00005e00fc007a0c */ /* 0x000fe40006f81270 */
[C---:B------:R-:W-:Y:S01]  /*9a620*/  IADD3 R21, R19.reuse, c[0x0][0x198], RZ ;  /* 0x0000660013157a10 */ /* 0x040fe20007ffe0ff */
[----:B-1----:R-:W-:-:S04]  /*9a630*/  IMAD.WIDE R2, R19, 0x4, R160 ;  /* 0x0000000413027825 */ /* 0x002fc800078e02a0 */
[----:B--2---:R-:W-:Y:S01]  /*9a640*/  IMAD.WIDE R8, R19, 0x4, R6 ;  /* 0x0000000413087825 */ /* 0x004fe200078e0206 */
[----:B------:R-:W-:-:S03]  /*9a650*/  IADD3 R0, R242, 0x1fb, RZ ;  /* 0x000001fbf2007810 */ /* 0x000fc60007ffe0ff */
[----:B---3--:R-:W-:-:S04]  /*9a660*/  IMAD.WIDE R10, R19, 0x4, R4 ;  /* 0x00000004130a7825 */ /* 0x008fc800078e0204 */
[C---:B----4-:R-:W-:Y:S01]  /*9a670*/  IMAD.WIDE R12, R21.reuse, 0x4, R162 ;  /* 0x00000004150c7825 */ /* 0x050fe200078e02a2 */
[----:B------:R1:W-:Y:S01]  /*9a680*/  @P0 STG.E [R2.64], R143 ;  /* 0x0000008f02000986 */ /* 0x0003e2000c101904 */
[----:B------:R-:W-:Y:S02]  /*9a690*/  ISETP.GE.AND P3, PT, R0, c[0x0][0x17c], PT ;  /* 0x00005f0000007a0c */ /* 0x000fe40003f66270 */
[----:B------:R2:W-:Y:S02]  /*9a6a0*/  @P2 STG.E [R8.64], R183 ;  /* 0x000000b708002986 */ /* 0x0005e4000c101904 */
[----:B------:R-:W-:Y:S01]  /*9a6b0*/  IMAD.WIDE R14, R21, 0x4, R160 ;  /* 0x00000004150e7825 */ /* 0x000fe200078e02a0 */
[----:B------:R3:W-:Y:S01]  /*9a6c0*/  @P1 STG.E [R10.64], R27 ;  /* 0x0000001b0a001986 */ /* 0x0007e2000c101904 */
[----:B------:R-:W-:Y:S02]  /*9a6d0*/  ISETP.LT.AND P1, PT, R99, c[0x0][0x178], !P5 ;  /* 0x00005e0063007a0c */ /* 0x000fe40006f21270 */
[----:B------:R4:W-:Y:S01]  /*9a6e0*/  @P6 STG.E [R12.64], R106 ;  /* 0x0000006a0c006986 */ /* 0x0009e2000c101904 */
[----:B------:R-:W-:-:S02]  /*9a6f0*/  ISETP.LT.AND P5, PT, R174, c[0x0][0x178], !P5 ;  /* 0x00005e00ae007a0c */ /* 0x000fc40006fa1270 */
[----:B------:R-:W-:Y:S01]  /*9a700*/  ISETP.LT.AND P6, PT, R243, c[0x0][0x178], !P3 ;  /* 0x00005e00f3007a0c */ /* 0x000fe20005fc1270 */
[----:B------:R4:W-:Y:S01]  /*9a710*/  @P4 STG.E [R14.64], R150 ;  /* 0x000000960e004986 */ /* 0x0009e2000c101904 */
[----:B------:R-:W-:Y:S02]  /*9a720*/  ISETP.LT.AND P0, PT, R252, c[0x0][0x178], !P3 ;  /* 0x00005e00fc007a0c */ /* 0x000fe40005f01270 */
[----:B------:R-:W-:Y:S02]  /*9a730*/  IADD3 R17, R21, c[0x0][0x198], RZ ;  /* 0x0000660015117a10 */ /* 0x000fe40007ffe0ff */
[----:B------:R-:W-:Y:S02]  /*9a740*/  ISETP.LT.AND P4, PT, R99, c[0x0][0x178], !P3 ;  /* 0x00005e0063007a0c */ /* 0x000fe40005f81270 */
[----:B------:R-:W-:Y:S01]  /*9a750*/  IADD3 R16, R242, 0x1fc, RZ ;  /* 0x000001fcf2107810 */ /* 0x000fe20007ffe0ff */
[----:B-1----:R-:W-:-:S04]  /*9a760*/  IMAD.WIDE R2, R21, 0x4, R6 ;  /* 0x0000000415027825 */ /* 0x002fc800078e0206 */
[----:B--2---:R-:W-:-:S04]  /*9a770*/  IMAD.WIDE R8, R21, 0x4, R4 ;  /* 0x0000000415087825 */ /* 0x004fc800078e0204 */
[----:B---3--:R-:W-:Y:S01]  /*9a780*/  IMAD.WIDE R10, R17, 0x4, R162 ;  /* 0x00000004110a7825 */ /* 0x008fe200078e02a2 */
[----:B------:R-:W-:-:S03]  /*9a790*/  ISETP.GE.AND P2, PT, R16, c[0x0][0x17c], PT ;  /* 0x00005f0010007a0c */ /* 0x000fc60003f46270 */
[C---:B----4-:R-:W-:Y:S01]  /*9a7a0*/  IMAD.WIDE R12, R17.reuse, 0x4, R160 ;  /* 0x00000004110c7825 */ /* 0x050fe200078e02a0 */
[----:B------:R1:W-:Y:S03]  /*9a7b0*/  @P1 STG.E [R2.64], R190 ;  /* 0x000000be02001986 */ /* 0x0003e6000c101904 */
[----:B------:R-:W-:-:S04]  /*9a7c0*/  IMAD.WIDE R14, R17, 0x4, R6 ;  /* 0x00000004110e7825 */ /* 0x000fc800078e0206 */
[----:B------:R2:W-:Y:S02]  /*9a7d0*/  @P5 STG.E [R8.64], R30 ;  /* 0x0000001e08005986 */ /* 0x0005e4000c101904 */
[----:B------:R3:W-:Y:S01]  /*9a7e0*/  @P6 STG.E [R10.64], R107 ;  /* 0x0000006b0a006986 */ /* 0x0007e2000c101904 */
[----:B------:R-:W-:Y:S02]  /*9a7f0*/  ISETP.LT.AND P3, PT, R174, c[0x0][0x178], !P3 ;  /* 0x00005e00ae007a0c */ /* 0x000fe40005f61270 */
[----:B------:R-:W-:Y:S02]  /*9a800*/  ISETP.LT.AND P6, PT, R243, c[0x0][0x178], !P2 ;  /* 0x00005e00f3007a0c */ /* 0x000fe400057c1270 */
[----:B------:R-:W-:Y:S01]  /*9a810*/  ISETP.LT.AND P5, PT, R252, c[0x0][0x178], !P2 ;  /* 0x00005e00fc007a0c */ /* 0x000fe200057a1270 */
[----:B------:R4:W-:Y:S01]  /*9a820*/  @P0 STG.E [R12.64], R151 ;  /* 0x000000970c000986 */ /* 0x0009e2000c101904 */
[----:B------:R4:W-:Y:S01]  /*9a830*/  @P4 STG.E [R14.64], R191 ;  /* 0x000000bf0e004986 */ /* 0x0009e2000c101904 */
[----:B------:R-:W-:-:S02]  /*9a840*/  IADD3 R19, R17, c[0x0][0x198], RZ ;  /* 0x0000660011137a10 */ /* 0x000fc40007ffe0ff */
[----:B------:R-:W-:Y:S01]  /*9a850*/  ISETP.LT.AND P4, PT, R99, c[0x0][0x178], !P2 ;  /* 0x00005e0063007a0c */ /* 0x000fe20005781270 */
[----:B------:R-:W-:Y:S01]  /*9a860*/  ISETP.LT.AND P2, PT, R174, c[0x0][0x178], !P2 ;  /* 0x00005e00ae007a0c */ /* 0x000fe20005741270 */
[----:B------:R-:W-:Y:S01]  /*9a870*/  IADD3 R0, R242, 0x1fd, RZ ;  /* 0x000001fdf2007810 */ /* 0x000fe20007ffe0ff */
[----:B-1----:R-:W-:-:S04]  /*9a880*/  IMAD.WIDE R2, R17, 0x4, R4 ;  /* 0x0000000411027825 */ /* 0x002fc800078e0204 */
[----:B--2---:R-:W-:-:S04]  /*9a890*/  IMAD.WIDE R8, R19, 0x4, R162 ;  /* 0x0000000413087825 */ /* 0x004fc800078e02a2 */
[----:B---3--:R-:W-:Y:S01]  /*9a8a0*/  IMAD.WIDE R10, R19, 0x4, R160 ;  /* 0x00000004130a7825 */ /* 0x008fe200078e02a0 */
[----:B------:R-:W-:-:S03]  /*9a8b0*/  ISETP.GE.AND P1, PT, R0, c[0x0][0x17c], PT ;  /* 0x00005f0000007a0c */ /* 0x000fc60003f26270 */
[----:B------:R-:W-:Y:S01]  /*9a8c0*/  IADD3 R0, R242, 0x1fe, RZ ;  /* 0x000001fef2007810 */ /* 0x000fe20007ffe0ff */
[----:B------:R1:W-:Y:S01]  /*9a8d0*/  @P3 STG.E [R2.64], R31 ;  /* 0x0000001f02003986 */ /* 0x0003e2000c101904 */
[----:B----4-:R-:W-:-:S04]  /*9a8e0*/  IMAD.WIDE R12, R19, 0x4, R6 ;  /* 0x00000004130c7825 */ /* 0x010fc800078e0206 */
[----:B------:R2:W-:Y:S02]  /*9a8f0*/  @P6 STG.E [R8.64], R102 ;  /* 0x0000006608006986 */ /* 0x0005e4000c101904 */
[----:B------:R-:W-:Y:S01]  /*9a900*/  IMAD.WIDE R14, R19, 0x4, R4 ;  /* 0x00000004130e7825 */ /* 0x000fe200078e0204 */
[----:B------:R3:W-:Y:S01]  /*9a910*/  @P5 STG.E [R10.64], R134 ;  /* 0x000000860a005986 */ /* 0x0007e2000c101904 */
[----:B------:R-:W-:Y:S02]  /*9a920*/  ISETP.GE.AND P0, PT, R0, c[0x0][0x17c], PT ;  /* 0x00005f0000007a0c */ /* 0x000fe40003f06270 */
[----:B------:R-:W-:Y:S02]  /*9a930*/  ISETP.LT.AND P5, PT, R243, c[0x0][0x178], !P1 ;  /* 0x00005e00f3007a0c */ /* 0x000fe40004fa1270 */
[----:B------:R-:W-:Y:S01]  /*9a940*/  ISETP.LT.AND P6, PT, R252, c[0x0][0x178], !P1 ;  /* 0x00005e00fc007a0c */ /* 0x000fe20004fc1270 */
[----:B------:R4:W-:Y:S01]  /*9a950*/  @P4 STG.E [R12.64], R198 ;  /* 0x000000c60c004986 */ /* 0x0009e2000c101904 */
[----:B------:R-:W-:-:S02]  /*9a960*/  ISETP.LT.AND P4, PT, R99, c[0x0][0x178], !P1 ;  /* 0x00005e0063007a0c */ /* 0x000fc40004f81270 */
[----:B------:R-:W-:Y:S01]  /*9a970*/  IADD3 R17, R19, c[0x0][0x198], RZ ;  /* 0x0000660013117a10 */ /* 0x000fe20007ffe0ff */
[----:B------:R4:W-:Y:S01]  /*9a980*/  @P2 STG.E [R14.64], R34 ;  /* 0x000000220e002986 */ /* 0x0009e2000c101904 */
        /* <DEDUP_REMOVED lines=11> */
[----:B------:R2:W-:Y:S02]  /*9aa40*/  @P6 STG.E [R8.64], R135 ;  /* 0x0000008708006986 */ /* 0x0005e4000c101904 */
[----:B------:R3:W-:Y:S01]  /*9aa50*/  @P4 STG.E [R10.64], R199 ;  /* 0x000000c70a004986 */ /* 0x0007e2000c101904 */
[----:B------:R4:W-:Y:S01]  /*9aa60*/  @P1 STG.E [R12.64], R35 ;  /* 0x000000230c001986 */ /* 0x0009e2000c101904 */
[----:B------:R4:W-:Y:S01]  /*9aa70*/  @P2 STG.E [R16.64], R98 ;  /* 0x0000006210002986 */ /* 0x0009e2000c101904 */
[C---:B------:R-:W-:Y:S02]  /*9aa80*/  ISETP.LT.AND P1, PT, R99.reuse, c[0x0][0x178], !P0 ;  /* 0x00005e0063007a0c */ /* 0x040fe40004721270 */
[----:B------:R-:W-:-:S02]  /*9aa90*/  ISETP.LT.AND P2, PT, R99, c[0x0][0x178], !P3 ;  /* 0x00005e0063007a0c */ /* 0x000fc40005f41270 */
[----:B------:R-:W4:Y:S01]  /*9aaa0*/  LDL.LU R99, [R1+0x35f0] ;  /* 0x0035f00001637983 */ /* 0x000f220000300800 */
[----:B------:R-:W-:Y:S01]  /*9aab0*/  ISETP.LT.AND P4, PT, R252, c[0x0][0x178], !P0 ;  /* 0x00005e00fc007a0c */ /* 0x000fe20004781270 */
[----:B------:R-:W-:Y:S01]  /*9aac0*/  ISETP.LT.AND P0, PT, R174, c[0x0][0x178], !P0 ;  /* 0x00005e00ae007a0c */ /* 0x000fe20004701270 */
[----:B------:R-:W-:Y:S02]  /*9aad0*/  ISETP.LT.AND P5, PT, R243, c[0x0][0x178], !P3 ;  /* 0x00005e00f3007a0c */ /* 0x000fe40005fa1270 */
[----:B------:R-:W-:Y:S02]  /*9aae0*/  ISETP.LT.AND P6, PT, R252, c[0x0][0x178], !P3 ;  /* 0x00005e00fc007a0c */ /* 0x000fe40005fc1270 */
[C---:B------:R-:W-:Y:S01]  /*9aaf0*/  IADD3 R15, R19.reuse, c[0x0][0x198], RZ ;  /* 0x00006600130f7a10 */ /* 0x040fe20007ffe0ff */
[----:B-1----:R-:W-:-:S04]  /*9ab00*/  IMAD.WIDE R2, R19, 0x4, R160 ;  /* 0x0000000413027825 */ /* 0x002fc800078e02a0 */
[----:B--2---:R-:W-:-:S04]  /*9ab10*/  IMAD.WIDE R8, R19, 0x4, R6 ;  /* 0x0000000413087825 */ /* 0x004fc800078e0206 */
[----:B---3--:R-:W-:-:S04]  /*9ab20*/  IMAD.WIDE R10, R19, 0x4, R4 ;  /* 0x00000004130a7825 */ /* 0x008fc800078e0204 */
[----:B------:R-:W-:-:S04]  /*9ab30*/  IMAD.WIDE R162, R15, 0x4, R162 ;  /* 0x000000040fa27825 */ /* 0x000fc800078e02a2 */
[----:B------:R-:W-:-:S04]  /*9ab40*/  IMAD.WIDE R160, R15, 0x4, R160 ;  /* 0x000000040fa07825 */ /* 0x000fc800078e02a0 */
[C---:B------:R-:W-:Y:S01]  /*9ab50*/  IMAD.WIDE R6, R15.reuse, 0x4, R6 ;  /* 0x000000040f067825 */ /* 0x040fe200078e0206 */
[----:B------:R1:W-:Y:S03]  /*9ab60*/  @P4 STG.E [R2.64], R138 ;  /* 0x0000008a02004986 */ /* 0x0003e6000c101904 */
[----:B------:R1:W-:Y:S02]  /*9ab70*/  @P1 STG.E [R8.64], R206 ;  /* 0x000000ce08001986 */ /* 0x0003e4000c101904 */
[----:B------:R1:W-:Y:S01]  /*9ab80*/  @P0 STG.E [R10.64], R38 ;  /* 0x000000260a000986 */ /* 0x0003e2000c101904 */
[----:B------:R-:W-:Y:S01]  /*9ab90*/  ISETP.LT.AND P3, PT, R174, c[0x0][0x178], !P3 ;  /* 0x00005e00ae007a0c */ /* 0x000fe20005f61270 */
[----:B------:R-:W-:Y:S01]  /*9aba0*/  IMAD.WIDE R4, R15, 0x4, R4 ;  /* 0x000000040f047825 */ /* 0x000fe200078e0204 */
[----:B----4-:R1:W-:Y:S03]  /*9abb0*/  @P5 STG.E [R162.64], R99 ;  /* 0x00000063a2005986 */ /* 0x0103e6000c101904 */
[----:B------:R1:W-:Y:S02]  /*9abc0*/  @P6 STG.E [R160.64], R139 ;  /* 0x0000008ba0006986 */ /* 0x0003e4000c101904 */
[----:B------:R1:W-:Y:S06]  /*9abd0*/  @P2 STG.E [R6.64], R207 ;  /* 0x000000cf06002986 */ /* 0x0003ec000c101904 */
[----:B------:R-:W-:Y:S05]  /*9abe0*/  @!P3 EXIT ;  /* 0x000000000000b94d */ /* 0x000fea0003800000 */
[----:B------:R-:W-:Y:S01]  /*9abf0*/  STG.E [R4.64], R39 ;  /* 0x0000002704007986 */ /* 0x000fe2000c101904 */
[----:B------:R-:W-:Y:S05]  /*9ac00*/  EXIT ;  /* 0x000000000000794d */ /* 0x000fea0003800000 */
.L_x_3:
[----:B------:R-:W-:-:S00]  /*9ac10*/  BRA `(.L_x_3) ;  /* 0xfffffff000007947 */ /* 0x000fc0000383ffff */
[----:B------:R-:W-:-:S00]  /*9ac20*/  NOP ;  /* 0x0000000000007918 */ /* 0x000fc00000000000 */
        /* <DEDUP_REMOVED lines=13> */
.L_x_4:


//--------------------- .nv.shared.matmul_kernel  --------------------------
	.section	.nv.shared.matmul_kernel,"aw",@nobits
	.sectionflags	@""
	.align	16
